// Copyright (c) 2024, Jay Shah, Ganesh Bikshandi, Ying Zhang, Vijay Thakkar, Pradeep Ramani, Tri Dao.
// Splitting the different template instantiations to different files to speed up compilation.
// This file is auto-generated. See "generate_kernels.py"

#include "flash_fwd_hdim64_fp16_split_softcap_sm90.cu"
#include "flash_fwd_hdim96_fp16_split_softcap_sm90.cu"
#include "flash_fwd_hdim128_fp16_split_softcap_sm90.cu"
#include "flash_fwd_hdim192_fp16_split_softcap_sm90.cu"
#include "flash_fwd_hdim256_fp16_split_softcap_sm90.cu"

// ===== COMPILED SASS (sm_100a) =====

	.target	sm_100a

	.elftype	@"ET_EXEC"


//--------------------- .note.nv.tkinfo           --------------------------
	.section	.note.nv.tkinfo,"",@"SHT_NOTE"
	.sectionflags	@"SHF_NOTE_NV_TKINFO"
	.tkinfo
        /*0018*/ 	.word	0x00000002
        /*0030*/ 	.string	""
        /*0030*/ 	.string	"ptxas"
        /*0030*/ 	.string	"Cuda compilation tools, release 13.0, V13.0.88"
        /*0030*/ 	.string	"Build cuda_13.0.r13.0/compiler.36424714_0"
        /*0030*/ 	.string	"-arch sm_100a -m 64 "



//--------------------- .note.nv.cuinfo           --------------------------
	.section	.note.nv.cuinfo,"",@"SHT_NOTE"
	.sectionflags	@"SHF_NOTE_NV_CUINFO"
        /*0018*/ 	.short	0x0002
        /*001a*/ 	.short	0x0064
        /*001c*/ 	.short	0x0082
	.zero		2


//--------------------- .nv.info                  --------------------------
	.section	.nv.info,"",@"SHT_CUDA_INFO"
	.align	4


	//----- nvinfo : EIATTR_REGCOUNT
	.align		4
        /*0000*/ 	.byte	0x04, 0x2f
        /*0002*/ 	.short	(.L_12 - .L_11)
	.align		4
.L_11:
        /*0004*/ 	.word	index@(_ZN7cutlass13device_kernelIN5flash11enable_sm90INS1_16FlashAttnFwdSm90INS1_25CollectiveMainloopFwdSm90ILi2EN4cute5tupleIJNS5_1CILi1EEES8_S8_EEENS6_IJNS7_ILi192EEENS7_ILi128EEENS7_ILi64EEEEEELi64ENS_6half_tEfNS_4arch4Sm90ELb1ELb0ELb1ELb1ELb0ELb1ELb0ELb1ELb1ELb1ELb1ELb0EEENS1_21CollectiveEpilogueFwdINS6_IJSA_SC_SB_EEES9_SE_SG_Li384ELb1ELb1ELb1ELb0EEENS1_36VarlenDynamicPersistentTileSchedulerILi192ELi128ELi384ELi128ELb1ELb1ELb1ELb1ELb1ELb1EEEEEEEEEvNT_6ParamsE)
        /*0008*/ 	.word	0x00000004


	//----- nvinfo : EIATTR_FRAME_SIZE
	.align		4
.L_12:
        /*000c*/ 	.byte	0x04, 0x11
        /*000e*/ 	.short	(.L_14 - .L_13)
	.align		4
.L_13:
        /*0010*/ 	.word	index@(_ZN7cutlass13device_kernelIN5flash11enable_sm90INS1_16FlashAttnFwdSm90INS1_25CollectiveMainloopFwdSm90ILi2EN4cute5tupleIJNS5_1CILi1EEES8_S8_EEENS6_IJNS7_ILi192EEENS7_ILi128EEENS7_ILi64EEEEEELi64ENS_6half_tEfNS_4arch4Sm90ELb1ELb0ELb1ELb1ELb0ELb1ELb0ELb1ELb1ELb1ELb1ELb0EEENS1_21CollectiveEpilogueFwdINS6_IJSA_SC_SB_EEES9_SE_SG_Li384ELb1ELb1ELb1ELb0EEENS1_36VarlenDynamicPersistentTileSchedulerILi192ELi128ELi384ELi128ELb1ELb1ELb1ELb1ELb1ELb1EEEEEEEEEvNT_6ParamsE)
        /*0014*/ 	.word	0x00000000


	//----- nvinfo : EIATTR_REGCOUNT
	.align		4
.L_14:
        /*0018*/ 	.byte	0x04, 0x2f
        /*001a*/ 	.short	(.L_16 - .L_15)
	.align		4
.L_15:
        /*001c*/ 	.word	index@(_ZN7cutlass13device_kernelIN5flash11enable_sm90INS1_16FlashAttnFwdSm90INS1_25CollectiveMainloopFwdSm90ILi2EN4cute5tupleIJNS5_1CILi1EEES8_S8_EEENS6_IJNS7_ILi192EEENS7_ILi128EEENS7_ILi64EEEEEELi64ENS_6half_tEfNS_4arch4Sm90ELb1ELb0ELb1ELb1ELb0ELb0ELb0ELb1ELb1ELb1ELb1ELb0EEENS1_21CollectiveEpilogueFwdINS6_IJSA_SC_SB_EEES9_SE_SG_Li384ELb1ELb1ELb1ELb0EEENS1_36VarlenDynamicPersistentTileSchedulerILi192ELi128ELi384ELi128ELb1ELb1ELb1ELb1ELb1ELb1EEEEEEEEEvNT_6ParamsE)
        /*0020*/ 	.word	0x00000004


	//----- nvinfo : EIATTR_FRAME_SIZE
	.align		4
.L_16:
        /*0024*/ 	.byte	0x04, 0x11
        /*0026*/ 	.short	(.L_18 - .L_17)
	.align		4
.L_17:
        /*0028*/ 	.word	index@(_ZN7cutlass13device_kernelIN5flash11enable_sm90INS1_16FlashAttnFwdSm90INS1_25CollectiveMainloopFwdSm90ILi2EN4cute5tupleIJNS5_1CILi1EEES8_S8_EEENS6_IJNS7_ILi192EEENS7_ILi128EEENS7_ILi64EEEEEELi64ENS_6half_tEfNS_4arch4Sm90ELb1ELb0ELb1ELb1ELb0ELb0ELb0ELb1ELb1ELb1ELb1ELb0EEENS1_21CollectiveEpilogueFwdINS6_IJSA_SC_SB_EEES9_SE_SG_Li384ELb1ELb1ELb1ELb0EEENS1_36VarlenDynamicPersistentTileSchedulerILi192ELi128ELi384ELi128ELb1ELb1ELb1ELb1ELb1ELb1EEEEEEEEEvNT_6ParamsE)
        /*002c*/ 	.word	0x00000000


	//----- nvinfo : EIATTR_REGCOUNT
	.align		4
.L_18:
        /*0030*/ 	.byte	0x04, 0x2f
        /*0032*/ 	.short	(.L_20 - .L_19)
	.align		4
.L_19:
        /*0034*/ 	.word	index@(_ZN7cutlass13device_kernelIN5flash11enable_sm90INS1_16FlashAttnFwdSm90INS1_25CollectiveMainloopFwdSm90ILi2EN4cute5tupleIJNS5_1CILi1EEES8_S8_EEENS6_IJNS7_ILi192EEENS7_ILi128EEENS7_ILi64EEEEEELi64ENS_6half_tEfNS_4arch4Sm90ELb1ELb0ELb1ELb0ELb0ELb0ELb0ELb1ELb1ELb1ELb1ELb0EEENS1_21CollectiveEpilogueFwdINS6_IJSA_SC_SB_EEES9_SE_SG_Li384ELb0ELb1ELb1ELb0EEENS1_19SingleTileSchedulerILb0ELb1ELb1ELi192EEEEEEEEEvNT_6ParamsE)
        /*0038*/ 	.word	0x00000004


	//----- nvinfo : EIATTR_FRAME_SIZE
	.align		4
.L_20:
        /*003c*/ 	.byte	0x04, 0x11
        /*003e*/ 	.short	(.L_22 - .L_21)
	.align		4
.L_21:
        /*0040*/ 	.word	index@(_ZN7cutlass13device_kernelIN5flash11enable_sm90INS1_16FlashAttnFwdSm90INS1_25CollectiveMainloopFwdSm90ILi2EN4cute5tupleIJNS5_1CILi1EEES8_S8_EEENS6_IJNS7_ILi192EEENS7_ILi128EEENS7_ILi64EEEEEELi64ENS_6half_tEfNS_4arch4Sm90ELb1ELb0ELb1ELb0ELb0ELb0ELb0ELb1ELb1ELb1ELb1ELb0EEENS1_21CollectiveEpilogueFwdINS6_IJSA_SC_SB_EEES9_SE_SG_Li384ELb0ELb1ELb1ELb0EEENS1_19SingleTileSchedulerILb0ELb1ELb1ELi192EEEEEEEEEvNT_6ParamsE)
        /*0044*/ 	.word	0x00000000


	//----- nvinfo : EIATTR_REGCOUNT
	.align		4
.L_22:
        /*0048*/ 	.byte	0x04, 0x2f
        /*004a*/ 	.short	(.L_24 - .L_23)
	.align		4
.L_23:
        /*004c*/ 	.word	index@(_ZN7cutlass13device_kernelIN5flash11enable_sm90INS1_16FlashAttnFwdSm90INS1_25CollectiveMainloopFwdSm90ILi2EN4cute5tupleIJNS5_1CILi1EEES8_S8_EEENS6_IJNS7_ILi192EEENS7_ILi128EEENS7_ILi64EEEEEELi64ENS_6half_tEfNS_4arch4Sm90ELb0ELb1ELb1ELb1ELb0ELb1ELb0ELb1ELb1ELb1ELb1ELb0EEENS1_21CollectiveEpilogueFwdINS6_IJSA_SC_SB_EEES9_SE_SG_Li384ELb1ELb1ELb1ELb0EEENS1_36VarlenDynamicPersistentTileSchedulerILi192ELi128ELi384ELi128ELb1ELb1ELb1ELb1ELb0ELb1EEEEEEEEEvNT_6ParamsE)
        /*0050*/ 	.word	0x00000004


	//----- nvinfo : EIATTR_FRAME_SIZE
	.align		4
.L_24:
        /*0054*/ 	.byte	0x04, 0x11
        /*0056*/ 	.short	(.L_26 - .L_25)
	.align		4
.L_25:
        /*0058*/ 	.word	index@(_ZN7cutlass13device_kernelIN5flash11enable_sm90INS1_16FlashAttnFwdSm90INS1_25CollectiveMainloopFwdSm90ILi2EN4cute5tupleIJNS5_1CILi1EEES8_S8_EEENS6_IJNS7_ILi192EEENS7_ILi128EEENS7_ILi64EEEEEELi64ENS_6half_tEfNS_4arch4Sm90ELb0ELb1ELb1ELb1ELb0ELb1ELb0ELb1ELb1ELb1ELb1ELb0EEENS1_21CollectiveEpilogueFwdINS6_IJSA_SC_SB_EEES9_SE_SG_Li384ELb1ELb1ELb1ELb0EEENS1_36VarlenDynamicPersistentTileSchedulerILi192ELi128ELi384ELi128ELb1ELb1ELb1ELb1ELb0ELb1EEEEEEEEEvNT_6ParamsE)
        /*005c*/ 	.word	0x00000000


	//----- nvinfo : EIATTR_REGCOUNT
	.align		4
.L_26:
        /*0060*/ 	.byte	0x04, 0x2f
        /*0062*/ 	.short	(.L_28 - .L_27)
	.align		4
.L_27:
        /*0064*/ 	.word	index@(_ZN7cutlass13device_kernelIN5flash11enable_sm90INS1_16FlashAttnFwdSm90INS1_25CollectiveMainloopFwdSm90ILi2EN4cute5tupleIJNS5_1CILi1EEES8_S8_EEENS6_IJNS7_ILi192EEENS7_ILi128EEENS7_ILi64EEEEEELi64ENS_6half_tEfNS_4arch4Sm90ELb0ELb1ELb1ELb1ELb0ELb0ELb0ELb1ELb1ELb1ELb1ELb0EEENS1_21CollectiveEpilogueFwdINS6_IJSA_SC_SB_EEES9_SE_SG_Li384ELb1ELb1ELb1ELb0EEENS1_36VarlenDynamicPersistentTileSchedulerILi192ELi128ELi384ELi128ELb1ELb1ELb1ELb1ELb0ELb1EEEEEEEEEvNT_6ParamsE)
        /*0068*/ 	.word	0x00000004


	//----- nvinfo : EIATTR_FRAME_SIZE
	.align		4
.L_28:
        /*006c*/ 	.byte	0x04, 0x11
        /*006e*/ 	.short	(.L_30 - .L_29)
	.align		4
.L_29:
        /*0070*/ 	.word	index@(_ZN7cutlass13device_kernelIN5flash11enable_sm90INS1_16FlashAttnFwdSm90INS1_25CollectiveMainloopFwdSm90ILi2EN4cute5tupleIJNS5_1CILi1EEES8_S8_EEENS6_IJNS7_ILi192EEENS7_ILi128EEENS7_ILi64EEEEEELi64ENS_6half_tEfNS_4arch4Sm90ELb0ELb1ELb1ELb1ELb0ELb0ELb0ELb1ELb1ELb1ELb1ELb0EEENS1_21CollectiveEpilogueFwdINS6_IJSA_SC_SB_EEES9_SE_SG_Li384ELb1ELb1ELb1ELb0EEENS1_36VarlenDynamicPersistentTileSchedulerILi192ELi128ELi384ELi128ELb1ELb1ELb1ELb1ELb0ELb1EEEEEEEEEvNT_6ParamsE)
        /*0074*/ 	.word	0x00000000


	//----- nvinfo : EIATTR_REGCOUNT
	.align		4
.L_30:
        /*0078*/ 	.byte	0x04, 0x2f
        /*007a*/ 	.short	(.L_32 - .L_31)
	.align		4
.L_31:
        /*007c*/ 	.word	index@(_ZN7cutlass13device_kernelIN5flash11enable_sm90INS1_16FlashAttnFwdSm90INS1_25CollectiveMainloopFwdSm90ILi2EN4cute5tupleIJNS5_1CILi1EEES8_S8_EEENS6_IJNS7_ILi192EEENS7_ILi128EEENS7_ILi64EEEEEELi64ENS_6half_tEfNS_4arch4Sm90ELb0ELb1ELb1ELb0ELb0ELb0ELb0ELb1ELb1ELb1ELb1ELb0EEENS1_21CollectiveEpilogueFwdINS6_IJSA_SC_SB_EEES9_SE_SG_Li384ELb0ELb1ELb1ELb0EEENS1_19SingleTileSchedulerILb0ELb1ELb1ELi192EEEEEEEEEvNT_6ParamsE)
        /*0080*/ 	.word	0x00000004


	//----- nvinfo : EIATTR_FRAME_SIZE
	.align		4
.L_32:
        /*0084*/ 	.byte	0x04, 0x11
        /*0086*/ 	.short	(.L_34 - .L_33)
	.align		4
.L_33:
        /*0088*/ 	.word	index@(_ZN7cutlass13device_kernelIN5flash11enable_sm90INS1_16FlashAttnFwdSm90INS1_25CollectiveMainloopFwdSm90ILi2EN4cute5tupleIJNS5_1CILi1EEES8_S8_EEENS6_IJNS7_ILi192EEENS7_ILi128EEENS7_ILi64EEEEEELi64ENS_6half_tEfNS_4arch4Sm90ELb0ELb1ELb1ELb0ELb0ELb0ELb0ELb1ELb1ELb1ELb1ELb0EEENS1_21CollectiveEpilogueFwdINS6_IJSA_SC_SB_EEES9_SE_SG_Li384ELb0ELb1ELb1ELb0EEENS1_19SingleTileSchedulerILb0ELb1ELb1ELi192EEEEEEEEEvNT_6ParamsE)
        /*008c*/ 	.word	0x00000000


	//----- nvinfo : EIATTR_REGCOUNT
	.align		4
.L_34:
        /*0090*/ 	.byte	0x04, 0x2f
        /*0092*/ 	.short	(.L_36 - .L_35)
	.align		4
.L_35:
        /*0094*/ 	.word	index@(_ZN7cutlass13device_kernelIN5flash11enable_sm90INS1_16FlashAttnFwdSm90INS1_25CollectiveMainloopFwdSm90ILi2EN4cute5tupleIJNS5_1CILi1EEES8_S8_EEENS6_IJNS7_ILi192EEESA_NS7_ILi64EEEEEELi64ENS_6half_tEfNS_4arch4Sm90ELb0ELb0ELb1ELb1ELb0ELb1ELb0ELb0ELb1ELb1ELb1ELb0EEENS1_21CollectiveEpilogueFwdINS6_IJSA_SB_SA_EEES9_SD_SF_Li384ELb1ELb1ELb1ELb0EEENS1_36VarlenDynamicPersistentTileSchedulerILi192ELi192ELi384ELi128ELb1ELb1ELb1ELb0ELb1ELb1EEEEEEEEEvNT_6ParamsE)
        /*0098*/ 	.word	0x00000004


	//----- nvinfo : EIATTR_FRAME_SIZE
	.align		4
.L_36:
        /*009c*/ 	.byte	0x04, 0x11
        /*009e*/ 	.short	(.L_38 - .L_37)
	.align		4
.L_37:
        /*00a0*/ 	.word	index@(_ZN7cutlass13device_kernelIN5flash11enable_sm90INS1_16FlashAttnFwdSm90INS1_25CollectiveMainloopFwdSm90ILi2EN4cute5tupleIJNS5_1CILi1EEES8_S8_EEENS6_IJNS7_ILi192EEESA_NS7_ILi64EEEEEELi64ENS_6half_tEfNS_4arch4Sm90ELb0ELb0ELb1ELb1ELb0ELb1ELb0ELb0ELb1ELb1ELb1ELb0EEENS1_21CollectiveEpilogueFwdINS6_IJSA_SB_SA_EEES9_SD_SF_Li384ELb1ELb1ELb1ELb0EEENS1_36VarlenDynamicPersistentTileSchedulerILi192ELi192ELi384ELi128ELb1ELb1ELb1ELb0ELb1ELb1EEEEEEEEEvNT_6ParamsE)
        /*00a4*/ 	.word	0x00000000


	//----- nvinfo : EIATTR_REGCOUNT
	.align		4
.L_38:
        /*00a8*/ 	.byte	0x04, 0x2f
        /*00aa*/ 	.short	(.L_40 - .L_39)
	.align		4
.L_39:
        /*00ac*/ 	.word	index@(_ZN7cutlass13device_kernelIN5flash11enable_sm90INS1_16FlashAttnFwdSm90INS1_25CollectiveMainloopFwdSm90ILi2EN4cute5tupleIJNS5_1CILi1EEES8_S8_EEENS6_IJNS7_ILi192EEESA_NS7_ILi64EEEEEELi64ENS_6half_tEfNS_4arch4Sm90ELb0ELb0ELb1ELb1ELb0ELb0ELb0ELb0ELb1ELb1ELb1ELb0EEENS1_21CollectiveEpilogueFwdINS6_IJSA_SB_SA_EEES9_SD_SF_Li384ELb1ELb1ELb1ELb0EEENS1_36VarlenDynamicPersistentTileSchedulerILi192ELi192ELi384ELi128ELb1ELb1ELb1ELb0ELb1ELb1EEEEEEEEEvNT_6ParamsE)
        /*00b0*/ 	.word	0x00000004


	//----- nvinfo : EIATTR_FRAME_SIZE
	.align		4
.L_40:
        /*00b4*/ 	.byte	0x04, 0x11
        /*00b6*/ 	.short	(.L_42 - .L_41)
	.align		4
.L_41:
        /*00b8*/ 	.word	index@(_ZN7cutlass13device_kernelIN5flash11enable_sm90INS1_16FlashAttnFwdSm90INS1_25CollectiveMainloopFwdSm90ILi2EN4cute5tupleIJNS5_1CILi1EEES8_S8_EEENS6_IJNS7_ILi192EEESA_NS7_ILi64EEEEEELi64ENS_6half_tEfNS_4arch4Sm90ELb0ELb0ELb1ELb1ELb0ELb0ELb0ELb0ELb1ELb1ELb1ELb0EEENS1_21CollectiveEpilogueFwdINS6_IJSA_SB_SA_EEES9_SD_SF_Li384ELb1ELb1ELb1ELb0EEENS1_36VarlenDynamicPersistentTileSchedulerILi192ELi192ELi384ELi128ELb1ELb1ELb1ELb0ELb1ELb1EEEEEEEEEvNT_6ParamsE)
        /*00bc*/ 	.word	0x00000000


	//----- nvinfo : EIATTR_REGCOUNT
	.align		4
.L_42:
        /*00c0*/ 	.byte	0x04, 0x2f
        /*00c2*/ 	.short	(.L_44 - .L_43)
	.align		4
.L_43:
        /*00c4*/ 	.word	index@(_ZN7cutlass13device_kernelIN5flash11enable_sm90INS1_16FlashAttnFwdSm90INS1_25CollectiveMainloopFwdSm90ILi2EN4cute5tupleIJNS5_1CILi1EEES8_S8_EEENS6_IJNS7_ILi192EEESA_NS7_ILi64EEEEEELi64ENS_6half_tEfNS_4arch4Sm90ELb0ELb0ELb1ELb0ELb0ELb0ELb0ELb0ELb1ELb1ELb1ELb0EEENS1_21CollectiveEpilogueFwdINS6_IJSA_SB_SA_EEES9_SD_SF_Li384ELb0ELb1ELb1ELb0EEENS1_19SingleTileSchedulerILb0ELb1ELb1ELi192EEEEEEEEEvNT_6ParamsE)
        /*00c8*/ 	.word	0x00000004


	//----- nvinfo : EIATTR_FRAME_SIZE
	.align		4
.L_44:
        /*00cc*/ 	.byte	0x04, 0x11
        /*00ce*/ 	.short	(.L_46 - .L_45)
	.align		4
.L_45:
        /*00d0*/ 	.word	index@(_ZN7cutlass13device_kernelIN5flash11enable_sm90INS1_16FlashAttnFwdSm90INS1_25CollectiveMainloopFwdSm90ILi2EN4cute5tupleIJNS5_1CILi1EEES8_S8_EEENS6_IJNS7_ILi192EEESA_NS7_ILi64EEEEEELi64ENS_6half_tEfNS_4arch4Sm90ELb0ELb0ELb1ELb0ELb0ELb0ELb0ELb0ELb1ELb1ELb1ELb0EEENS1_21CollectiveEpilogueFwdINS6_IJSA_SB_SA_EEES9_SD_SF_Li384ELb0ELb1ELb1ELb0EEENS1_19SingleTileSchedulerILb0ELb1ELb1ELi192EEEEEEEEEvNT_6ParamsE)
        /*00d4*/ 	.word	0x00000000


	//----- nvinfo : EIATTR_REGCOUNT
	.align		4
.L_46:
        /*00d8*/ 	.byte	0x04, 0x2f
        /*00da*/ 	.short	(.L_48 - .L_47)
	.align		4
.L_47:
        /*00dc*/ 	.word	index@(_ZN7cutlass13device_kernelIN5flash11enable_sm90INS1_16FlashAttnFwdSm90INS1_25CollectiveMainloopFwdSm90ILi2EN4cute5tupleIJNS5_1CILi1EEES8_S8_EEENS6_IJNS7_ILi192EEENS7_ILi144EEENS7_ILi96EEEEEELi96ENS_6half_tEfNS_4arch4Sm90ELb1ELb0ELb1ELb1ELb0ELb1ELb0ELb0ELb1ELb1ELb1ELb0EEENS1_21CollectiveEpilogueFwdINS6_IJSA_SC_SB_EEES9_SE_SG_Li384ELb1ELb1ELb1ELb0EEENS1_36VarlenDynamicPersistentTileSchedulerILi192ELi144ELi384ELi128ELb1ELb1ELb1ELb1ELb1ELb1EEEEEEEEEvNT_6ParamsE)
        /*00e0*/ 	.word	0x00000004


	//----- nvinfo : EIATTR_FRAME_SIZE
	.align		4
.L_48:
        /*00e4*/ 	.byte	0x04, 0x11
        /*00e6*/ 	.short	(.L_50 - .L_49)
	.align		4
.L_49:
        /*00e8*/ 	.word	index@(_ZN7cutlass13device_kernelIN5flash11enable_sm90INS1_16FlashAttnFwdSm90INS1_25CollectiveMainloopFwdSm90ILi2EN4cute5tupleIJNS5_1CILi1EEES8_S8_EEENS6_IJNS7_ILi192EEENS7_ILi144EEENS7_ILi96EEEEEELi96ENS_6half_tEfNS_4arch4Sm90ELb1ELb0ELb1ELb1ELb0ELb1ELb0ELb0ELb1ELb1ELb1ELb0EEENS1_21CollectiveEpilogueFwdINS6_IJSA_SC_SB_EEES9_SE_SG_Li384ELb1ELb1ELb1ELb0EEENS1_36VarlenDynamicPersistentTileSchedulerILi192ELi144ELi384ELi128ELb1ELb1ELb1ELb1ELb1ELb1EEEEEEEEEvNT_6ParamsE)
        /*00ec*/ 	.word	0x00000000


	//----- nvinfo : EIATTR_REGCOUNT
	.align		4
.L_50:
        /*00f0*/ 	.byte	0x04, 0x2f
        /*00f2*/ 	.short	(.L_52 - .L_51)
	.align		4
.L_51:
        /*00f4*/ 	.word	index@(_ZN7cutlass13device_kernelIN5flash11enable_sm90INS1_16FlashAttnFwdSm90INS1_25CollectiveMainloopFwdSm90ILi2EN4cute5tupleIJNS5_1CILi1EEES8_S8_EEENS6_IJNS7_ILi192EEENS7_ILi144EEENS7_ILi96EEEEEELi96ENS_6half_tEfNS_4arch4Sm90ELb1ELb0ELb1ELb1ELb0ELb0ELb0ELb0ELb1ELb1ELb1ELb0EEENS1_21CollectiveEpilogueFwdINS6_IJSA_SC_SB_EEES9_SE_SG_Li384ELb1ELb1ELb1ELb0EEENS1_36VarlenDynamicPersistentTileSchedulerILi192ELi144ELi384ELi128ELb1ELb1ELb1ELb1ELb1ELb1EEEEEEEEEvNT_6ParamsE)
        /*00f8*/ 	.word	0x00000004


	//----- nvinfo : EIATTR_FRAME_SIZE
	.align		4
.L_52:
        /*00fc*/ 	.byte	0x04, 0x11
        /*00fe*/ 	.short	(.L_54 - .L_53)
	.align		4
.L_53:
        /*0100*/ 	.word	index@(_ZN7cutlass13device_kernelIN5flash11enable_sm90INS1_16FlashAttnFwdSm90INS1_25CollectiveMainloopFwdSm90ILi2EN4cute5tupleIJNS5_1CILi1EEES8_S8_EEENS6_IJNS7_ILi192EEENS7_ILi144EEENS7_ILi96EEEEEELi96ENS_6half_tEfNS_4arch4Sm90ELb1ELb0ELb1ELb1ELb0ELb0ELb0ELb0ELb1ELb1ELb1ELb0EEENS1_21CollectiveEpilogueFwdINS6_IJSA_SC_SB_EEES9_SE_SG_Li384ELb1ELb1ELb1ELb0EEENS1_36VarlenDynamicPersistentTileSchedulerILi192ELi144ELi384ELi128ELb1ELb1ELb1ELb1ELb1ELb1EEEEEEEEEvNT_6ParamsE)
        /*0104*/ 	.word	0x00000000


	//----- nvinfo : EIATTR_REGCOUNT
	.align		4
.L_54:
        /*0108*/ 	.byte	0x04, 0x2f
        /*010a*/ 	.short	(.L_56 - .L_55)
	.align		4
.L_55:
        /*010c*/ 	.word	index@(_ZN7cutlass13device_kernelIN5flash11enable_sm90INS1_16FlashAttnFwdSm90INS1_25CollectiveMainloopFwdSm90ILi2EN4cute5tupleIJNS5_1CILi1EEES8_S8_EEENS6_IJNS7_ILi192EEENS7_ILi144EEENS7_ILi96EEEEEELi96ENS_6half_tEfNS_4arch4Sm90ELb1ELb0ELb1ELb0ELb0ELb0ELb0ELb0ELb1ELb1ELb1ELb0EEENS1_21CollectiveEpilogueFwdINS6_IJSA_SC_SB_EEES9_SE_SG_Li384ELb0ELb1ELb1ELb0EEENS1_19SingleTileSchedulerILb0ELb1ELb1ELi192EEEEEEEEEvNT_6ParamsE)
        /*0110*/ 	.word	0x00000004


	//----- nvinfo : EIATTR_FRAME_SIZE
	.align		4
.L_56:
        /*0114*/ 	.byte	0x04, 0x11
        /*0116*/ 	.short	(.L_58 - .L_57)
	.align		4
.L_57:
        /*0118*/ 	.word	index@(_ZN7cutlass13device_kernelIN5flash11enable_sm90INS1_16FlashAttnFwdSm90INS1_25CollectiveMainloopFwdSm90ILi2EN4cute5tupleIJNS5_1CILi1EEES8_S8_EEENS6_IJNS7_ILi192EEENS7_ILi144EEENS7_ILi96EEEEEELi96ENS_6half_tEfNS_4arch4Sm90ELb1ELb0ELb1ELb0ELb0ELb0ELb0ELb0ELb1ELb1ELb1ELb0EEENS1_21CollectiveEpilogueFwdINS6_IJSA_SC_SB_EEES9_SE_SG_Li384ELb0ELb1ELb1ELb0EEENS1_19SingleTileSchedulerILb0ELb1ELb1ELi192EEEEEEEEEvNT_6ParamsE)
        /*011c*/ 	.word	0x00000000


	//----- nvinfo : EIATTR_REGCOUNT
	.align		4
.L_58:
        /*0120*/ 	.byte	0x04, 0x2f
        /*0122*/ 	.short	(.L_60 - .L_59)
	.align		4
.L_59:
        /*0124*/ 	.word	index@(_ZN7cutlass13device_kernelIN5flash11enable_sm90INS1_16FlashAttnFwdSm90INS1_25CollectiveMainloopFwdSm90ILi2EN4cute5tupleIJNS5_1CILi1EEES8_S8_EEENS6_IJNS7_ILi192EEENS7_ILi128EEENS7_ILi96EEEEEELi96ENS_6half_tEfNS_4arch4Sm90ELb0ELb1ELb1ELb1ELb0ELb1ELb0ELb0ELb1ELb1ELb1ELb0EEENS1_21CollectiveEpilogueFwdINS6_IJSA_SC_SB_EEES9_SE_SG_Li384ELb1ELb1ELb1ELb0EEENS1_36VarlenDynamicPersistentTileSchedulerILi192ELi128ELi384ELi128ELb1ELb1ELb1ELb1ELb0ELb1EEEEEEEEEvNT_6ParamsE)
        /*0128*/ 	.word	0x00000004


	//----- nvinfo : EIATTR_FRAME_SIZE
	.align		4
.L_60:
        /*012c*/ 	.byte	0x04, 0x11
        /*012e*/ 	.short	(.L_62 - .L_61)
	.align		4
.L_61:
        /*0130*/ 	.word	index@(_ZN7cutlass13device_kernelIN5flash11enable_sm90INS1_16FlashAttnFwdSm90INS1_25CollectiveMainloopFwdSm90ILi2EN4cute5tupleIJNS5_1CILi1EEES8_S8_EEENS6_IJNS7_ILi192EEENS7_ILi128EEENS7_ILi96EEEEEELi96ENS_6half_tEfNS_4arch4Sm90ELb0ELb1ELb1ELb1ELb0ELb1ELb0ELb0ELb1ELb1ELb1ELb0EEENS1_21CollectiveEpilogueFwdINS6_IJSA_SC_SB_EEES9_SE_SG_Li384ELb1ELb1ELb1ELb0EEENS1_36VarlenDynamicPersistentTileSchedulerILi192ELi128ELi384ELi128ELb1ELb1ELb1ELb1ELb0ELb1EEEEEEEEEvNT_6ParamsE)
        /*0134*/ 	.word	0x00000000


	//----- nvinfo : EIATTR_REGCOUNT
	.align		4
.L_62:
        /*0138*/ 	.byte	0x04, 0x2f
        /*013a*/ 	.short	(.L_64 - .L_63)
	.align		4
.L_63:
        /*013c*/ 	.word	index@(_ZN7cutlass13device_kernelIN5flash11enable_sm90INS1_16FlashAttnFwdSm90INS1_25CollectiveMainloopFwdSm90ILi2EN4cute5tupleIJNS5_1CILi1EEES8_S8_EEENS6_IJNS7_ILi192EEENS7_ILi128EEENS7_ILi96EEEEEELi96ENS_6half_tEfNS_4arch4Sm90ELb0ELb1ELb1ELb1ELb0ELb0ELb0ELb0ELb1ELb1ELb1ELb0EEENS1_21CollectiveEpilogueFwdINS6_IJSA_SC_SB_EEES9_SE_SG_Li384ELb1ELb1ELb1ELb0EEENS1_36VarlenDynamicPersistentTileSchedulerILi192ELi128ELi384ELi128ELb1ELb1ELb1ELb1ELb0ELb1EEEEEEEEEvNT_6ParamsE)
        /*0140*/ 	.word	0x00000004


	//----- nvinfo : EIATTR_FRAME_SIZE
	.align		4
.L_64:
        /*0144*/ 	.byte	0x04, 0x11
        /*0146*/ 	.short	(.L_66 - .L_65)
	.align		4
.L_65:
        /*0148*/ 	.word	index@(_ZN7cutlass13device_kernelIN5flash11enable_sm90INS1_16FlashAttnFwdSm90INS1_25CollectiveMainloopFwdSm90ILi2EN4cute5tupleIJNS5_1CILi1EEES8_S8_EEENS6_IJNS7_ILi192EEENS7_ILi128EEENS7_ILi96EEEEEELi96ENS_6half_tEfNS_4arch4Sm90ELb0ELb1ELb1ELb1ELb0ELb0ELb0ELb0ELb1ELb1ELb1ELb0EEENS1_21CollectiveEpilogueFwdINS6_IJSA_SC_SB_EEES9_SE_SG_Li384ELb1ELb1ELb1ELb0EEENS1_36VarlenDynamicPersistentTileSchedulerILi192ELi128ELi384ELi128ELb1ELb1ELb1ELb1ELb0ELb1EEEEEEEEEvNT_6ParamsE)
        /*014c*/ 	.word	0x00000000


	//----- nvinfo : EIATTR_REGCOUNT
	.align		4
.L_66:
        /*0150*/ 	.byte	0x04, 0x2f
        /*0152*/ 	.short	(.L_68 - .L_67)
	.align		4
.L_67:
        /*0154*/ 	.word	index@(_ZN7cutlass13device_kernelIN5flash11enable_sm90INS1_16FlashAttnFwdSm90INS1_25CollectiveMainloopFwdSm90ILi2EN4cute5tupleIJNS5_1CILi1EEES8_S8_EEENS6_IJNS7_ILi192EEENS7_ILi128EEENS7_ILi96EEEEEELi96ENS_6half_tEfNS_4arch4Sm90ELb0ELb1ELb1ELb0ELb0ELb0ELb0ELb0ELb1ELb1ELb1ELb0EEENS1_21CollectiveEpilogueFwdINS6_IJSA_SC_SB_EEES9_SE_SG_Li384ELb0ELb1ELb1ELb0EEENS1_19SingleTileSchedulerILb0ELb1ELb1ELi192EEEEEEEEEvNT_6ParamsE)
        /*0158*/ 	.word	0x00000004


	//----- nvinfo : EIATTR_FRAME_SIZE
	.align		4
.L_68:
        /*015c*/ 	.byte	0x04, 0x11
        /*015e*/ 	.short	(.L_70 - .L_69)
	.align		4
.L_69:
        /*0160*/ 	.word	index@(_ZN7cutlass13device_kernelIN5flash11enable_sm90INS1_16FlashAttnFwdSm90INS1_25CollectiveMainloopFwdSm90ILi2EN4cute5tupleIJNS5_1CILi1EEES8_S8_EEENS6_IJNS7_ILi192EEENS7_ILi128EEENS7_ILi96EEEEEELi96ENS_6half_tEfNS_4arch4Sm90ELb0ELb1ELb1ELb0ELb0ELb0ELb0ELb0ELb1ELb1ELb1ELb0EEENS1_21CollectiveEpilogueFwdINS6_IJSA_SC_SB_EEES9_SE_SG_Li384ELb0ELb1ELb1ELb0EEENS1_19SingleTileSchedulerILb0ELb1ELb1ELi192EEEEEEEEEvNT_6ParamsE)
        /*0164*/ 	.word	0x00000000


	//----- nvinfo : EIATTR_REGCOUNT
	.align		4
.L_70:
        /*0168*/ 	.byte	0x04, 0x2f
        /*016a*/ 	.short	(.L_72 - .L_71)
	.align		4
.L_71:
        /*016c*/ 	.word	index@(_ZN7cutlass13device_kernelIN5flash11enable_sm90INS1_16FlashAttnFwdSm90INS1_25CollectiveMainloopFwdSm90ILi2EN4cute5tupleIJNS5_1CILi1EEES8_S8_EEENS6_IJNS7_ILi192EEENS7_ILi144EEENS7_ILi96EEEEEELi96ENS_6half_tEfNS_4arch4Sm90ELb0ELb0ELb1ELb1ELb0ELb1ELb0ELb0ELb1ELb1ELb1ELb0EEENS1_21CollectiveEpilogueFwdINS6_IJSA_SC_SB_EEES9_SE_SG_Li384ELb1ELb1ELb1ELb0EEENS1_36VarlenDynamicPersistentTileSchedulerILi192ELi144ELi384ELi128ELb1ELb1ELb1ELb0ELb1ELb1EEEEEEEEEvNT_6ParamsE)
        /*0170*/ 	.word	0x00000004


	//----- nvinfo : EIATTR_FRAME_SIZE
	.align		4
.L_72:
        /*0174*/ 	.byte	0x04, 0x11
        /*0176*/ 	.short	(.L_74 - .L_73)
	.align		4
.L_73:
        /*0178*/ 	.word	index@(_ZN7cutlass13device_kernelIN5flash11enable_sm90INS1_16FlashAttnFwdSm90INS1_25CollectiveMainloopFwdSm90ILi2EN4cute5tupleIJNS5_1CILi1EEES8_S8_EEENS6_IJNS7_ILi192EEENS7_ILi144EEENS7_ILi96EEEEEELi96ENS_6half_tEfNS_4arch4Sm90ELb0ELb0ELb1ELb1ELb0ELb1ELb0ELb0ELb1ELb1ELb1ELb0EEENS1_21CollectiveEpilogueFwdINS6_IJSA_SC_SB_EEES9_SE_SG_Li384ELb1ELb1ELb1ELb0EEENS1_36VarlenDynamicPersistentTileSchedulerILi192ELi144ELi384ELi128ELb1ELb1ELb1ELb0ELb1ELb1EEEEEEEEEvNT_6ParamsE)
        /*017c*/ 	.word	0x00000000


	//----- nvinfo : EIATTR_REGCOUNT
	.align		4
.L_74:
        /*0180*/ 	.byte	0x04, 0x2f
        /*0182*/ 	.short	(.L_76 - .L_75)
	.align		4
.L_75:
        /*0184*/ 	.word	index@(_ZN7cutlass13device_kernelIN5flash11enable_sm90INS1_16FlashAttnFwdSm90INS1_25CollectiveMainloopFwdSm90ILi2EN4cute5tupleIJNS5_1CILi1EEES8_S8_EEENS6_IJNS7_ILi192EEENS7_ILi144EEENS7_ILi96EEEEEELi96ENS_6half_tEfNS_4arch4Sm90ELb0ELb0ELb1ELb1ELb0ELb0ELb0ELb0ELb1ELb1ELb1ELb0EEENS1_21CollectiveEpilogueFwdINS6_IJSA_SC_SB_EEES9_SE_SG_Li384ELb1ELb1ELb1ELb0EEENS1_36VarlenDynamicPersistentTileSchedulerILi192ELi144ELi384ELi128ELb1ELb1ELb1ELb0ELb1ELb1EEEEEEEEEvNT_6ParamsE)
        /*0188*/ 	.word	0x00000004


	//----- nvinfo : EIATTR_FRAME_SIZE
	.align		4
.L_76:
        /*018c*/ 	.byte	0x04, 0x11
        /*018e*/ 	.short	(.L_78 - .L_77)
	.align		4
.L_77:
        /*0190*/ 	.word	index@(_ZN7cutlass13device_kernelIN5flash11enable_sm90INS1_16FlashAttnFwdSm90INS1_25CollectiveMainloopFwdSm90ILi2EN4cute5tupleIJNS5_1CILi1EEES8_S8_EEENS6_IJNS7_ILi192EEENS7_ILi144EEENS7_ILi96EEEEEELi96ENS_6half_tEfNS_4arch4Sm90ELb0ELb0ELb1ELb1ELb0ELb0ELb0ELb0ELb1ELb1ELb1ELb0EEENS1_21CollectiveEpilogueFwdINS6_IJSA_SC_SB_EEES9_SE_SG_Li384ELb1ELb1ELb1ELb0EEENS1_36VarlenDynamicPersistentTileSchedulerILi192ELi144ELi384ELi128ELb1ELb1ELb1ELb0ELb1ELb1EEEEEEEEEvNT_6ParamsE)
        /*0194*/ 	.word	0x00000000


	//----- nvinfo : EIATTR_REGCOUNT
	.align		4
.L_78:
        /*0198*/ 	.byte	0x04, 0x2f
        /*019a*/ 	.short	(.L_80 - .L_79)
	.align		4
.L_79:
        /*019c*/ 	.word	index@(_ZN7cutlass13device_kernelIN5flash11enable_sm90INS1_16FlashAttnFwdSm90INS1_25CollectiveMainloopFwdSm90ILi2EN4cute5tupleIJNS5_1CILi1EEES8_S8_EEENS6_IJNS7_ILi192EEENS7_ILi144EEENS7_ILi96EEEEEELi96ENS_6half_tEfNS_4arch4Sm90ELb0ELb0ELb1ELb0ELb0ELb0ELb0ELb0ELb1ELb1ELb1ELb0EEENS1_21CollectiveEpilogueFwdINS6_IJSA_SC_SB_EEES9_SE_SG_Li384ELb0ELb1ELb1ELb0EEENS1_19SingleTileSchedulerILb0ELb1ELb1ELi192EEEEEEEEEvNT_6ParamsE)
        /*01a0*/ 	.word	0x00000004


	//----- nvinfo : EIATTR_FRAME_SIZE
	.align		4
.L_80:
        /*01a4*/ 	.byte	0x04, 0x11
        /*01a6*/ 	.short	(.L_82 - .L_81)
	.align		4
.L_81:
        /*01a8*/ 	.word	index@(_ZN7cutlass13device_kernelIN5flash11enable_sm90INS1_16FlashAttnFwdSm90INS1_25CollectiveMainloopFwdSm90ILi2EN4cute5tupleIJNS5_1CILi1EEES8_S8_EEENS6_IJNS7_ILi192EEENS7_ILi144EEENS7_ILi96EEEEEELi96ENS_6half_tEfNS_4arch4Sm90ELb0ELb0ELb1ELb0ELb0ELb0ELb0ELb0ELb1ELb1ELb1ELb0EEENS1_21CollectiveEpilogueFwdINS6_IJSA_SC_SB_EEES9_SE_SG_Li384ELb0ELb1ELb1ELb0EEENS1_19SingleTileSchedulerILb0ELb1ELb1ELi192EEEEEEEEEvNT_6ParamsE)
        /*01ac*/ 	.word	0x00000000


	//----- nvinfo : EIATTR_REGCOUNT
	.align		4
.L_82:
        /*01b0*/ 	.byte	0x04, 0x2f
        /*01b2*/ 	.short	(.L_84 - .L_83)
	.align		4
.L_83:
        /*01b4*/ 	.word	index@(_ZN7cutlass13device_kernelIN5flash11enable_sm90INS1_16FlashAttnFwdSm90INS1_25CollectiveMainloopFwdSm90ILi2EN4cute5tupleIJNS5_1CILi1EEES8_S8_EEENS6_IJNS7_ILi128EEESA_SA_EEELi128ENS_6half_tEfNS_4arch4Sm90ELb1ELb0ELb1ELb1ELb0ELb1ELb0ELb1ELb1ELb1ELb1ELb0EEENS1_21CollectiveEpilogueFwdISB_S9_SC_SE_Li256ELb1ELb1ELb1ELb0EEENS1_36VarlenDynamicPersistentTileSchedulerILi128ELi128ELi256ELi128ELb1ELb1ELb1ELb1ELb1ELb1EEEEEEEEEvNT_6ParamsE)
        /*01b8*/ 	.word	0x00000004


	//----- nvinfo : EIATTR_FRAME_SIZE
	.align		4
.L_84:
        /*01bc*/ 	.byte	0x04, 0x11
        /*01be*/ 	.short	(.L_86 - .L_85)
	.align		4
.L_85:
        /*01c0*/ 	.word	index@(_ZN7cutlass13device_kernelIN5flash11enable_sm90INS1_16FlashAttnFwdSm90INS1_25CollectiveMainloopFwdSm90ILi2EN4cute5tupleIJNS5_1CILi1EEES8_S8_EEENS6_IJNS7_ILi128EEESA_SA_EEELi128ENS_6half_tEfNS_4arch4Sm90ELb1ELb0ELb1ELb1ELb0ELb1ELb0ELb1ELb1ELb1ELb1ELb0EEENS1_21CollectiveEpilogueFwdISB_S9_SC_SE_Li256ELb1ELb1ELb1ELb0EEENS1_36VarlenDynamicPersistentTileSchedulerILi128ELi128ELi256ELi128ELb1ELb1ELb1ELb1ELb1ELb1EEEEEEEEEvNT_6ParamsE)
        /*01c4*/ 	.word	0x00000000


	//----- nvinfo : EIATTR_REGCOUNT
	.align		4
.L_86:
        /*01c8*/ 	.byte	0x04, 0x2f
        /*01ca*/ 	.short	(.L_88 - .L_87)
	.align		4
.L_87:
        /*01cc*/ 	.word	index@(_ZN7cutlass13device_kernelIN5flash11enable_sm90INS1_16FlashAttnFwdSm90INS1_25CollectiveMainloopFwdSm90ILi2EN4cute5tupleIJNS5_1CILi1EEES8_S8_EEENS6_IJNS7_ILi128EEESA_SA_EEELi128ENS_6half_tEfNS_4arch4Sm90ELb1ELb0ELb1ELb1ELb0ELb0ELb0ELb1ELb1ELb1ELb1ELb0EEENS1_21CollectiveEpilogueFwdISB_S9_SC_SE_Li256ELb1ELb1ELb1ELb0EEENS1_36VarlenDynamicPersistentTileSchedulerILi128ELi128ELi256ELi128ELb1ELb1ELb1ELb1ELb1ELb1EEEEEEEEEvNT_6ParamsE)
        /*01d0*/ 	.word	0x00000004


	//----- nvinfo : EIATTR_FRAME_SIZE
	.align		4
.L_88:
        /*01d4*/ 	.byte	0x04, 0x11
        /*01d6*/ 	.short	(.L_90 - .L_89)
	.align		4
.L_89:
        /*01d8*/ 	.word	index@(_ZN7cutlass13device_kernelIN5flash11enable_sm90INS1_16FlashAttnFwdSm90INS1_25CollectiveMainloopFwdSm90ILi2EN4cute5tupleIJNS5_1CILi1EEES8_S8_EEENS6_IJNS7_ILi128EEESA_SA_EEELi128ENS_6half_tEfNS_4arch4Sm90ELb1ELb0ELb1ELb1ELb0ELb0ELb0ELb1ELb1ELb1ELb1ELb0EEENS1_21CollectiveEpilogueFwdISB_S9_SC_SE_Li256ELb1ELb1ELb1ELb0EEENS1_36VarlenDynamicPersistentTileSchedulerILi128ELi128ELi256ELi128ELb1ELb1ELb1ELb1ELb1ELb1EEEEEEEEEvNT_6ParamsE)
        /*01dc*/ 	.word	0x00000000


	//----- nvinfo : EIATTR_REGCOUNT
	.align		4
.L_90:
        /*01e0*/ 	.byte	0x04, 0x2f
        /*01e2*/ 	.short	(.L_92 - .L_91)
	.align		4
.L_91:
        /*01e4*/ 	.word	index@(_ZN7cutlass13device_kernelIN5flash11enable_sm90INS1_16FlashAttnFwdSm90INS1_25CollectiveMainloopFwdSm90ILi2EN4cute5tupleIJNS5_1CILi1EEES8_S8_EEENS6_IJNS7_ILi128EEESA_SA_EEELi128ENS_6half_tEfNS_4arch4Sm90ELb1ELb0ELb1ELb0ELb0ELb0ELb0ELb1ELb1ELb1ELb1ELb0EEENS1_21CollectiveEpilogueFwdISB_S9_SC_SE_Li256ELb0ELb1ELb1ELb0EEENS1_19SingleTileSchedulerILb0ELb1ELb1ELi128EEEEEEEEEvNT_6ParamsE)
        /*01e8*/ 	.word	0x00000004


	//----- nvinfo : EIATTR_FRAME_SIZE
	.align		4
.L_92:
        /*01ec*/ 	.byte	0x04, 0x11
        /*01ee*/ 	.short	(.L_94 - .L_93)
	.align		4
.L_93:
        /*01f0*/ 	.word	index@(_ZN7cutlass13device_kernelIN5flash11enable_sm90INS1_16FlashAttnFwdSm90INS1_25CollectiveMainloopFwdSm90ILi2EN4cute5tupleIJNS5_1CILi1EEES8_S8_EEENS6_IJNS7_ILi128EEESA_SA_EEELi128ENS_6half_tEfNS_4arch4Sm90ELb1ELb0ELb1ELb0ELb0ELb0ELb0ELb1ELb1ELb1ELb1ELb0EEENS1_21CollectiveEpilogueFwdISB_S9_SC_SE_Li256ELb0ELb1ELb1ELb0EEENS1_19SingleTileSchedulerILb0ELb1ELb1ELi128EEEEEEEEEvNT_6ParamsE)
        /*01f4*/ 	.word	0x00000000


	//----- nvinfo : EIATTR_REGCOUNT
	.align		4
.L_94:
        /*01f8*/ 	.byte	0x04, 0x2f
        /*01fa*/ 	.short	(.L_96 - .L_95)
	.align		4
.L_95:
        /*01fc*/ 	.word	index@(_ZN7cutlass13device_kernelIN5flash11enable_sm90INS1_16FlashAttnFwdSm90INS1_25CollectiveMainloopFwdSm90ILi2EN4cute5tupleIJNS5_1CILi1EEES8_S8_EEENS6_IJNS7_ILi128EEESA_SA_EEELi128ENS_6half_tEfNS_4arch4Sm90ELb0ELb1ELb1ELb1ELb0ELb1ELb0ELb1ELb1ELb1ELb1ELb0EEENS1_21CollectiveEpilogueFwdISB_S9_SC_SE_Li256ELb1ELb1ELb1ELb0EEENS1_36VarlenDynamicPersistentTileSchedulerILi128ELi128ELi256ELi128ELb1ELb1ELb1ELb1ELb0ELb1EEEEEEEEEvNT_6ParamsE)
        /*0200*/ 	.word	0x00000004


	//----- nvinfo : EIATTR_FRAME_SIZE
	.align		4
.L_96:
        /*0204*/ 	.byte	0x04, 0x11
        /*0206*/ 	.short	(.L_98 - .L_97)
	.align		4
.L_97:
        /*0208*/ 	.word	index@(_ZN7cutlass13device_kernelIN5flash11enable_sm90INS1_16FlashAttnFwdSm90INS1_25CollectiveMainloopFwdSm90ILi2EN4cute5tupleIJNS5_1CILi1EEES8_S8_EEENS6_IJNS7_ILi128EEESA_SA_EEELi128ENS_6half_tEfNS_4arch4Sm90ELb0ELb1ELb1ELb1ELb0ELb1ELb0ELb1ELb1ELb1ELb1ELb0EEENS1_21CollectiveEpilogueFwdISB_S9_SC_SE_Li256ELb1ELb1ELb1ELb0EEENS1_36VarlenDynamicPersistentTileSchedulerILi128ELi128ELi256ELi128ELb1ELb1ELb1ELb1ELb0ELb1EEEEEEEEEvNT_6ParamsE)
        /*020c*/ 	.word	0x00000000


	//----- nvinfo : EIATTR_REGCOUNT
	.align		4
.L_98:
        /*0210*/ 	.byte	0x04, 0x2f
        /*0212*/ 	.short	(.L_100 - .L_99)
	.align		4
.L_99:
        /*0214*/ 	.word	index@(_ZN7cutlass13device_kernelIN5flash11enable_sm90INS1_16FlashAttnFwdSm90INS1_25CollectiveMainloopFwdSm90ILi2EN4cute5tupleIJNS5_1CILi1EEES8_S8_EEENS6_IJNS7_ILi128EEESA_SA_EEELi128ENS_6half_tEfNS_4arch4Sm90ELb0ELb1ELb1ELb1ELb0ELb0ELb0ELb1ELb1ELb1ELb1ELb0EEENS1_21CollectiveEpilogueFwdISB_S9_SC_SE_Li256ELb1ELb1ELb1ELb0EEENS1_36VarlenDynamicPersistentTileSchedulerILi128ELi128ELi256ELi128ELb1ELb1ELb1ELb1ELb0ELb1EEEEEEEEEvNT_6ParamsE)
        /*0218*/ 	.word	0x00000004


	//----- nvinfo : EIATTR_FRAME_SIZE
	.align		4
.L_100:
        /*021c*/ 	.byte	0x04, 0x11
        /*021e*/ 	.short	(.L_102 - .L_101)
	.align		4
.L_101:
        /*0220*/ 	.word	index@(_ZN7cutlass13device_kernelIN5flash11enable_sm90INS1_16FlashAttnFwdSm90INS1_25CollectiveMainloopFwdSm90ILi2EN4cute5tupleIJNS5_1CILi1EEES8_S8_EEENS6_IJNS7_ILi128EEESA_SA_EEELi128ENS_6half_tEfNS_4arch4Sm90ELb0ELb1ELb1ELb1ELb0ELb0ELb0ELb1ELb1ELb1ELb1ELb0EEENS1_21CollectiveEpilogueFwdISB_S9_SC_SE_Li256ELb1ELb1ELb1ELb0EEENS1_36VarlenDynamicPersistentTileSchedulerILi128ELi128ELi256ELi128ELb1ELb1ELb1ELb1ELb0ELb1EEEEEEEEEvNT_6ParamsE)
        /*0224*/ 	.word	0x00000000


	//----- nvinfo : EIATTR_REGCOUNT
	.align		4
.L_102:
        /*0228*/ 	.byte	0x04, 0x2f
        /*022a*/ 	.short	(.L_104 - .L_103)
	.align		4
.L_103:
        /*022c*/ 	.word	index@(_ZN7cutlass13device_kernelIN5flash11enable_sm90INS1_16FlashAttnFwdSm90INS1_25CollectiveMainloopFwdSm90ILi2EN4cute5tupleIJNS5_1CILi1EEES8_S8_EEENS6_IJNS7_ILi128EEESA_SA_EEELi128ENS_6half_tEfNS_4arch4Sm90ELb0ELb1ELb1ELb0ELb0ELb0ELb0ELb1ELb1ELb1ELb1ELb0EEENS1_21CollectiveEpilogueFwdISB_S9_SC_SE_Li256ELb0ELb1ELb1ELb0EEENS1_19SingleTileSchedulerILb0ELb1ELb1ELi128EEEEEEEEEvNT_6ParamsE)
        /*0230*/ 	.word	0x00000004


	//----- nvinfo : EIATTR_FRAME_SIZE
	.align		4
.L_104:
        /*0234*/ 	.byte	0x04, 0x11
        /*0236*/ 	.short	(.L_106 - .L_105)
	.align		4
.L_105:
        /*0238*/ 	.word	index@(_ZN7cutlass13device_kernelIN5flash11enable_sm90INS1_16FlashAttnFwdSm90INS1_25CollectiveMainloopFwdSm90ILi2EN4cute5tupleIJNS5_1CILi1EEES8_S8_EEENS6_IJNS7_ILi128EEESA_SA_EEELi128ENS_6half_tEfNS_4arch4Sm90ELb0ELb1ELb1ELb0ELb0ELb0ELb0ELb1ELb1ELb1ELb1ELb0EEENS1_21CollectiveEpilogueFwdISB_S9_SC_SE_Li256ELb0ELb1ELb1ELb0EEENS1_19SingleTileSchedulerILb0ELb1ELb1ELi128EEEEEEEEEvNT_6ParamsE)
        /*023c*/ 	.word	0x00000000


	//----- nvinfo : EIATTR_REGCOUNT
	.align		4
.L_106:
        /*0240*/ 	.byte	0x04, 0x2f
        /*0242*/ 	.short	(.L_108 - .L_107)
	.align		4
.L_107:
        /*0244*/ 	.word	index@(_ZN7cutlass13device_kernelIN5flash11enable_sm90INS1_16FlashAttnFwdSm90INS1_25CollectiveMainloopFwdSm90ILi2EN4cute5tupleIJNS5_1CILi1EEES8_S8_EEENS6_IJNS7_ILi128EEENS7_ILi176EEESA_EEELi128ENS_6half_tEfNS_4arch4Sm90ELb0ELb0ELb1ELb1ELb0ELb1ELb0ELb1ELb1ELb1ELb1ELb0EEENS1_21CollectiveEpilogueFwdINS6_IJSA_SA_SB_EEES9_SD_SF_Li256ELb1ELb1ELb1ELb0EEENS1_36VarlenDynamicPersistentTileSchedulerILi128ELi176ELi256ELi128ELb1ELb1ELb1ELb0ELb1ELb1EEEEEEEEEvNT_6ParamsE)
        /*0248*/ 	.word	0x00000004


	//----- nvinfo : EIATTR_FRAME_SIZE
	.align		4
.L_108:
        /*024c*/ 	.byte	0x04, 0x11
        /*024e*/ 	.short	(.L_110 - .L_109)
	.align		4
.L_109:
        /*0250*/ 	.word	index@(_ZN7cutlass13device_kernelIN5flash11enable_sm90INS1_16FlashAttnFwdSm90INS1_25CollectiveMainloopFwdSm90ILi2EN4cute5tupleIJNS5_1CILi1EEES8_S8_EEENS6_IJNS7_ILi128EEENS7_ILi176EEESA_EEELi128ENS_6half_tEfNS_4arch4Sm90ELb0ELb0ELb1ELb1ELb0ELb1ELb0ELb1ELb1ELb1ELb1ELb0EEENS1_21CollectiveEpilogueFwdINS6_IJSA_SA_SB_EEES9_SD_SF_Li256ELb1ELb1ELb1ELb0EEENS1_36VarlenDynamicPersistentTileSchedulerILi128ELi176ELi256ELi128ELb1ELb1ELb1ELb0ELb1ELb1EEEEEEEEEvNT_6ParamsE)
        /*0254*/ 	.word	0x00000000


	//----- nvinfo : EIATTR_REGCOUNT
	.align		4
.L_110:
        /*0258*/ 	.byte	0x04, 0x2f
        /*025a*/ 	.short	(.L_112 - .L_111)
	.align		4
.L_111:
        /*025c*/ 	.word	index@(_ZN7cutlass13device_kernelIN5flash11enable_sm90INS1_16FlashAttnFwdSm90INS1_25CollectiveMainloopFwdSm90ILi2EN4cute5tupleIJNS5_1CILi1EEES8_S8_EEENS6_IJNS7_ILi128EEENS7_ILi176EEESA_EEELi128ENS_6half_tEfNS_4arch4Sm90ELb0ELb0ELb1ELb1ELb0ELb0ELb0ELb1ELb1ELb1ELb1ELb0EEENS1_21CollectiveEpilogueFwdINS6_IJSA_SA_SB_EEES9_SD_SF_Li256ELb1ELb1ELb1ELb0EEENS1_36VarlenDynamicPersistentTileSchedulerILi128ELi176ELi256ELi128ELb1ELb1ELb1ELb0ELb1ELb1EEEEEEEEEvNT_6ParamsE)
        /*0260*/ 	.word	0x00000004


	//----- nvinfo : EIATTR_FRAME_SIZE
	.align		4
.L_112:
        /*0264*/ 	.byte	0x04, 0x11
        /*0266*/ 	.short	(.L_114 - .L_113)
	.align		4
.L_113:
        /*0268*/ 	.word	index@(_ZN7cutlass13device_kernelIN5flash11enable_sm90INS1_16FlashAttnFwdSm90INS1_25CollectiveMainloopFwdSm90ILi2EN4cute5tupleIJNS5_1CILi1EEES8_S8_EEENS6_IJNS7_ILi128EEENS7_ILi176EEESA_EEELi128ENS_6half_tEfNS_4arch4Sm90ELb0ELb0ELb1ELb1ELb0ELb0ELb0ELb1ELb1ELb1ELb1ELb0EEENS1_21CollectiveEpilogueFwdINS6_IJSA_SA_SB_EEES9_SD_SF_Li256ELb1ELb1ELb1ELb0EEENS1_36VarlenDynamicPersistentTileSchedulerILi128ELi176ELi256ELi128ELb1ELb1ELb1ELb0ELb1ELb1EEEEEEEEEvNT_6ParamsE)
        /*026c*/ 	.word	0x00000000


	//----- nvinfo : EIATTR_REGCOUNT
	.align		4
.L_114:
        /*0270*/ 	.byte	0x04, 0x2f
        /*0272*/ 	.short	(.L_116 - .L_115)
	.align		4
.L_115:
        /*0274*/ 	.word	index@(_ZN7cutlass13device_kernelIN5flash11enable_sm90INS1_16FlashAttnFwdSm90INS1_25CollectiveMainloopFwdSm90ILi2EN4cute5tupleIJNS5_1CILi1EEES8_S8_EEENS6_IJNS7_ILi128EEENS7_ILi176EEESA_EEELi128ENS_6half_tEfNS_4arch4Sm90ELb0ELb0ELb1ELb0ELb0ELb0ELb0ELb1ELb1ELb1ELb1ELb0EEENS1_21CollectiveEpilogueFwdINS6_IJSA_SA_SB_EEES9_SD_SF_Li256ELb0ELb1ELb1ELb0EEENS1_19SingleTileSchedulerILb0ELb1ELb1ELi128EEEEEEEEEvNT_6ParamsE)
        /*0278*/ 	.word	0x00000004


	//----- nvinfo : EIATTR_FRAME_SIZE
	.align		4
.L_116:
        /*027c*/ 	.byte	0x04, 0x11
        /*027e*/ 	.short	(.L_118 - .L_117)
	.align		4
.L_117:
        /*0280*/ 	.word	index@(_ZN7cutlass13device_kernelIN5flash11enable_sm90INS1_16FlashAttnFwdSm90INS1_25CollectiveMainloopFwdSm90ILi2EN4cute5tupleIJNS5_1CILi1EEES8_S8_EEENS6_IJNS7_ILi128EEENS7_ILi176EEESA_EEELi128ENS_6half_tEfNS_4arch4Sm90ELb0ELb0ELb1ELb0ELb0ELb0ELb0ELb1ELb1ELb1ELb1ELb0EEENS1_21CollectiveEpilogueFwdINS6_IJSA_SA_SB_EEES9_SD_SF_Li256ELb0ELb1ELb1ELb0EEENS1_19SingleTileSchedulerILb0ELb1ELb1ELi128EEEEEEEEEvNT_6ParamsE)
        /*0284*/ 	.word	0x00000000


	//----- nvinfo : EIATTR_REGCOUNT
	.align		4
.L_118:
        /*0288*/ 	.byte	0x04, 0x2f
        /*028a*/ 	.short	(.L_120 - .L_119)
	.align		4
.L_119:
        /*028c*/ 	.word	index@(_ZN7cutlass13device_kernelIN5flash11enable_sm90INS1_16FlashAttnFwdSm90INS1_25CollectiveMainloopFwdSm90ILi2EN4cute5tupleIJNS5_1CILi1EEES8_S8_EEENS6_IJNS7_ILi128EEENS7_ILi112EEENS7_ILi192EEEEEELi192ENS_6half_tEfNS_4arch4Sm90ELb1ELb0ELb1ELb1ELb0ELb1ELb0ELb1ELb1ELb1ELb1ELb0EEENS1_21CollectiveEpilogueFwdINS6_IJSA_SC_SB_EEES9_SE_SG_Li256ELb1ELb1ELb1ELb0EEENS1_36VarlenDynamicPersistentTileSchedulerILi128ELi112ELi256ELi128ELb1ELb1ELb1ELb1ELb1ELb1EEEEEEEEEvNT_6ParamsE)
        /*0290*/ 	.word	0x00000004


	//----- nvinfo : EIATTR_FRAME_SIZE
	.align		4
.L_120:
        /*0294*/ 	.byte	0x04, 0x11
        /*0296*/ 	.short	(.L_122 - .L_121)
	.align		4
.L_121:
        /*0298*/ 	.word	index@(_ZN7cutlass13device_kernelIN5flash11enable_sm90INS1_16FlashAttnFwdSm90INS1_25CollectiveMainloopFwdSm90ILi2EN4cute5tupleIJNS5_1CILi1EEES8_S8_EEENS6_IJNS7_ILi128EEENS7_ILi112EEENS7_ILi192EEEEEELi192ENS_6half_tEfNS_4arch4Sm90ELb1ELb0ELb1ELb1ELb0ELb1ELb0ELb1ELb1ELb1ELb1ELb0EEENS1_21CollectiveEpilogueFwdINS6_IJSA_SC_SB_EEES9_SE_SG_Li256ELb1ELb1ELb1ELb0EEENS1_36VarlenDynamicPersistentTileSchedulerILi128ELi112ELi256ELi128ELb1ELb1ELb1ELb1ELb1ELb1EEEEEEEEEvNT_6ParamsE)
        /*029c*/ 	.word	0x00000000


	//----- nvinfo : EIATTR_REGCOUNT
	.align		4
.L_122:
        /*02a0*/ 	.byte	0x04, 0x2f
        /*02a2*/ 	.short	(.L_124 - .L_123)
	.align		4
.L_123:
        /*02a4*/ 	.word	index@(_ZN7cutlass13device_kernelIN5flash11enable_sm90INS1_16FlashAttnFwdSm90INS1_25CollectiveMainloopFwdSm90ILi2EN4cute5tupleIJNS5_1CILi1EEES8_S8_EEENS6_IJNS7_ILi128EEENS7_ILi112EEENS7_ILi192EEEEEELi192ENS_6half_tEfNS_4arch4Sm90ELb1ELb0ELb1ELb1ELb0ELb0ELb0ELb1ELb1ELb1ELb1ELb0EEENS1_21CollectiveEpilogueFwdINS6_IJSA_SC_SB_EEES9_SE_SG_Li256ELb1ELb1ELb1ELb0EEENS1_36VarlenDynamicPersistentTileSchedulerILi128ELi112ELi256ELi128ELb1ELb1ELb1ELb1ELb1ELb1EEEEEEEEEvNT_6ParamsE)
        /*02a8*/ 	.word	0x00000004


	//----- nvinfo : EIATTR_FRAME_SIZE
	.align		4
.L_124:
        /*02ac*/ 	.byte	0x04, 0x11
        /*02ae*/ 	.short	(.L_126 - .L_125)
	.align		4
.L_125:
        /*02b0*/ 	.word	index@(_ZN7cutlass13device_kernelIN5flash11enable_sm90INS1_16FlashAttnFwdSm90INS1_25CollectiveMainloopFwdSm90ILi2EN4cute5tupleIJNS5_1CILi1EEES8_S8_EEENS6_IJNS7_ILi128EEENS7_ILi112EEENS7_ILi192EEEEEELi192ENS_6half_tEfNS_4arch4Sm90ELb1ELb0ELb1ELb1ELb0ELb0ELb0ELb1ELb1ELb1ELb1ELb0EEENS1_21CollectiveEpilogueFwdINS6_IJSA_SC_SB_EEES9_SE_SG_Li256ELb1ELb1ELb1ELb0EEENS1_36VarlenDynamicPersistentTileSchedulerILi128ELi112ELi256ELi128ELb1ELb1ELb1ELb1ELb1ELb1EEEEEEEEEvNT_6ParamsE)
        /*02b4*/ 	.word	0x00000000


	//----- nvinfo : EIATTR_REGCOUNT
	.align		4
.L_126:
        /*02b8*/ 	.byte	0x04, 0x2f
        /*02ba*/ 	.short	(.L_128 - .L_127)
	.align		4
.L_127:
        /*02bc*/ 	.word	index@(_ZN7cutlass13device_kernelIN5flash11enable_sm90INS1_16FlashAttnFwdSm90INS1_25CollectiveMainloopFwdSm90ILi2EN4cute5tupleIJNS5_1CILi1EEES8_S8_EEENS6_IJNS7_ILi128EEENS7_ILi112EEENS7_ILi192EEEEEELi192ENS_6half_tEfNS_4arch4Sm90ELb1ELb0ELb1ELb0ELb0ELb0ELb0ELb1ELb1ELb1ELb1ELb0EEENS1_21CollectiveEpilogueFwdINS6_IJSA_SC_SB_EEES9_SE_SG_Li256ELb0ELb1ELb1ELb0EEENS1_19SingleTileSchedulerILb0ELb1ELb1ELi128EEEEEEEEEvNT_6ParamsE)
        /*02c0*/ 	.word	0x00000004


	//----- nvinfo : EIATTR_FRAME_SIZE
	.align		4
.L_128:
        /*02c4*/ 	.byte	0x04, 0x11
        /*02c6*/ 	.short	(.L_130 - .L_129)
	.align		4
.L_129:
        /*02c8*/ 	.word	index@(_ZN7cutlass13device_kernelIN5flash11enable_sm90INS1_16FlashAttnFwdSm90INS1_25CollectiveMainloopFwdSm90ILi2EN4cute5tupleIJNS5_1CILi1EEES8_S8_EEENS6_IJNS7_ILi128EEENS7_ILi112EEENS7_ILi192EEEEEELi192ENS_6half_tEfNS_4arch4Sm90ELb1ELb0ELb1ELb0ELb0ELb0ELb0ELb1ELb1ELb1ELb1ELb0EEENS1_21CollectiveEpilogueFwdINS6_IJSA_SC_SB_EEES9_SE_SG_Li256ELb0ELb1ELb1ELb0EEENS1_19SingleTileSchedulerILb0ELb1ELb1ELi128EEEEEEEEEvNT_6ParamsE)
        /*02cc*/ 	.word	0x00000000


	//----- nvinfo : EIATTR_REGCOUNT
	.align		4
.L_130:
        /*02d0*/ 	.byte	0x04, 0x2f
        /*02d2*/ 	.short	(.L_132 - .L_131)
	.align		4
.L_131:
        /*02d4*/ 	.word	index@(_ZN7cutlass13device_kernelIN5flash11enable_sm90INS1_16FlashAttnFwdSm90INS1_25CollectiveMainloopFwdSm90ILi2EN4cute5tupleIJNS5_1CILi1EEES8_S8_EEENS6_IJNS7_ILi128EEENS7_ILi96EEENS7_ILi192EEEEEELi192ENS_6half_tEfNS_4arch4Sm90ELb0ELb1ELb1ELb1ELb0ELb1ELb0ELb1ELb1ELb1ELb1ELb0EEENS1_21CollectiveEpilogueFwdINS6_IJSA_SC_SB_EEES9_SE_SG_Li256ELb1ELb1ELb1ELb0EEENS1_36VarlenDynamicPersistentTileSchedulerILi128ELi96ELi256ELi128ELb1ELb1ELb1ELb1ELb0ELb1EEEEEEEEEvNT_6ParamsE)
        /*02d8*/ 	.word	0x00000004


	//----- nvinfo : EIATTR_FRAME_SIZE
	.align		4
.L_132:
        /*02dc*/ 	.byte	0x04, 0x11
        /*02de*/ 	.short	(.L_134 - .L_133)
	.align		4
.L_133:
        /*02e0*/ 	.word	index@(_ZN7cutlass13device_kernelIN5flash11enable_sm90INS1_16FlashAttnFwdSm90INS1_25CollectiveMainloopFwdSm90ILi2EN4cute5tupleIJNS5_1CILi1EEES8_S8_EEENS6_IJNS7_ILi128EEENS7_ILi96EEENS7_ILi192EEEEEELi192ENS_6half_tEfNS_4arch4Sm90ELb0ELb1ELb1ELb1ELb0ELb1ELb0ELb1ELb1ELb1ELb1ELb0EEENS1_21CollectiveEpilogueFwdINS6_IJSA_SC_SB_EEES9_SE_SG_Li256ELb1ELb1ELb1ELb0EEENS1_36VarlenDynamicPersistentTileSchedulerILi128ELi96ELi256ELi128ELb1ELb1ELb1ELb1ELb0ELb1EEEEEEEEEvNT_6ParamsE)
        /*02e4*/ 	.word	0x00000000


	//----- nvinfo : EIATTR_REGCOUNT
	.align		4
.L_134:
        /*02e8*/ 	.byte	0x04, 0x2f
        /*02ea*/ 	.short	(.L_136 - .L_135)
	.align		4
.L_135:
        /*02ec*/ 	.word	index@(_ZN7cutlass13device_kernelIN5flash11enable_sm90INS1_16FlashAttnFwdSm90INS1_25CollectiveMainloopFwdSm90ILi2EN4cute5tupleIJNS5_1CILi1EEES8_S8_EEENS6_IJNS7_ILi128EEENS7_ILi96EEENS7_ILi192EEEEEELi192ENS_6half_tEfNS_4arch4Sm90ELb0ELb1ELb1ELb1ELb0ELb0ELb0ELb1ELb1ELb1ELb1ELb0EEENS1_21CollectiveEpilogueFwdINS6_IJSA_SC_SB_EEES9_SE_SG_Li256ELb1ELb1ELb1ELb0EEENS1_36VarlenDynamicPersistentTileSchedulerILi128ELi96ELi256ELi128ELb1ELb1ELb1ELb1ELb0ELb1EEEEEEEEEvNT_6ParamsE)
        /*02f0*/ 	.word	0x00000004


	//----- nvinfo : EIATTR_FRAME_SIZE
	.align		4
.L_136:
        /*02f4*/ 	.byte	0x04, 0x11
        /*02f6*/ 	.short	(.L_138 - .L_137)
	.align		4
.L_137:
        /*02f8*/ 	.word	index@(_ZN7cutlass13device_kernelIN5flash11enable_sm90INS1_16FlashAttnFwdSm90INS1_25CollectiveMainloopFwdSm90ILi2EN4cute5tupleIJNS5_1CILi1EEES8_S8_EEENS6_IJNS7_ILi128EEENS7_ILi96EEENS7_ILi192EEEEEELi192ENS_6half_tEfNS_4arch4Sm90ELb0ELb1ELb1ELb1ELb0ELb0ELb0ELb1ELb1ELb1ELb1ELb0EEENS1_21CollectiveEpilogueFwdINS6_IJSA_SC_SB_EEES9_SE_SG_Li256ELb1ELb1ELb1ELb0EEENS1_36VarlenDynamicPersistentTileSchedulerILi128ELi96ELi256ELi128ELb1ELb1ELb1ELb1ELb0ELb1EEEEEEEEEvNT_6ParamsE)
        /*02fc*/ 	.word	0x00000000


	//----- nvinfo : EIATTR_REGCOUNT
	.align		4
.L_138:
        /*0300*/ 	.byte	0x04, 0x2f
        /*0302*/ 	.short	(.L_140 - .L_139)
	.align		4
.L_139:
        /*0304*/ 	.word	index@(_ZN7cutlass13device_kernelIN5flash11enable_sm90INS1_16FlashAttnFwdSm90INS1_25CollectiveMainloopFwdSm90ILi2EN4cute5tupleIJNS5_1CILi1EEES8_S8_EEENS6_IJNS7_ILi128EEENS7_ILi96EEENS7_ILi192EEEEEELi192ENS_6half_tEfNS_4arch4Sm90ELb0ELb1ELb1ELb0ELb0ELb0ELb0ELb1ELb1ELb1ELb1ELb0EEENS1_21CollectiveEpilogueFwdINS6_IJSA_SC_SB_EEES9_SE_SG_Li256ELb0ELb1ELb1ELb0EEENS1_19SingleTileSchedulerILb0ELb1ELb1ELi128EEEEEEEEEvNT_6ParamsE)
        /*0308*/ 	.word	0x00000004


	//----- nvinfo : EIATTR_FRAME_SIZE
	.align		4
.L_140:
        /*030c*/ 	.byte	0x04, 0x11
        /*030e*/ 	.short	(.L_142 - .L_141)
	.align		4
.L_141:
        /*0310*/ 	.word	index@(_ZN7cutlass13device_kernelIN5flash11enable_sm90INS1_16FlashAttnFwdSm90INS1_25CollectiveMainloopFwdSm90ILi2EN4cute5tupleIJNS5_1CILi1EEES8_S8_EEENS6_IJNS7_ILi128EEENS7_ILi96EEENS7_ILi192EEEEEELi192ENS_6half_tEfNS_4arch4Sm90ELb0ELb1ELb1ELb0ELb0ELb0ELb0ELb1ELb1ELb1ELb1ELb0EEENS1_21CollectiveEpilogueFwdINS6_IJSA_SC_SB_EEES9_SE_SG_Li256ELb0ELb1ELb1ELb0EEENS1_19SingleTileSchedulerILb0ELb1ELb1ELi128EEEEEEEEEvNT_6ParamsE)
        /*0314*/ 	.word	0x00000000


	//----- nvinfo : EIATTR_REGCOUNT
	.align		4
.L_142:
        /*0318*/ 	.byte	0x04, 0x2f
        /*031a*/ 	.short	(.L_144 - .L_143)
	.align		4
.L_143:
        /*031c*/ 	.word	index@(_ZN7cutlass13device_kernelIN5flash11enable_sm90INS1_16FlashAttnFwdSm90INS1_25CollectiveMainloopFwdSm90ILi2EN4cute5tupleIJNS5_1CILi1EEES8_S8_EEENS6_IJNS7_ILi128EEENS7_ILi112EEENS7_ILi192EEEEEELi192ENS_6half_tEfNS_4arch4Sm90ELb0ELb0ELb1ELb1ELb0ELb1ELb0ELb1ELb1ELb1ELb1ELb0EEENS1_21CollectiveEpilogueFwdINS6_IJSA_SC_SB_EEES9_SE_SG_Li256ELb1ELb1ELb1ELb0EEENS1_36VarlenDynamicPersistentTileSchedulerILi128ELi112ELi256ELi128ELb1ELb1ELb1ELb0ELb1ELb1EEEEEEEEEvNT_6ParamsE)
        /*0320*/ 	.word	0x00000004


	//----- nvinfo : EIATTR_FRAME_SIZE
	.align		4
.L_144:
        /*0324*/ 	.byte	0x04, 0x11
        /*0326*/ 	.short	(.L_146 - .L_145)
	.align		4
.L_145:
        /*0328*/ 	.word	index@(_ZN7cutlass13device_kernelIN5flash11enable_sm90INS1_16FlashAttnFwdSm90INS1_25CollectiveMainloopFwdSm90ILi2EN4cute5tupleIJNS5_1CILi1EEES8_S8_EEENS6_IJNS7_ILi128EEENS7_ILi112EEENS7_ILi192EEEEEELi192ENS_6half_tEfNS_4arch4Sm90ELb0ELb0ELb1ELb1ELb0ELb1ELb0ELb1ELb1ELb1ELb1ELb0EEENS1_21CollectiveEpilogueFwdINS6_IJSA_SC_SB_EEES9_SE_SG_Li256ELb1ELb1ELb1ELb0EEENS1_36VarlenDynamicPersistentTileSchedulerILi128ELi112ELi256ELi128ELb1ELb1ELb1ELb0ELb1ELb1EEEEEEEEEvNT_6ParamsE)
        /*032c*/ 	.word	0x00000000


	//----- nvinfo : EIATTR_REGCOUNT
	.align		4
.L_146:
        /*0330*/ 	.byte	0x04, 0x2f
        /*0332*/ 	.short	(.L_148 - .L_147)
	.align		4
.L_147:
        /*0334*/ 	.word	index@(_ZN7cutlass13device_kernelIN5flash11enable_sm90INS1_16FlashAttnFwdSm90INS1_25CollectiveMainloopFwdSm90ILi2EN4cute5tupleIJNS5_1CILi1EEES8_S8_EEENS6_IJNS7_ILi128EEENS7_ILi112EEENS7_ILi192EEEEEELi192ENS_6half_tEfNS_4arch4Sm90ELb0ELb0ELb1ELb1ELb0ELb0ELb0ELb1ELb1ELb1ELb1ELb0EEENS1_21CollectiveEpilogueFwdINS6_IJSA_SC_SB_EEES9_SE_SG_Li256ELb1ELb1ELb1ELb0EEENS1_36VarlenDynamicPersistentTileSchedulerILi128ELi112ELi256ELi128ELb1ELb1ELb1ELb0ELb1ELb1EEEEEEEEEvNT_6ParamsE)
        /*0338*/ 	.word	0x00000004


	//----- nvinfo : EIATTR_FRAME_SIZE
	.align		4
.L_148:
        /*033c*/ 	.byte	0x04, 0x11
        /*033e*/ 	.short	(.L_150 - .L_149)
	.align		4
.L_149:
        /*0340*/ 	.word	index@(_ZN7cutlass13device_kernelIN5flash11enable_sm90INS1_16FlashAttnFwdSm90INS1_25CollectiveMainloopFwdSm90ILi2EN4cute5tupleIJNS5_1CILi1EEES8_S8_EEENS6_IJNS7_ILi128EEENS7_ILi112EEENS7_ILi192EEEEEELi192ENS_6half_tEfNS_4arch4Sm90ELb0ELb0ELb1ELb1ELb0ELb0ELb0ELb1ELb1ELb1ELb1ELb0EEENS1_21CollectiveEpilogueFwdINS6_IJSA_SC_SB_EEES9_SE_SG_Li256ELb1ELb1ELb1ELb0EEENS1_36VarlenDynamicPersistentTileSchedulerILi128ELi112ELi256ELi128ELb1ELb1ELb1ELb0ELb1ELb1EEEEEEEEEvNT_6ParamsE)
        /*0344*/ 	.word	0x00000000


	//----- nvinfo : EIATTR_REGCOUNT
	.align		4
.L_150:
        /*0348*/ 	.byte	0x04, 0x2f
        /*034a*/ 	.short	(.L_152 - .L_151)
	.align		4
.L_151:
        /*034c*/ 	.word	index@(_ZN7cutlass13device_kernelIN5flash11enable_sm90INS1_16FlashAttnFwdSm90INS1_25CollectiveMainloopFwdSm90ILi2EN4cute5tupleIJNS5_1CILi1EEES8_S8_EEENS6_IJNS7_ILi128EEENS7_ILi112EEENS7_ILi192EEEEEELi192ENS_6half_tEfNS_4arch4Sm90ELb0ELb0ELb1ELb0ELb0ELb0ELb0ELb1ELb1ELb1ELb1ELb0EEENS1_21CollectiveEpilogueFwdINS6_IJSA_SC_SB_EEES9_SE_SG_Li256ELb0ELb1ELb1ELb0EEENS1_19SingleTileSchedulerILb0ELb1ELb1ELi128EEEEEEEEEvNT_6ParamsE)
        /*0350*/ 	.word	0x00000004


	//----- nvinfo : EIATTR_FRAME_SIZE
	.align		4
.L_152:
        /*0354*/ 	.byte	0x04, 0x11
        /*0356*/ 	.short	(.L_154 - .L_153)
	.align		4
.L_153:
        /*0358*/ 	.word	index@(_ZN7cutlass13device_kernelIN5flash11enable_sm90INS1_16FlashAttnFwdSm90INS1_25CollectiveMainloopFwdSm90ILi2EN4cute5tupleIJNS5_1CILi1EEES8_S8_EEENS6_IJNS7_ILi128EEENS7_ILi112EEENS7_ILi192EEEEEELi192ENS_6half_tEfNS_4arch4Sm90ELb0ELb0ELb1ELb0ELb0ELb0ELb0ELb1ELb1ELb1ELb1ELb0EEENS1_21CollectiveEpilogueFwdINS6_IJSA_SC_SB_EEES9_SE_SG_Li256ELb0ELb1ELb1ELb0EEENS1_19SingleTileSchedulerILb0ELb1ELb1ELi128EEEEEEEEEvNT_6ParamsE)
        /*035c*/ 	.word	0x00000000


	//----- nvinfo : EIATTR_REGCOUNT
	.align		4
.L_154:
        /*0360*/ 	.byte	0x04, 0x2f
        /*0362*/ 	.short	(.L_156 - .L_155)
	.align		4
.L_155:
        /*0364*/ 	.word	index@(_ZN7cutlass13device_kernelIN5flash11enable_sm90INS1_16FlashAttnFwdSm90INS1_25CollectiveMainloopFwdSm90ILi2EN4cute5tupleIJNS5_1CILi1EEES8_S8_EEENS6_IJNS7_ILi128EEENS7_ILi80EEENS7_ILi256EEEEEELi256ENS_6half_tEfNS_4arch4Sm90ELb1ELb0ELb1ELb1ELb0ELb1ELb0ELb1ELb1ELb1ELb1ELb0EEENS1_21CollectiveEpilogueFwdINS6_IJSA_SC_SB_EEES9_SE_SG_Li256ELb1ELb1ELb1ELb0EEENS1_36VarlenDynamicPersistentTileSchedulerILi128ELi80ELi256ELi128ELb1ELb1ELb1ELb1ELb1ELb1EEEEEEEEEvNT_6ParamsE)
        /*0368*/ 	.word	0x00000004


	//----- nvinfo : EIATTR_FRAME_SIZE
	.align		4
.L_156:
        /*036c*/ 	.byte	0x04, 0x11
        /*036e*/ 	.short	(.L_158 - .L_157)
	.align		4
.L_157:
        /*0370*/ 	.word	index@(_ZN7cutlass13device_kernelIN5flash11enable_sm90INS1_16FlashAttnFwdSm90INS1_25CollectiveMainloopFwdSm90ILi2EN4cute5tupleIJNS5_1CILi1EEES8_S8_EEENS6_IJNS7_ILi128EEENS7_ILi80EEENS7_ILi256EEEEEELi256ENS_6half_tEfNS_4arch4Sm90ELb1ELb0ELb1ELb1ELb0ELb1ELb0ELb1ELb1ELb1ELb1ELb0EEENS1_21CollectiveEpilogueFwdINS6_IJSA_SC_SB_EEES9_SE_SG_Li256ELb1ELb1ELb1ELb0EEENS1_36VarlenDynamicPersistentTileSchedulerILi128ELi80ELi256ELi128ELb1ELb1ELb1ELb1ELb1ELb1EEEEEEEEEvNT_6ParamsE)
        /*0374*/ 	.word	0x00000000


	//----- nvinfo : EIATTR_REGCOUNT
	.align		4
.L_158:
        /*0378*/ 	.byte	0x04, 0x2f
        /*037a*/ 	.short	(.L_160 - .L_159)
	.align		4
.L_159:
        /*037c*/ 	.word	index@(_ZN7cutlass13device_kernelIN5flash11enable_sm90INS1_16FlashAttnFwdSm90INS1_25CollectiveMainloopFwdSm90ILi2EN4cute5tupleIJNS5_1CILi1EEES8_S8_EEENS6_IJNS7_ILi128EEENS7_ILi80EEENS7_ILi256EEEEEELi256ENS_6half_tEfNS_4arch4Sm90ELb1ELb0ELb1ELb1ELb0ELb0ELb0ELb1ELb1ELb1ELb1ELb0EEENS1_21CollectiveEpilogueFwdINS6_IJSA_SC_SB_EEES9_SE_SG_Li256ELb1ELb1ELb1ELb0EEENS1_36VarlenDynamicPersistentTileSchedulerILi128ELi80ELi256ELi128ELb1ELb1ELb1ELb1ELb1ELb1EEEEEEEEEvNT_6ParamsE)
        /*0380*/ 	.word	0x00000004


	//----- nvinfo : EIATTR_FRAME_SIZE
	.align		4
.L_160:
        /*0384*/ 	.byte	0x04, 0x11
        /*0386*/ 	.short	(.L_162 - .L_161)
	.align		4
.L_161:
        /*0388*/ 	.word	index@(_ZN7cutlass13device_kernelIN5flash11enable_sm90INS1_16FlashAttnFwdSm90INS1_25CollectiveMainloopFwdSm90ILi2EN4cute5tupleIJNS5_1CILi1EEES8_S8_EEENS6_IJNS7_ILi128EEENS7_ILi80EEENS7_ILi256EEEEEELi256ENS_6half_tEfNS_4arch4Sm90ELb1ELb0ELb1ELb1ELb0ELb0ELb0ELb1ELb1ELb1ELb1ELb0EEENS1_21CollectiveEpilogueFwdINS6_IJSA_SC_SB_EEES9_SE_SG_Li256ELb1ELb1ELb1ELb0EEENS1_36VarlenDynamicPersistentTileSchedulerILi128ELi80ELi256ELi128ELb1ELb1ELb1ELb1ELb1ELb1EEEEEEEEEvNT_6ParamsE)
        /*038c*/ 	.word	0x00000000


	//----- nvinfo : EIATTR_REGCOUNT
	.align		4
.L_162:
        /*0390*/ 	.byte	0x04, 0x2f
        /*0392*/ 	.short	(.L_164 - .L_163)
	.align		4
.L_163:
        /*0394*/ 	.word	index@(_ZN7cutlass13device_kernelIN5flash11enable_sm90INS1_16FlashAttnFwdSm90INS1_25CollectiveMainloopFwdSm90ILi2EN4cute5tupleIJNS5_1CILi1EEES8_S8_EEENS6_IJNS7_ILi128EEENS7_ILi80EEENS7_ILi256EEEEEELi256ENS_6half_tEfNS_4arch4Sm90ELb1ELb0ELb1ELb0ELb0ELb0ELb0ELb1ELb1ELb1ELb1ELb0EEENS1_21CollectiveEpilogueFwdINS6_IJSA_SC_SB_EEES9_SE_SG_Li256ELb0ELb1ELb1ELb0EEENS1_19SingleTileSchedulerILb0ELb1ELb1ELi128EEEEEEEEEvNT_6ParamsE)
        /*0398*/ 	.word	0x00000004


	//----- nvinfo : EIATTR_FRAME_SIZE
	.align		4
.L_164:
        /*039c*/ 	.byte	0x04, 0x11
        /*039e*/ 	.short	(.L_166 - .L_165)
	.align		4
.L_165:
        /*03a0*/ 	.word	index@(_ZN7cutlass13device_kernelIN5flash11enable_sm90INS1_16FlashAttnFwdSm90INS1_25CollectiveMainloopFwdSm90ILi2EN4cute5tupleIJNS5_1CILi1EEES8_S8_EEENS6_IJNS7_ILi128EEENS7_ILi80EEENS7_ILi256EEEEEELi256ENS_6half_tEfNS_4arch4Sm90ELb1ELb0ELb1ELb0ELb0ELb0ELb0ELb1ELb1ELb1ELb1ELb0EEENS1_21CollectiveEpilogueFwdINS6_IJSA_SC_SB_EEES9_SE_SG_Li256ELb0ELb1ELb1ELb0EEENS1_19SingleTileSchedulerILb0ELb1ELb1ELi128EEEEEEEEEvNT_6ParamsE)
        /*03a4*/ 	.word	0x00000000


	//----- nvinfo : EIATTR_REGCOUNT
	.align		4
.L_166:
        /*03a8*/ 	.byte	0x04, 0x2f
        /*03aa*/ 	.short	(.L_168 - .L_167)
	.align		4
.L_167:
        /*03ac*/ 	.word	index@(_ZN7cutlass13device_kernelIN5flash11enable_sm90INS1_16FlashAttnFwdSm90INS1_25CollectiveMainloopFwdSm90ILi2EN4cute5tupleIJNS5_1CILi1EEES8_S8_EEENS6_IJNS7_ILi128EEENS7_ILi64EEENS7_ILi256EEEEEELi256ENS_6half_tEfNS_4arch4Sm90ELb0ELb1ELb1ELb1ELb0ELb1ELb0ELb1ELb1ELb1ELb1ELb0EEENS1_21CollectiveEpilogueFwdINS6_IJSA_SC_SB_EEES9_SE_SG_Li256ELb1ELb1ELb1ELb0EEENS1_36VarlenDynamicPersistentTileSchedulerILi128ELi64ELi256ELi128ELb1ELb1ELb1ELb1ELb0ELb1EEEEEEEEEvNT_6ParamsE)
        /*03b0*/ 	.word	0x00000004


	//----- nvinfo : EIATTR_FRAME_SIZE
	.align		4
.L_168:
        /*03b4*/ 	.byte	0x04, 0x11
        /*03b6*/ 	.short	(.L_170 - .L_169)
	.align		4
.L_169:
        /*03b8*/ 	.word	index@(_ZN7cutlass13device_kernelIN5flash11enable_sm90INS1_16FlashAttnFwdSm90INS1_25CollectiveMainloopFwdSm90ILi2EN4cute5tupleIJNS5_1CILi1EEES8_S8_EEENS6_IJNS7_ILi128EEENS7_ILi64EEENS7_ILi256EEEEEELi256ENS_6half_tEfNS_4arch4Sm90ELb0ELb1ELb1ELb1ELb0ELb1ELb0ELb1ELb1ELb1ELb1ELb0EEENS1_21CollectiveEpilogueFwdINS6_IJSA_SC_SB_EEES9_SE_SG_Li256ELb1ELb1ELb1ELb0EEENS1_36VarlenDynamicPersistentTileSchedulerILi128ELi64ELi256ELi128ELb1ELb1ELb1ELb1ELb0ELb1EEEEEEEEEvNT_6ParamsE)
        /*03bc*/ 	.word	0x00000000


	//----- nvinfo : EIATTR_REGCOUNT
	.align		4
.L_170:
        /*03c0*/ 	.byte	0x04, 0x2f
        /*03c2*/ 	.short	(.L_172 - .L_171)
	.align		4
.L_171:
        /*03c4*/ 	.word	index@(_ZN7cutlass13device_kernelIN5flash11enable_sm90INS1_16FlashAttnFwdSm90INS1_25CollectiveMainloopFwdSm90ILi2EN4cute5tupleIJNS5_1CILi1EEES8_S8_EEENS6_IJNS7_ILi128EEENS7_ILi64EEENS7_ILi256EEEEEELi256ENS_6half_tEfNS_4arch4Sm90ELb0ELb1ELb1ELb1ELb0ELb0ELb0ELb1ELb1ELb1ELb1ELb0EEENS1_21CollectiveEpilogueFwdINS6_IJSA_SC_SB_EEES9_SE_SG_Li256ELb1ELb1ELb1ELb0EEENS1_36VarlenDynamicPersistentTileSchedulerILi128ELi64ELi256ELi128ELb1ELb1ELb1ELb1ELb0ELb1EEEEEEEEEvNT_6ParamsE)
        /*03c8*/ 	.word	0x00000004


	//----- nvinfo : EIATTR_FRAME_SIZE
	.align		4
.L_172:
        /*03cc*/ 	.byte	0x04, 0x11
        /*03ce*/ 	.short	(.L_174 - .L_173)
	.align		4
.L_173:
        /*03d0*/ 	.word	index@(_ZN7cutlass13device_kernelIN5flash11enable_sm90INS1_16FlashAttnFwdSm90INS1_25CollectiveMainloopFwdSm90ILi2EN4cute5tupleIJNS5_1CILi1EEES8_S8_EEENS6_IJNS7_ILi128EEENS7_ILi64EEENS7_ILi256EEEEEELi256ENS_6half_tEfNS_4arch4Sm90ELb0ELb1ELb1ELb1ELb0ELb0ELb0ELb1ELb1ELb1ELb1ELb0EEENS1_21CollectiveEpilogueFwdINS6_IJSA_SC_SB_EEES9_SE_SG_Li256ELb1ELb1ELb1ELb0EEENS1_36VarlenDynamicPersistentTileSchedulerILi128ELi64ELi256ELi128ELb1ELb1ELb1ELb1ELb0ELb1EEEEEEEEEvNT_6ParamsE)
        /*03d4*/ 	.word	0x00000000


	//----- nvinfo : EIATTR_REGCOUNT
	.align		4
.L_174:
        /*03d8*/ 	.byte	0x04, 0x2f
        /*03da*/ 	.short	(.L_176 - .L_175)
	.align		4
.L_175:
        /*03dc*/ 	.word	index@(_ZN7cutlass13device_kernelIN5flash11enable_sm90INS1_16FlashAttnFwdSm90INS1_25CollectiveMainloopFwdSm90ILi2EN4cute5tupleIJNS5_1CILi1EEES8_S8_EEENS6_IJNS7_ILi128EEENS7_ILi64EEENS7_ILi256EEEEEELi256ENS_6half_tEfNS_4arch4Sm90ELb0ELb1ELb1ELb0ELb0ELb0ELb0ELb1ELb1ELb1ELb1ELb0EEENS1_21CollectiveEpilogueFwdINS6_IJSA_SC_SB_EEES9_SE_SG_Li256ELb0ELb1ELb1ELb0EEENS1_19SingleTileSchedulerILb0ELb1ELb1ELi128EEEEEEEEEvNT_6ParamsE)
        /*03e0*/ 	.word	0x00000004


	//----- nvinfo : EIATTR_FRAME_SIZE
	.align		4
.L_176:
        /*03e4*/ 	.byte	0x04, 0x11
        /*03e6*/ 	.short	(.L_178 - .L_177)
	.align		4
.L_177:
        /*03e8*/ 	.word	index@(_ZN7cutlass13device_kernelIN5flash11enable_sm90INS1_16FlashAttnFwdSm90INS1_25CollectiveMainloopFwdSm90ILi2EN4cute5tupleIJNS5_1CILi1EEES8_S8_EEENS6_IJNS7_ILi128EEENS7_ILi64EEENS7_ILi256EEEEEELi256ENS_6half_tEfNS_4arch4Sm90ELb0ELb1ELb1ELb0ELb0ELb0ELb0ELb1ELb1ELb1ELb1ELb0EEENS1_21CollectiveEpilogueFwdINS6_IJSA_SC_SB_EEES9_SE_SG_Li256ELb0ELb1ELb1ELb0EEENS1_19SingleTileSchedulerILb0ELb1ELb1ELi128EEEEEEEEEvNT_6ParamsE)
        /*03ec*/ 	.word	0x00000000


	//----- nvinfo : EIATTR_REGCOUNT
	.align		4
.L_178:
        /*03f0*/ 	.byte	0x04, 0x2f
        /*03f2*/ 	.short	(.L_180 - .L_179)
	.align		4
.L_179:
        /*03f4*/ 	.word	index@(_ZN7cutlass13device_kernelIN5flash11enable_sm90INS1_16FlashAttnFwdSm90INS1_25CollectiveMainloopFwdSm90ILi2EN4cute5tupleIJNS5_1CILi1EEES8_S8_EEENS6_IJNS7_ILi128EEENS7_ILi80EEENS7_ILi256EEEEEELi256ENS_6half_tEfNS_4arch4Sm90ELb0ELb0ELb1ELb1ELb0ELb1ELb0ELb1ELb1ELb1ELb1ELb0EEENS1_21CollectiveEpilogueFwdINS6_IJSA_SC_SB_EEES9_SE_SG_Li256ELb1ELb1ELb1ELb0EEENS1_36VarlenDynamicPersistentTileSchedulerILi128ELi80ELi256ELi128ELb1ELb1ELb1ELb0ELb1ELb1EEEEEEEEEvNT_6ParamsE)
        /*03f8*/ 	.word	0x00000004


	//----- nvinfo : EIATTR_FRAME_SIZE
	.align		4
.L_180:
        /*03fc*/ 	.byte	0x04, 0x11
        /*03fe*/ 	.short	(.L_182 - .L_181)
	.align		4
.L_181:
        /*0400*/ 	.word	index@(_ZN7cutlass13device_kernelIN5flash11enable_sm90INS1_16FlashAttnFwdSm90INS1_25CollectiveMainloopFwdSm90ILi2EN4cute5tupleIJNS5_1CILi1EEES8_S8_EEENS6_IJNS7_ILi128EEENS7_ILi80EEENS7_ILi256EEEEEELi256ENS_6half_tEfNS_4arch4Sm90ELb0ELb0ELb1ELb1ELb0ELb1ELb0ELb1ELb1ELb1ELb1ELb0EEENS1_21CollectiveEpilogueFwdINS6_IJSA_SC_SB_EEES9_SE_SG_Li256ELb1ELb1ELb1ELb0EEENS1_36VarlenDynamicPersistentTileSchedulerILi128ELi80ELi256ELi128ELb1ELb1ELb1ELb0ELb1ELb1EEEEEEEEEvNT_6ParamsE)
        /*0404*/ 	.word	0x00000000


	//----- nvinfo : EIATTR_REGCOUNT
	.align		4
.L_182:
        /*0408*/ 	.byte	0x04, 0x2f
        /*040a*/ 	.short	(.L_184 - .L_183)
	.align		4
.L_183:
        /*040c*/ 	.word	index@(_ZN7cutlass13device_kernelIN5flash11enable_sm90INS1_16FlashAttnFwdSm90INS1_25CollectiveMainloopFwdSm90ILi2EN4cute5tupleIJNS5_1CILi1EEES8_S8_EEENS6_IJNS7_ILi128EEENS7_ILi80EEENS7_ILi256EEEEEELi256ENS_6half_tEfNS_4arch4Sm90ELb0ELb0ELb1ELb1ELb0ELb0ELb0ELb1ELb1ELb1ELb1ELb0EEENS1_21CollectiveEpilogueFwdINS6_IJSA_SC_SB_EEES9_SE_SG_Li256ELb1ELb1ELb1ELb0EEENS1_36VarlenDynamicPersistentTileSchedulerILi128ELi80ELi256ELi128ELb1ELb1ELb1ELb0ELb1ELb1EEEEEEEEEvNT_6ParamsE)
        /*0410*/ 	.word	0x00000004


	//----- nvinfo : EIATTR_FRAME_SIZE
	.align		4
.L_184:
        /*0414*/ 	.byte	0x04, 0x11
        /*0416*/ 	.short	(.L_186 - .L_185)
	.align		4
.L_185:
        /*0418*/ 	.word	index@(_ZN7cutlass13device_kernelIN5flash11enable_sm90INS1_16FlashAttnFwdSm90INS1_25CollectiveMainloopFwdSm90ILi2EN4cute5tupleIJNS5_1CILi1EEES8_S8_EEENS6_IJNS7_ILi128EEENS7_ILi80EEENS7_ILi256EEEEEELi256ENS_6half_tEfNS_4arch4Sm90ELb0ELb0ELb1ELb1ELb0ELb0ELb0ELb1ELb1ELb1ELb1ELb0EEENS1_21CollectiveEpilogueFwdINS6_IJSA_SC_SB_EEES9_SE_SG_Li256ELb1ELb1ELb1ELb0EEENS1_36VarlenDynamicPersistentTileSchedulerILi128ELi80ELi256ELi128ELb1ELb1ELb1ELb0ELb1ELb1EEEEEEEEEvNT_6ParamsE)
        /*041c*/ 	.word	0x00000000


	//----- nvinfo : EIATTR_REGCOUNT
	.align		4
.L_186:
        /*0420*/ 	.byte	0x04, 0x2f
        /*0422*/ 	.short	(.L_188 - .L_187)
	.align		4
.L_187:
        /*0424*/ 	.word	index@(_ZN7cutlass13device_kernelIN5flash11enable_sm90INS1_16FlashAttnFwdSm90INS1_25CollectiveMainloopFwdSm90ILi2EN4cute5tupleIJNS5_1CILi1EEES8_S8_EEENS6_IJNS7_ILi128EEENS7_ILi80EEENS7_ILi256EEEEEELi256ENS_6half_tEfNS_4arch4Sm90ELb0ELb0ELb1ELb0ELb0ELb0ELb0ELb1ELb1ELb1ELb1ELb0EEENS1_21CollectiveEpilogueFwdINS6_IJSA_SC_SB_EEES9_SE_SG_Li256ELb0ELb1ELb1ELb0EEENS1_19SingleTileSchedulerILb0ELb1ELb1ELi128EEEEEEEEEvNT_6ParamsE)
        /*0428*/ 	.word	0x00000004


	//----- nvinfo : EIATTR_FRAME_SIZE
	.align		4
.L_188:
        /*042c*/ 	.byte	0x04, 0x11
        /*042e*/ 	.short	(.L_190 - .L_189)
	.align		4
.L_189:
        /*0430*/ 	.word	index@(_ZN7cutlass13device_kernelIN5flash11enable_sm90INS1_16FlashAttnFwdSm90INS1_25CollectiveMainloopFwdSm90ILi2EN4cute5tupleIJNS5_1CILi1EEES8_S8_EEENS6_IJNS7_ILi128EEENS7_ILi80EEENS7_ILi256EEEEEELi256ENS_6half_tEfNS_4arch4Sm90ELb0ELb0ELb1ELb0ELb0ELb0ELb0ELb1ELb1ELb1ELb1ELb0EEENS1_21CollectiveEpilogueFwdINS6_IJSA_SC_SB_EEES9_SE_SG_Li256ELb0ELb1ELb1ELb0EEENS1_19SingleTileSchedulerILb0ELb1ELb1ELi128EEEEEEEEEvNT_6ParamsE)
        /*0434*/ 	.word	0x00000000


	//----- nvinfo : EIATTR_MIN_STACK_SIZE
	.align		4
.L_190:
        /*0438*/ 	.byte	0x04, 0x12
        /*043a*/ 	.short	(.L_192 - .L_191)
	.align		4
.L_191:
        /*043c*/ 	.word	index@(_ZN7cutlass13device_kernelIN5flash11enable_sm90INS1_16FlashAttnFwdSm90INS1_25CollectiveMainloopFwdSm90ILi2EN4cute5tupleIJNS5_1CILi1EEES8_S8_EEENS6_IJNS7_ILi128EEENS7_ILi80EEENS7_ILi256EEEEEELi256ENS_6half_tEfNS_4arch4Sm90ELb0ELb0ELb1ELb0ELb0ELb0ELb0ELb1ELb1ELb1ELb1ELb0EEENS1_21CollectiveEpilogueFwdINS6_IJSA_SC_SB_EEES9_SE_SG_Li256ELb0ELb1ELb1ELb0EEENS1_19SingleTileSchedulerILb0ELb1ELb1ELi128EEEEEEEEEvNT_6ParamsE)
        /*0440*/ 	.word	0x00000000


	//----- nvinfo : EIATTR_MIN_STACK_SIZE
	.align		4
.L_192:
        /*0444*/ 	.byte	0x04, 0x12
        /*0446*/ 	.short	(.L_194 - .L_193)
	.align		4
.L_193:
        /*0448*/ 	.word	index@(_ZN7cutlass13device_kernelIN5flash11enable_sm90INS1_16FlashAttnFwdSm90INS1_25CollectiveMainloopFwdSm90ILi2EN4cute5tupleIJNS5_1CILi1EEES8_S8_EEENS6_IJNS7_ILi128EEENS7_ILi80EEENS7_ILi256EEEEEELi256ENS_6half_tEfNS_4arch4Sm90ELb0ELb0ELb1ELb1ELb0ELb0ELb0ELb1ELb1ELb1ELb1ELb0EEENS1_21CollectiveEpilogueFwdINS6_IJSA_SC_SB_EEES9_SE_SG_Li256ELb1ELb1ELb1ELb0EEENS1_36VarlenDynamicPersistentTileSchedulerILi128ELi80ELi256ELi128ELb1ELb1ELb1ELb0ELb1ELb1EEEEEEEEEvNT_6ParamsE)
        /*044c*/ 	.word	0x00000000


	//----- nvinfo : EIATTR_MIN_STACK_SIZE
	.align		4
.L_194:
        /*0450*/ 	.byte	0x04, 0x12
        /*0452*/ 	.short	(.L_196 - .L_195)
	.align		4
.L_195:
        /*0454*/ 	.word	index@(_ZN7cutlass13device_kernelIN5flash11enable_sm90INS1_16FlashAttnFwdSm90INS1_25CollectiveMainloopFwdSm90ILi2EN4cute5tupleIJNS5_1CILi1EEES8_S8_EEENS6_IJNS7_ILi128EEENS7_ILi80EEENS7_ILi256EEEEEELi256ENS_6half_tEfNS_4arch4Sm90ELb0ELb0ELb1ELb1ELb0ELb1ELb0ELb1ELb1ELb1ELb1ELb0EEENS1_21CollectiveEpilogueFwdINS6_IJSA_SC_SB_EEES9_SE_SG_Li256ELb1ELb1ELb1ELb0EEENS1_36VarlenDynamicPersistentTileSchedulerILi128ELi80ELi256ELi128ELb1ELb1ELb1ELb0ELb1ELb1EEEEEEEEEvNT_6ParamsE)
        /*0458*/ 	.word	0x00000000


	//----- nvinfo : EIATTR_MIN_STACK_SIZE
	.align		4
.L_196:
        /*045c*/ 	.byte	0x04, 0x12
        /*045e*/ 	.short	(.L_198 - .L_197)
	.align		4
.L_197:
        /*0460*/ 	.word	index@(_ZN7cutlass13device_kernelIN5flash11enable_sm90INS1_16FlashAttnFwdSm90INS1_25CollectiveMainloopFwdSm90ILi2EN4cute5tupleIJNS5_1CILi1EEES8_S8_EEENS6_IJNS7_ILi128EEENS7_ILi64EEENS7_ILi256EEEEEELi256ENS_6half_tEfNS_4arch4Sm90ELb0ELb1ELb1ELb0ELb0ELb0ELb0ELb1ELb1ELb1ELb1ELb0EEENS1_21CollectiveEpilogueFwdINS6_IJSA_SC_SB_EEES9_SE_SG_Li256ELb0ELb1ELb1ELb0EEENS1_19SingleTileSchedulerILb0ELb1ELb1ELi128EEEEEEEEEvNT_6ParamsE)
        /*0464*/ 	.word	0x00000000


	//----- nvinfo : EIATTR_MIN_STACK_SIZE
	.align		4
.L_198:
        /*0468*/ 	.byte	0x04, 0x12
        /*046a*/ 	.short	(.L_200 - .L_199)
	.align		4
.L_199:
        /*046c*/ 	.word	index@(_ZN7cutlass13device_kernelIN5flash11enable_sm90INS1_16FlashAttnFwdSm90INS1_25CollectiveMainloopFwdSm90ILi2EN4cute5tupleIJNS5_1CILi1EEES8_S8_EEENS6_IJNS7_ILi128EEENS7_ILi64EEENS7_ILi256EEEEEELi256ENS_6half_tEfNS_4arch4Sm90ELb0ELb1ELb1ELb1ELb0ELb0ELb0ELb1ELb1ELb1ELb1ELb0EEENS1_21CollectiveEpilogueFwdINS6_IJSA_SC_SB_EEES9_SE_SG_Li256ELb1ELb1ELb1ELb0EEENS1_36VarlenDynamicPersistentTileSchedulerILi128ELi64ELi256ELi128ELb1ELb1ELb1ELb1ELb0ELb1EEEEEEEEEvNT_6ParamsE)
        /*0470*/ 	.word	0x00000000


	//----- nvinfo : EIATTR_MIN_STACK_SIZE
	.align		4
.L_200:
        /*0474*/ 	.byte	0x04, 0x12
        /*0476*/ 	.short	(.L_202 - .L_201)
	.align		4
.L_201:
        /*0478*/ 	.word	index@(_ZN7cutlass13device_kernelIN5flash11enable_sm90INS1_16FlashAttnFwdSm90INS1_25CollectiveMainloopFwdSm90ILi2EN4cute5tupleIJNS5_1CILi1EEES8_S8_EEENS6_IJNS7_ILi128EEENS7_ILi64EEENS7_ILi256EEEEEELi256ENS_6half_tEfNS_4arch4Sm90ELb0ELb1ELb1ELb1ELb0ELb1ELb0ELb1ELb1ELb1ELb1ELb0EEENS1_21CollectiveEpilogueFwdINS6_IJSA_SC_SB_EEES9_SE_SG_Li256ELb1ELb1ELb1ELb0EEENS1_36VarlenDynamicPersistentTileSchedulerILi128ELi64ELi256ELi128ELb1ELb1ELb1ELb1ELb0ELb1EEEEEEEEEvNT_6ParamsE)
        /*047c*/ 	.word	0x00000000


	//----- nvinfo : EIATTR_MIN_STACK_SIZE
	.align		4
.L_202:
        /*0480*/ 	.byte	0x04, 0x12
        /*0482*/ 	.short	(.L_204 - .L_203)
	.align		4
.L_203:
        /*0484*/ 	.word	index@(_ZN7cutlass13device_kernelIN5flash11enable_sm90INS1_16FlashAttnFwdSm90INS1_25CollectiveMainloopFwdSm90ILi2EN4cute5tupleIJNS5_1CILi1EEES8_S8_EEENS6_IJNS7_ILi128EEENS7_ILi80EEENS7_ILi256EEEEEELi256ENS_6half_tEfNS_4arch4Sm90ELb1ELb0ELb1ELb0ELb0ELb0ELb0ELb1ELb1ELb1ELb1ELb0EEENS1_21CollectiveEpilogueFwdINS6_IJSA_SC_SB_EEES9_SE_SG_Li256ELb0ELb1ELb1ELb0EEENS1_19SingleTileSchedulerILb0ELb1ELb1ELi128EEEEEEEEEvNT_6ParamsE)
        /*0488*/ 	.word	0x00000000


	//----- nvinfo : EIATTR_MIN_STACK_SIZE
	.align		4
.L_204:
        /*048c*/ 	.byte	0x04, 0x12
        /*048e*/ 	.short	(.L_206 - .L_205)
	.align		4
.L_205:
        /*0490*/ 	.word	index@(_ZN7cutlass13device_kernelIN5flash11enable_sm90INS1_16FlashAttnFwdSm90INS1_25CollectiveMainloopFwdSm90ILi2EN4cute5tupleIJNS5_1CILi1EEES8_S8_EEENS6_IJNS7_ILi128EEENS7_ILi80EEENS7_ILi256EEEEEELi256ENS_6half_tEfNS_4arch4Sm90ELb1ELb0ELb1ELb1ELb0ELb0ELb0ELb1ELb1ELb1ELb1ELb0EEENS1_21CollectiveEpilogueFwdINS6_IJSA_SC_SB_EEES9_SE_SG_Li256ELb1ELb1ELb1ELb0EEENS1_36VarlenDynamicPersistentTileSchedulerILi128ELi80ELi256ELi128ELb1ELb1ELb1ELb1ELb1ELb1EEEEEEEEEvNT_6ParamsE)
        /*0494*/ 	.word	0x00000000


	//----- nvinfo : EIATTR_MIN_STACK_SIZE
	.align		4
.L_206:
        /*0498*/ 	.byte	0x04, 0x12
        /*049a*/ 	.short	(.L_208 - .L_207)
	.align		4
.L_207:
        /*049c*/ 	.word	index@(_ZN7cutlass13device_kernelIN5flash11enable_sm90INS1_16FlashAttnFwdSm90INS1_25CollectiveMainloopFwdSm90ILi2EN4cute5tupleIJNS5_1CILi1EEES8_S8_EEENS6_IJNS7_ILi128EEENS7_ILi80EEENS7_ILi256EEEEEELi256ENS_6half_tEfNS_4arch4Sm90ELb1ELb0ELb1ELb1ELb0ELb1ELb0ELb1ELb1ELb1ELb1ELb0EEENS1_21CollectiveEpilogueFwdINS6_IJSA_SC_SB_EEES9_SE_SG_Li256ELb1ELb1ELb1ELb0EEENS1_36VarlenDynamicPersistentTileSchedulerILi128ELi80ELi256ELi128ELb1ELb1ELb1ELb1ELb1ELb1EEEEEEEEEvNT_6ParamsE)
        /*04a0*/ 	.word	0x00000000


	//----- nvinfo : EIATTR_MIN_STACK_SIZE
	.align		4
.L_208:
        /*04a4*/ 	.byte	0x04, 0x12
        /*04a6*/ 	.short	(.L_210 - .L_209)
	.align		4
.L_209:
        /*04a8*/ 	.word	index@(_ZN7cutlass13device_kernelIN5flash11enable_sm90INS1_16FlashAttnFwdSm90INS1_25CollectiveMainloopFwdSm90ILi2EN4cute5tupleIJNS5_1CILi1EEES8_S8_EEENS6_IJNS7_ILi128EEENS7_ILi112EEENS7_ILi192EEEEEELi192ENS_6half_tEfNS_4arch4Sm90ELb0ELb0ELb1ELb0ELb0ELb0ELb0ELb1ELb1ELb1ELb1ELb0EEENS1_21CollectiveEpilogueFwdINS6_IJSA_SC_SB_EEES9_SE_SG_Li256ELb0ELb1ELb1ELb0EEENS1_19SingleTileSchedulerILb0ELb1ELb1ELi128EEEEEEEEEvNT_6ParamsE)
        /*04ac*/ 	.word	0x00000000


	//----- nvinfo : EIATTR_MIN_STACK_SIZE
	.align		4
.L_210:
        /*04b0*/ 	.byte	0x04, 0x12
        /*04b2*/ 	.short	(.L_212 - .L_211)
	.align		4
.L_211:
        /*04b4*/ 	.word	index@(_ZN7cutlass13device_kernelIN5flash11enable_sm90INS1_16FlashAttnFwdSm90INS1_25CollectiveMainloopFwdSm90ILi2EN4cute5tupleIJNS5_1CILi1EEES8_S8_EEENS6_IJNS7_ILi128EEENS7_ILi112EEENS7_ILi192EEEEEELi192ENS_6half_tEfNS_4arch4Sm90ELb0ELb0ELb1ELb1ELb0ELb0ELb0ELb1ELb1ELb1ELb1ELb0EEENS1_21CollectiveEpilogueFwdINS6_IJSA_SC_SB_EEES9_SE_SG_Li256ELb1ELb1ELb1ELb0EEENS1_36VarlenDynamicPersistentTileSchedulerILi128ELi112ELi256ELi128ELb1ELb1ELb1ELb0ELb1ELb1EEEEEEEEEvNT_6ParamsE)
        /*04b8*/ 	.word	0x00000000


	//----- nvinfo : EIATTR_MIN_STACK_SIZE
	.align		4
.L_212:
        /*04bc*/ 	.byte	0x04, 0x12
        /*04be*/ 	.short	(.L_214 - .L_213)
	.align		4
.L_213:
        /*04c0*/ 	.word	index@(_ZN7cutlass13device_kernelIN5flash11enable_sm90INS1_16FlashAttnFwdSm90INS1_25CollectiveMainloopFwdSm90ILi2EN4cute5tupleIJNS5_1CILi1EEES8_S8_EEENS6_IJNS7_ILi128EEENS7_ILi112EEENS7_ILi192EEEEEELi192ENS_6half_tEfNS_4arch4Sm90ELb0ELb0ELb1ELb1ELb0ELb1ELb0ELb1ELb1ELb1ELb1ELb0EEENS1_21CollectiveEpilogueFwdINS6_IJSA_SC_SB_EEES9_SE_SG_Li256ELb1ELb1ELb1ELb0EEENS1_36VarlenDynamicPersistentTileSchedulerILi128ELi112ELi256ELi128ELb1ELb1ELb1ELb0ELb1ELb1EEEEEEEEEvNT_6ParamsE)
        /*04c4*/ 	.word	0x00000000


	//----- nvinfo : EIATTR_MIN_STACK_SIZE
	.align		4
.L_214:
        /*04c8*/ 	.byte	0x04, 0x12
        /*04ca*/ 	.short	(.L_216 - .L_215)
	.align		4
.L_215:
        /*04cc*/ 	.word	index@(_ZN7cutlass13device_kernelIN5flash11enable_sm90INS1_16FlashAttnFwdSm90INS1_25CollectiveMainloopFwdSm90ILi2EN4cute5tupleIJNS5_1CILi1EEES8_S8_EEENS6_IJNS7_ILi128EEENS7_ILi96EEENS7_ILi192EEEEEELi192ENS_6half_tEfNS_4arch4Sm90ELb0ELb1ELb1ELb0ELb0ELb0ELb0ELb1ELb1ELb1ELb1ELb0EEENS1_21CollectiveEpilogueFwdINS6_IJSA_SC_SB_EEES9_SE_SG_Li256ELb0ELb1ELb1ELb0EEENS1_19SingleTileSchedulerILb0ELb1ELb1ELi128EEEEEEEEEvNT_6ParamsE)
        /*04d0*/ 	.word	0x00000000


	//----- nvinfo : EIATTR_MIN_STACK_SIZE
	.align		4
.L_216:
        /*04d4*/ 	.byte	0x04, 0x12
        /*04d6*/ 	.short	(.L_218 - .L_217)
	.align		4
.L_217:
        /*04d8*/ 	.word	index@(_ZN7cutlass13device_kernelIN5flash11enable_sm90INS1_16FlashAttnFwdSm90INS1_25CollectiveMainloopFwdSm90ILi2EN4cute5tupleIJNS5_1CILi1EEES8_S8_EEENS6_IJNS7_ILi128EEENS7_ILi96EEENS7_ILi192EEEEEELi192ENS_6half_tEfNS_4arch4Sm90ELb0ELb1ELb1ELb1ELb0ELb0ELb0ELb1ELb1ELb1ELb1ELb0EEENS1_21CollectiveEpilogueFwdINS6_IJSA_SC_SB_EEES9_SE_SG_Li256ELb1ELb1ELb1ELb0EEENS1_36VarlenDynamicPersistentTileSchedulerILi128ELi96ELi256ELi128ELb1ELb1ELb1ELb1ELb0ELb1EEEEEEEEEvNT_6ParamsE)
        /*04dc*/ 	.word	0x00000000


	//----- nvinfo : EIATTR_MIN_STACK_SIZE
	.align		4
.L_218:
        /*04e0*/ 	.byte	0x04, 0x12
        /*04e2*/ 	.short	(.L_220 - .L_219)
	.align		4
.L_219:
        /*04e4*/ 	.word	index@(_ZN7cutlass13device_kernelIN5flash11enable_sm90INS1_16FlashAttnFwdSm90INS1_25CollectiveMainloopFwdSm90ILi2EN4cute5tupleIJNS5_1CILi1EEES8_S8_EEENS6_IJNS7_ILi128EEENS7_ILi96EEENS7_ILi192EEEEEELi192ENS_6half_tEfNS_4arch4Sm90ELb0ELb1ELb1ELb1ELb0ELb1ELb0ELb1ELb1ELb1ELb1ELb0EEENS1_21CollectiveEpilogueFwdINS6_IJSA_SC_SB_EEES9_SE_SG_Li256ELb1ELb1ELb1ELb0EEENS1_36VarlenDynamicPersistentTileSchedulerILi128ELi96ELi256ELi128ELb1ELb1ELb1ELb1ELb0ELb1EEEEEEEEEvNT_6ParamsE)
        /*04e8*/ 	.word	0x00000000


	//----- nvinfo : EIATTR_MIN_STACK_SIZE
	.align		4
.L_220:
        /*04ec*/ 	.byte	0x04, 0x12
        /*04ee*/ 	.short	(.L_222 - .L_221)
	.align		4
.L_221:
        /*04f0*/ 	.word	index@(_ZN7cutlass13device_kernelIN5flash11enable_sm90INS1_16FlashAttnFwdSm90INS1_25CollectiveMainloopFwdSm90ILi2EN4cute5tupleIJNS5_1CILi1EEES8_S8_EEENS6_IJNS7_ILi128EEENS7_ILi112EEENS7_ILi192EEEEEELi192ENS_6half_tEfNS_4arch4Sm90ELb1ELb0ELb1ELb0ELb0ELb0ELb0ELb1ELb1ELb1ELb1ELb0EEENS1_21CollectiveEpilogueFwdINS6_IJSA_SC_SB_EEES9_SE_SG_Li256ELb0ELb1ELb1ELb0EEENS1_19SingleTileSchedulerILb0ELb1ELb1ELi128EEEEEEEEEvNT_6ParamsE)
        /*04f4*/ 	.word	0x00000000


	//----- nvinfo : EIATTR_MIN_STACK_SIZE
	.align		4
.L_222:
        /*04f8*/ 	.byte	0x04, 0x12
        /*04fa*/ 	.short	(.L_224 - .L_223)
	.align		4
.L_223:
        /*04fc*/ 	.word	index@(_ZN7cutlass13device_kernelIN5flash11enable_sm90INS1_16FlashAttnFwdSm90INS1_25CollectiveMainloopFwdSm90ILi2EN4cute5tupleIJNS5_1CILi1EEES8_S8_EEENS6_IJNS7_ILi128EEENS7_ILi112EEENS7_ILi192EEEEEELi192ENS_6half_tEfNS_4arch4Sm90ELb1ELb0ELb1ELb1ELb0ELb0ELb0ELb1ELb1ELb1ELb1ELb0EEENS1_21CollectiveEpilogueFwdINS6_IJSA_SC_SB_EEES9_SE_SG_Li256ELb1ELb1ELb1ELb0EEENS1_36VarlenDynamicPersistentTileSchedulerILi128ELi112ELi256ELi128ELb1ELb1ELb1ELb1ELb1ELb1EEEEEEEEEvNT_6ParamsE)
        /*0500*/ 	.word	0x00000000


	//----- nvinfo : EIATTR_MIN_STACK_SIZE
	.align		4
.L_224:
        /*0504*/ 	.byte	0x04, 0x12
        /*0506*/ 	.short	(.L_226 - .L_225)
	.align		4
.L_225:
        /*0508*/ 	.word	index@(_ZN7cutlass13device_kernelIN5flash11enable_sm90INS1_16FlashAttnFwdSm90INS1_25CollectiveMainloopFwdSm90ILi2EN4cute5tupleIJNS5_1CILi1EEES8_S8_EEENS6_IJNS7_ILi128EEENS7_ILi112EEENS7_ILi192EEEEEELi192ENS_6half_tEfNS_4arch4Sm90ELb1ELb0ELb1ELb1ELb0ELb1ELb0ELb1ELb1ELb1ELb1ELb0EEENS1_21CollectiveEpilogueFwdINS6_IJSA_SC_SB_EEES9_SE_SG_Li256ELb1ELb1ELb1ELb0EEENS1_36VarlenDynamicPersistentTileSchedulerILi128ELi112ELi256ELi128ELb1ELb1ELb1ELb1ELb1ELb1EEEEEEEEEvNT_6ParamsE)
        /*050c*/ 	.word	0x00000000


	//----- nvinfo : EIATTR_MIN_STACK_SIZE
	.align		4
.L_226:
        /*0510*/ 	.byte	0x04, 0x12
        /*0512*/ 	.short	(.L_228 - .L_227)
	.align		4
.L_227:
        /*0514*/ 	.word	index@(_ZN7cutlass13device_kernelIN5flash11enable_sm90INS1_16FlashAttnFwdSm90INS1_25CollectiveMainloopFwdSm90ILi2EN4cute5tupleIJNS5_1CILi1EEES8_S8_EEENS6_IJNS7_ILi128EEENS7_ILi176EEESA_EEELi128ENS_6half_tEfNS_4arch4Sm90ELb0ELb0ELb1ELb0ELb0ELb0ELb0ELb1ELb1ELb1ELb1ELb0EEENS1_21CollectiveEpilogueFwdINS6_IJSA_SA_SB_EEES9_SD_SF_Li256ELb0ELb1ELb1ELb0EEENS1_19SingleTileSchedulerILb0ELb1ELb1ELi128EEEEEEEEEvNT_6ParamsE)
        /*0518*/ 	.word	0x00000000


	//----- nvinfo : EIATTR_MIN_STACK_SIZE
	.align		4
.L_228:
        /*051c*/ 	.byte	0x04, 0x12
        /*051e*/ 	.short	(.L_230 - .L_229)
	.align		4
.L_229:
        /*0520*/ 	.word	index@(_ZN7cutlass13device_kernelIN5flash11enable_sm90INS1_16FlashAttnFwdSm90INS1_25CollectiveMainloopFwdSm90ILi2EN4cute5tupleIJNS5_1CILi1EEES8_S8_EEENS6_IJNS7_ILi128EEENS7_ILi176EEESA_EEELi128ENS_6half_tEfNS_4arch4Sm90ELb0ELb0ELb1ELb1ELb0ELb0ELb0ELb1ELb1ELb1ELb1ELb0EEENS1_21CollectiveEpilogueFwdINS6_IJSA_SA_SB_EEES9_SD_SF_Li256ELb1ELb1ELb1ELb0EEENS1_36VarlenDynamicPersistentTileSchedulerILi128ELi176ELi256ELi128ELb1ELb1ELb1ELb0ELb1ELb1EEEEEEEEEvNT_6ParamsE)
        /*0524*/ 	.word	0x00000000


	//----- nvinfo : EIATTR_MIN_STACK_SIZE
	.align		4
.L_230:
        /*0528*/ 	.byte	0x04, 0x12
        /*052a*/ 	.short	(.L_232 - .L_231)
	.align		4
.L_231:
        /*052c*/ 	.word	index@(_ZN7cutlass13device_kernelIN5flash11enable_sm90INS1_16FlashAttnFwdSm90INS1_25CollectiveMainloopFwdSm90ILi2EN4cute5tupleIJNS5_1CILi1EEES8_S8_EEENS6_IJNS7_ILi128EEENS7_ILi176EEESA_EEELi128ENS_6half_tEfNS_4arch4Sm90ELb0ELb0ELb1ELb1ELb0ELb1ELb0ELb1ELb1ELb1ELb1ELb0EEENS1_21CollectiveEpilogueFwdINS6_IJSA_SA_SB_EEES9_SD_SF_Li256ELb1ELb1ELb1ELb0EEENS1_36VarlenDynamicPersistentTileSchedulerILi128ELi176ELi256ELi128ELb1ELb1ELb1ELb0ELb1ELb1EEEEEEEEEvNT_6ParamsE)
        /*0530*/ 	.word	0x00000000


	//----- nvinfo : EIATTR_MIN_STACK_SIZE
	.align		4
.L_232:
        /*0534*/ 	.byte	0x04, 0x12
        /*0536*/ 	.short	(.L_234 - .L_233)
	.align		4
.L_233:
        /*0538*/ 	.word	index@(_ZN7cutlass13device_kernelIN5flash11enable_sm90INS1_16FlashAttnFwdSm90INS1_25CollectiveMainloopFwdSm90ILi2EN4cute5tupleIJNS5_1CILi1EEES8_S8_EEENS6_IJNS7_ILi128EEESA_SA_EEELi128ENS_6half_tEfNS_4arch4Sm90ELb0ELb1ELb1ELb0ELb0ELb0ELb0ELb1ELb1ELb1ELb1ELb0EEENS1_21CollectiveEpilogueFwdISB_S9_SC_SE_Li256ELb0ELb1ELb1ELb0EEENS1_19SingleTileSchedulerILb0ELb1ELb1ELi128EEEEEEEEEvNT_6ParamsE)
        /*053c*/ 	.word	0x00000000


	//----- nvinfo : EIATTR_MIN_STACK_SIZE
	.align		4
.L_234:
        /*0540*/ 	.byte	0x04, 0x12
        /*0542*/ 	.short	(.L_236 - .L_235)
	.align		4
.L_235:
        /*0544*/ 	.word	index@(_ZN7cutlass13device_kernelIN5flash11enable_sm90INS1_16FlashAttnFwdSm90INS1_25CollectiveMainloopFwdSm90ILi2EN4cute5tupleIJNS5_1CILi1EEES8_S8_EEENS6_IJNS7_ILi128EEESA_SA_EEELi128ENS_6half_tEfNS_4arch4Sm90ELb0ELb1ELb1ELb1ELb0ELb0ELb0ELb1ELb1ELb1ELb1ELb0EEENS1_21CollectiveEpilogueFwdISB_S9_SC_SE_Li256ELb1ELb1ELb1ELb0EEENS1_36VarlenDynamicPersistentTileSchedulerILi128ELi128ELi256ELi128ELb1ELb1ELb1ELb1ELb0ELb1EEEEEEEEEvNT_6ParamsE)
        /*0548*/ 	.word	0x00000000


	//----- nvinfo : EIATTR_MIN_STACK_SIZE
	.align		4
.L_236:
        /*054c*/ 	.byte	0x04, 0x12
        /*054e*/ 	.short	(.L_238 - .L_237)
	.align		4
.L_237:
        /*0550*/ 	.word	index@(_ZN7cutlass13device_kernelIN5flash11enable_sm90INS1_16FlashAttnFwdSm90INS1_25CollectiveMainloopFwdSm90ILi2EN4cute5tupleIJNS5_1CILi1EEES8_S8_EEENS6_IJNS7_ILi128EEESA_SA_EEELi128ENS_6half_tEfNS_4arch4Sm90ELb0ELb1ELb1ELb1ELb0ELb1ELb0ELb1ELb1ELb1ELb1ELb0EEENS1_21CollectiveEpilogueFwdISB_S9_SC_SE_Li256ELb1ELb1ELb1ELb0EEENS1_36VarlenDynamicPersistentTileSchedulerILi128ELi128ELi256ELi128ELb1ELb1ELb1ELb1ELb0ELb1EEEEEEEEEvNT_6ParamsE)
        /*0554*/ 	.word	0x00000000


	//----- nvinfo : EIATTR_MIN_STACK_SIZE
	.align		4
.L_238:
        /*0558*/ 	.byte	0x04, 0x12
        /*055a*/ 	.short	(.L_240 - .L_239)
	.align		4
.L_239:
        /*055c*/ 	.word	index@(_ZN7cutlass13device_kernelIN5flash11enable_sm90INS1_16FlashAttnFwdSm90INS1_25CollectiveMainloopFwdSm90ILi2EN4cute5tupleIJNS5_1CILi1EEES8_S8_EEENS6_IJNS7_ILi128EEESA_SA_EEELi128ENS_6half_tEfNS_4arch4Sm90ELb1ELb0ELb1ELb0ELb0ELb0ELb0ELb1ELb1ELb1ELb1ELb0EEENS1_21CollectiveEpilogueFwdISB_S9_SC_SE_Li256ELb0ELb1ELb1ELb0EEENS1_19SingleTileSchedulerILb0ELb1ELb1ELi128EEEEEEEEEvNT_6ParamsE)
        /*0560*/ 	.word	0x00000000


	//----- nvinfo : EIATTR_MIN_STACK_SIZE
	.align		4
.L_240:
        /*0564*/ 	.byte	0x04, 0x12
        /*0566*/ 	.short	(.L_242 - .L_241)
	.align		4
.L_241:
        /*0568*/ 	.word	index@(_ZN7cutlass13device_kernelIN5flash11enable_sm90INS1_16FlashAttnFwdSm90INS1_25CollectiveMainloopFwdSm90ILi2EN4cute5tupleIJNS5_1CILi1EEES8_S8_EEENS6_IJNS7_ILi128EEESA_SA_EEELi128ENS_6half_tEfNS_4arch4Sm90ELb1ELb0ELb1ELb1ELb0ELb0ELb0ELb1ELb1ELb1ELb1ELb0EEENS1_21CollectiveEpilogueFwdISB_S9_SC_SE_Li256ELb1ELb1ELb1ELb0EEENS1_36VarlenDynamicPersistentTileSchedulerILi128ELi128ELi256ELi128ELb1ELb1ELb1ELb1ELb1ELb1EEEEEEEEEvNT_6ParamsE)
        /*056c*/ 	.word	0x00000000


	//----- nvinfo : EIATTR_MIN_STACK_SIZE
	.align		4
.L_242:
        /*0570*/ 	.byte	0x04, 0x12
        /*0572*/ 	.short	(.L_244 - .L_243)
	.align		4
.L_243:
        /*0574*/ 	.word	index@(_ZN7cutlass13device_kernelIN5flash11enable_sm90INS1_16FlashAttnFwdSm90INS1_25CollectiveMainloopFwdSm90ILi2EN4cute5tupleIJNS5_1CILi1EEES8_S8_EEENS6_IJNS7_ILi128EEESA_SA_EEELi128ENS_6half_tEfNS_4arch4Sm90ELb1ELb0ELb1ELb1ELb0ELb1ELb0ELb1ELb1ELb1ELb1ELb0EEENS1_21CollectiveEpilogueFwdISB_S9_SC_SE_Li256ELb1ELb1ELb1ELb0EEENS1_36VarlenDynamicPersistentTileSchedulerILi128ELi128ELi256ELi128ELb1ELb1ELb1ELb1ELb1ELb1EEEEEEEEEvNT_6ParamsE)
        /*0578*/ 	.word	0x00000000


	//----- nvinfo : EIATTR_MIN_STACK_SIZE
	.align		4
.L_244:
        /*057c*/ 	.byte	0x04, 0x12
        /*057e*/ 	.short	(.L_246 - .L_245)
	.align		4
.L_245:
        /*0580*/ 	.word	index@(_ZN7cutlass13device_kernelIN5flash11enable_sm90INS1_16FlashAttnFwdSm90INS1_25CollectiveMainloopFwdSm90ILi2EN4cute5tupleIJNS5_1CILi1EEES8_S8_EEENS6_IJNS7_ILi192EEENS7_ILi144EEENS7_ILi96EEEEEELi96ENS_6half_tEfNS_4arch4Sm90ELb0ELb0ELb1ELb0ELb0ELb0ELb0ELb0ELb1ELb1ELb1ELb0EEENS1_21CollectiveEpilogueFwdINS6_IJSA_SC_SB_EEES9_SE_SG_Li384ELb0ELb1ELb1ELb0EEENS1_19SingleTileSchedulerILb0ELb1ELb1ELi192EEEEEEEEEvNT_6ParamsE)
        /*0584*/ 	.word	0x00000000


	//----- nvinfo : EIATTR_MIN_STACK_SIZE
	.align		4
.L_246:
        /*0588*/ 	.byte	0x04, 0x12
        /*058a*/ 	.short	(.L_248 - .L_247)
	.align		4
.L_247:
        /*058c*/ 	.word	index@(_ZN7cutlass13device_kernelIN5flash11enable_sm90INS1_16FlashAttnFwdSm90INS1_25CollectiveMainloopFwdSm90ILi2EN4cute5tupleIJNS5_1CILi1EEES8_S8_EEENS6_IJNS7_ILi192EEENS7_ILi144EEENS7_ILi96EEEEEELi96ENS_6half_tEfNS_4arch4Sm90ELb0ELb0ELb1ELb1ELb0ELb0ELb0ELb0ELb1ELb1ELb1ELb0EEENS1_21CollectiveEpilogueFwdINS6_IJSA_SC_SB_EEES9_SE_SG_Li384ELb1ELb1ELb1ELb0EEENS1_36VarlenDynamicPersistentTileSchedulerILi192ELi144ELi384ELi128ELb1ELb1ELb1ELb0ELb1ELb1EEEEEEEEEvNT_6ParamsE)
        /*0590*/ 	.word	0x00000000


	//----- nvinfo : EIATTR_MIN_STACK_SIZE
	.align		4
.L_248:
        /*0594*/ 	.byte	0x04, 0x12
        /*0596*/ 	.short	(.L_250 - .L_249)
	.align		4
.L_249:
        /*0598*/ 	.word	index@(_ZN7cutlass13device_kernelIN5flash11enable_sm90INS1_16FlashAttnFwdSm90INS1_25CollectiveMainloopFwdSm90ILi2EN4cute5tupleIJNS5_1CILi1EEES8_S8_EEENS6_IJNS7_ILi192EEENS7_ILi144EEENS7_ILi96EEEEEELi96ENS_6half_tEfNS_4arch4Sm90ELb0ELb0ELb1ELb1ELb0ELb1ELb0ELb0ELb1ELb1ELb1ELb0EEENS1_21CollectiveEpilogueFwdINS6_IJSA_SC_SB_EEES9_SE_SG_Li384ELb1ELb1ELb1ELb0EEENS1_36VarlenDynamicPersistentTileSchedulerILi192ELi144ELi384ELi128ELb1ELb1ELb1ELb0ELb1ELb1EEEEEEEEEvNT_6ParamsE)
        /*059c*/ 	.word	0x00000000


	//----- nvinfo : EIATTR_MIN_STACK_SIZE
	.align		4
.L_250:
        /*05a0*/ 	.byte	0x04, 0x12
        /*05a2*/ 	.short	(.L_252 - .L_251)
	.align		4
.L_251:
        /*05a4*/ 	.word	index@(_ZN7cutlass13device_kernelIN5flash11enable_sm90INS1_16FlashAttnFwdSm90INS1_25CollectiveMainloopFwdSm90ILi2EN4cute5tupleIJNS5_1CILi1EEES8_S8_EEENS6_IJNS7_ILi192EEENS7_ILi128EEENS7_ILi96EEEEEELi96ENS_6half_tEfNS_4arch4Sm90ELb0ELb1ELb1ELb0ELb0ELb0ELb0ELb0ELb1ELb1ELb1ELb0EEENS1_21CollectiveEpilogueFwdINS6_IJSA_SC_SB_EEES9_SE_SG_Li384ELb0ELb1ELb1ELb0EEENS1_19SingleTileSchedulerILb0ELb1ELb1ELi192EEEEEEEEEvNT_6ParamsE)
        /*05a8*/ 	.word	0x00000000


	//----- nvinfo : EIATTR_MIN_STACK_SIZE
	.align		4
.L_252:
        /*05ac*/ 	.byte	0x04, 0x12
        /*05ae*/ 	.short	(.L_254 - .L_253)
	.align		4
.L_253:
        /*05b0*/ 	.word	index@(_ZN7cutlass13device_kernelIN5flash11enable_sm90INS1_16FlashAttnFwdSm90INS1_25CollectiveMainloopFwdSm90ILi2EN4cute5tupleIJNS5_1CILi1EEES8_S8_EEENS6_IJNS7_ILi192EEENS7_ILi128EEENS7_ILi96EEEEEELi96ENS_6half_tEfNS_4arch4Sm90ELb0ELb1ELb1ELb1ELb0ELb0ELb0ELb0ELb1ELb1ELb1ELb0EEENS1_21CollectiveEpilogueFwdINS6_IJSA_SC_SB_EEES9_SE_SG_Li384ELb1ELb1ELb1ELb0EEENS1_36VarlenDynamicPersistentTileSchedulerILi192ELi128ELi384ELi128ELb1ELb1ELb1ELb1ELb0ELb1EEEEEEEEEvNT_6ParamsE)
        /*05b4*/ 	.word	0x00000000


	//----- nvinfo : EIATTR_MIN_STACK_SIZE
	.align		4
.L_254:
        /*05b8*/ 	.byte	0x04, 0x12
        /*05ba*/ 	.short	(.L_256 - .L_255)
	.align		4
.L_255:
        /*05bc*/ 	.word	index@(_ZN7cutlass13device_kernelIN5flash11enable_sm90INS1_16FlashAttnFwdSm90INS1_25CollectiveMainloopFwdSm90ILi2EN4cute5tupleIJNS5_1CILi1EEES8_S8_EEENS6_IJNS7_ILi192EEENS7_ILi128EEENS7_ILi96EEEEEELi96ENS_6half_tEfNS_4arch4Sm90ELb0ELb1ELb1ELb1ELb0ELb1ELb0ELb0ELb1ELb1ELb1ELb0EEENS1_21CollectiveEpilogueFwdINS6_IJSA_SC_SB_EEES9_SE_SG_Li384ELb1ELb1ELb1ELb0EEENS1_36VarlenDynamicPersistentTileSchedulerILi192ELi128ELi384ELi128ELb1ELb1ELb1ELb1ELb0ELb1EEEEEEEEEvNT_6ParamsE)
        /*05c0*/ 	.word	0x00000000


	//----- nvinfo : EIATTR_MIN_STACK_SIZE
	.align		4
.L_256:
        /*05c4*/ 	.byte	0x04, 0x12
        /*05c6*/ 	.short	(.L_258 - .L_257)
	.align		4
.L_257:
        /*05c8*/ 	.word	index@(_ZN7cutlass13device_kernelIN5flash11enable_sm90INS1_16FlashAttnFwdSm90INS1_25CollectiveMainloopFwdSm90ILi2EN4cute5tupleIJNS5_1CILi1EEES8_S8_EEENS6_IJNS7_ILi192EEENS7_ILi144EEENS7_ILi96EEEEEELi96ENS_6half_tEfNS_4arch4Sm90ELb1ELb0ELb1ELb0ELb0ELb0ELb0ELb0ELb1ELb1ELb1ELb0EEENS1_21CollectiveEpilogueFwdINS6_IJSA_SC_SB_EEES9_SE_SG_Li384ELb0ELb1ELb1ELb0EEENS1_19SingleTileSchedulerILb0ELb1ELb1ELi192EEEEEEEEEvNT_6ParamsE)
        /*05cc*/ 	.word	0x00000000


	//----- nvinfo : EIATTR_MIN_STACK_SIZE
	.align		4
.L_258:
        /*05d0*/ 	.byte	0x04, 0x12
        /*05d2*/ 	.short	(.L_260 - .L_259)
	.align		4
.L_259:
        /*05d4*/ 	.word	index@(_ZN7cutlass13device_kernelIN5flash11enable_sm90INS1_16FlashAttnFwdSm90INS1_25CollectiveMainloopFwdSm90ILi2EN4cute5tupleIJNS5_1CILi1EEES8_S8_EEENS6_IJNS7_ILi192EEENS7_ILi144EEENS7_ILi96EEEEEELi96ENS_6half_tEfNS_4arch4Sm90ELb1ELb0ELb1ELb1ELb0ELb0ELb0ELb0ELb1ELb1ELb1ELb0EEENS1_21CollectiveEpilogueFwdINS6_IJSA_SC_SB_EEES9_SE_SG_Li384ELb1ELb1ELb1ELb0EEENS1_36VarlenDynamicPersistentTileSchedulerILi192ELi144ELi384ELi128ELb1ELb1ELb1ELb1ELb1ELb1EEEEEEEEEvNT_6ParamsE)
        /*05d8*/ 	.word	0x00000000


	//----- nvinfo : EIATTR_MIN_STACK_SIZE
	.align		4
.L_260:
        /*05dc*/ 	.byte	0x04, 0x12
        /*05de*/ 	.short	(.L_262 - .L_261)
	.align		4
.L_261:
        /*05e0*/ 	.word	index@(_ZN7cutlass13device_kernelIN5flash11enable_sm90INS1_16FlashAttnFwdSm90INS1_25CollectiveMainloopFwdSm90ILi2EN4cute5tupleIJNS5_1CILi1EEES8_S8_EEENS6_IJNS7_ILi192EEENS7_ILi144EEENS7_ILi96EEEEEELi96ENS_6half_tEfNS_4arch4Sm90ELb1ELb0ELb1ELb1ELb0ELb1ELb0ELb0ELb1ELb1ELb1ELb0EEENS1_21CollectiveEpilogueFwdINS6_IJSA_SC_SB_EEES9_SE_SG_Li384ELb1ELb1ELb1ELb0EEENS1_36VarlenDynamicPersistentTileSchedulerILi192ELi144ELi384ELi128ELb1ELb1ELb1ELb1ELb1ELb1EEEEEEEEEvNT_6ParamsE)
        /*05e4*/ 	.word	0x00000000


	//----- nvinfo : EIATTR_MIN_STACK_SIZE
	.align		4
.L_262:
        /*05e8*/ 	.byte	0x04, 0x12
        /*05ea*/ 	.short	(.L_264 - .L_263)
	.align		4
.L_263:
        /*05ec*/ 	.word	index@(_ZN7cutlass13device_kernelIN5flash11enable_sm90INS1_16FlashAttnFwdSm90INS1_25CollectiveMainloopFwdSm90ILi2EN4cute5tupleIJNS5_1CILi1EEES8_S8_EEENS6_IJNS7_ILi192EEESA_NS7_ILi64EEEEEELi64ENS_6half_tEfNS_4arch4Sm90ELb0ELb0ELb1ELb0ELb0ELb0ELb0ELb0ELb1ELb1ELb1ELb0EEENS1_21CollectiveEpilogueFwdINS6_IJSA_SB_SA_EEES9_SD_SF_Li384ELb0ELb1ELb1ELb0EEENS1_19SingleTileSchedulerILb0ELb1ELb1ELi192EEEEEEEEEvNT_6ParamsE)
        /*05f0*/ 	.word	0x00000000


	//----- nvinfo : EIATTR_MIN_STACK_SIZE
	.align		4
.L_264:
        /*05f4*/ 	.byte	0x04, 0x12
        /*05f6*/ 	.short	(.L_266 - .L_265)
	.align		4
.L_265:
        /*05f8*/ 	.word	index@(_ZN7cutlass13device_kernelIN5flash11enable_sm90INS1_16FlashAttnFwdSm90INS1_25CollectiveMainloopFwdSm90ILi2EN4cute5tupleIJNS5_1CILi1EEES8_S8_EEENS6_IJNS7_ILi192EEESA_NS7_ILi64EEEEEELi64ENS_6half_tEfNS_4arch4Sm90ELb0ELb0ELb1ELb1ELb0ELb0ELb0ELb0ELb1ELb1ELb1ELb0EEENS1_21CollectiveEpilogueFwdINS6_IJSA_SB_SA_EEES9_SD_SF_Li384ELb1ELb1ELb1ELb0EEENS1_36VarlenDynamicPersistentTileSchedulerILi192ELi192ELi384ELi128ELb1ELb1ELb1ELb0ELb1ELb1EEEEEEEEEvNT_6ParamsE)
        /*05fc*/ 	.word	0x00000000


	//----- nvinfo : EIATTR_MIN_STACK_SIZE
	.align		4
.L_266:
        /*0600*/ 	.byte	0x04, 0x12
        /*0602*/ 	.short	(.L_268 - .L_267)
	.align		4
.L_267:
        /*0604*/ 	.word	index@(_ZN7cutlass13device_kernelIN5flash11enable_sm90INS1_16FlashAttnFwdSm90INS1_25CollectiveMainloopFwdSm90ILi2EN4cute5tupleIJNS5_1CILi1EEES8_S8_EEENS6_IJNS7_ILi192EEESA_NS7_ILi64EEEEEELi64ENS_6half_tEfNS_4arch4Sm90ELb0ELb0ELb1ELb1ELb0ELb1ELb0ELb0ELb1ELb1ELb1ELb0EEENS1_21CollectiveEpilogueFwdINS6_IJSA_SB_SA_EEES9_SD_SF_Li384ELb1ELb1ELb1ELb0EEENS1_36VarlenDynamicPersistentTileSchedulerILi192ELi192ELi384ELi128ELb1ELb1ELb1ELb0ELb1ELb1EEEEEEEEEvNT_6ParamsE)
        /*0608*/ 	.word	0x00000000


	//----- nvinfo : EIATTR_MIN_STACK_SIZE
	.align		4
.L_268:
        /*060c*/ 	.byte	0x04, 0x12
        /*060e*/ 	.short	(.L_270 - .L_269)
	.align		4
.L_269:
        /*0610*/ 	.word	index@(_ZN7cutlass13device_kernelIN5flash11enable_sm90INS1_16FlashAttnFwdSm90INS1_25CollectiveMainloopFwdSm90ILi2EN4cute5tupleIJNS5_1CILi1EEES8_S8_EEENS6_IJNS7_ILi192EEENS7_ILi128EEENS7_ILi64EEEEEELi64ENS_6half_tEfNS_4arch4Sm90ELb0ELb1ELb1ELb0ELb0ELb0ELb0ELb1ELb1ELb1ELb1ELb0EEENS1_21CollectiveEpilogueFwdINS6_IJSA_SC_SB_EEES9_SE_SG_Li384ELb0ELb1ELb1ELb0EEENS1_19SingleTileSchedulerILb0ELb1ELb1ELi192EEEEEEEEEvNT_6ParamsE)
        /*0614*/ 	.word	0x00000000


	//----- nvinfo : EIATTR_MIN_STACK_SIZE
	.align		4
.L_270:
        /*0618*/ 	.byte	0x04, 0x12
        /*061a*/ 	.short	(.L_272 - .L_271)
	.align		4
.L_271:
        /*061c*/ 	.word	index@(_ZN7cutlass13device_kernelIN5flash11enable_sm90INS1_16FlashAttnFwdSm90INS1_25CollectiveMainloopFwdSm90ILi2EN4cute5tupleIJNS5_1CILi1EEES8_S8_EEENS6_IJNS7_ILi192EEENS7_ILi128EEENS7_ILi64EEEEEELi64ENS_6half_tEfNS_4arch4Sm90ELb0ELb1ELb1ELb1ELb0ELb0ELb0ELb1ELb1ELb1ELb1ELb0EEENS1_21CollectiveEpilogueFwdINS6_IJSA_SC_SB_EEES9_SE_SG_Li384ELb1ELb1ELb1ELb0EEENS1_36VarlenDynamicPersistentTileSchedulerILi192ELi128ELi384ELi128ELb1ELb1ELb1ELb1ELb0ELb1EEEEEEEEEvNT_6ParamsE)
        /*0620*/ 	.word	0x00000000


	//----- nvinfo : EIATTR_MIN_STACK_SIZE
	.align		4
.L_272:
        /*0624*/ 	.byte	0x04, 0x12
        /*0626*/ 	.short	(.L_274 - .L_273)
	.align		4
.L_273:
        /*0628*/ 	.word	index@(_ZN7cutlass13device_kernelIN5flash11enable_sm90INS1_16FlashAttnFwdSm90INS1_25CollectiveMainloopFwdSm90ILi2EN4cute5tupleIJNS5_1CILi1EEES8_S8_EEENS6_IJNS7_ILi192EEENS7_ILi128EEENS7_ILi64EEEEEELi64ENS_6half_tEfNS_4arch4Sm90ELb0ELb1ELb1ELb1ELb0ELb1ELb0ELb1ELb1ELb1ELb1ELb0EEENS1_21CollectiveEpilogueFwdINS6_IJSA_SC_SB_EEES9_SE_SG_Li384ELb1ELb1ELb1ELb0EEENS1_36VarlenDynamicPersistentTileSchedulerILi192ELi128ELi384ELi128ELb1ELb1ELb1ELb1ELb0ELb1EEEEEEEEEvNT_6ParamsE)
        /*062c*/ 	.word	0x00000000


	//----- nvinfo : EIATTR_MIN_STACK_SIZE
	.align		4
.L_274:
        /*0630*/ 	.byte	0x04, 0x12
        /*0632*/ 	.short	(.L_276 - .L_275)
	.align		4
.L_275:
        /*0634*/ 	.word	index@(_ZN7cutlass13device_kernelIN5flash11enable_sm90INS1_16FlashAttnFwdSm90INS1_25CollectiveMainloopFwdSm90ILi2EN4cute5tupleIJNS5_1CILi1EEES8_S8_EEENS6_IJNS7_ILi192EEENS7_ILi128EEENS7_ILi64EEEEEELi64ENS_6half_tEfNS_4arch4Sm90ELb1ELb0ELb1ELb0ELb0ELb0ELb0ELb1ELb1ELb1ELb1ELb0EEENS1_21CollectiveEpilogueFwdINS6_IJSA_SC_SB_EEES9_SE_SG_Li384ELb0ELb1ELb1ELb0EEENS1_19SingleTileSchedulerILb0ELb1ELb1ELi192EEEEEEEEEvNT_6ParamsE)
        /*0638*/ 	.word	0x00000000


	//----- nvinfo : EIATTR_MIN_STACK_SIZE
	.align		4
.L_276:
        /*063c*/ 	.byte	0x04, 0x12
        /*063e*/ 	.short	(.L_278 - .L_277)
	.align		4
.L_277:
        /*0640*/ 	.word	index@(_ZN7cutlass13device_kernelIN5flash11enable_sm90INS1_16FlashAttnFwdSm90INS1_25CollectiveMainloopFwdSm90ILi2EN4cute5tupleIJNS5_1CILi1EEES8_S8_EEENS6_IJNS7_ILi192EEENS7_ILi128EEENS7_ILi64EEEEEELi64ENS_6half_tEfNS_4arch4Sm90ELb1ELb0ELb1ELb1ELb0ELb0ELb0ELb1ELb1ELb1ELb1ELb0EEENS1_21CollectiveEpilogueFwdINS6_IJSA_SC_SB_EEES9_SE_SG_Li384ELb1ELb1ELb1ELb0EEENS1_36VarlenDynamicPersistentTileSchedulerILi192ELi128ELi384ELi128ELb1ELb1ELb1ELb1ELb1ELb1EEEEEEEEEvNT_6ParamsE)
        /*0644*/ 	.word	0x00000000


	//----- nvinfo : EIATTR_MIN_STACK_SIZE
	.align		4
.L_278:
        /*0648*/ 	.byte	0x04, 0x12
        /*064a*/ 	.short	(.L_280 - .L_279)
	.align		4
.L_279:
        /*064c*/ 	.word	index@(_ZN7cutlass13device_kernelIN5flash11enable_sm90INS1_16FlashAttnFwdSm90INS1_25CollectiveMainloopFwdSm90ILi2EN4cute5tupleIJNS5_1CILi1EEES8_S8_EEENS6_IJNS7_ILi192EEENS7_ILi128EEENS7_ILi64EEEEEELi64ENS_6half_tEfNS_4arch4Sm90ELb1ELb0ELb1ELb1ELb0ELb1ELb0ELb1ELb1ELb1ELb1ELb0EEENS1_21CollectiveEpilogueFwdINS6_IJSA_SC_SB_EEES9_SE_SG_Li384ELb1ELb1ELb1ELb0EEENS1_36VarlenDynamicPersistentTileSchedulerILi192ELi128ELi384ELi128ELb1ELb1ELb1ELb1ELb1ELb1EEEEEEEEEvNT_6ParamsE)
        /*0650*/ 	.word	0x00000000
.L_280:


//--------------------- .nv.compat                --------------------------
	.section	.nv.compat,"",@"SHT_CUDA_COMPAT_INFO"
	.align	4
        /*0000*/ 	.byte	0x02, 0x09, 0x01, 0x00, 0x02, 0x02, 0x01, 0x00, 0x02, 0x05, 0x05, 0x00, 0x03, 0x07, 0x01, 0x01
        /*0010*/ 	.byte	0x02, 0x03, 0x00, 0x00, 0x02, 0x06, 0x01, 0x00, 0x04, 0x0b, 0x08, 0x00, 0x09, 0x00, 0x00, 0x00
        /*0020*/ 	.byte	0x00, 0x00, 0x00, 0x00


//--------------------- .nv.info._ZN7cutlass13device_kernelIN5flash11enable_sm90INS1_16FlashAttnFwdSm90INS1_25CollectiveMainloopFwdSm90ILi2EN4cute5tupleIJNS5_1CILi1EEES8_S8_EEENS6_IJNS7_ILi128EEENS7_ILi80EEENS7_ILi256EEEEEELi256ENS_6half_tEfNS_4arch4Sm90ELb0ELb0ELb1ELb0ELb0ELb0ELb0ELb1ELb1ELb1ELb1ELb0EEENS1_21CollectiveEpilogueFwdINS6_IJSA_SC_SB_EEES9_SE_SG_Li256ELb0ELb1ELb1ELb0EEENS1_19SingleTileSchedulerILb0ELb1ELb1ELi128EEEEEEEEEvNT_6ParamsE --------------------------
	.section	.nv.info._ZN7cutlass13device_kernelIN5flash11enable_sm90INS1_16FlashAttnFwdSm90INS1_25CollectiveMainloopFwdSm90ILi2EN4cute5tupleIJNS5_1CILi1EEES8_S8_EEENS6_IJNS7_ILi128EEENS7_ILi80EEENS7_ILi256EEEEEELi256ENS_6half_tEfNS_4arch4Sm90ELb0ELb0ELb1ELb0ELb0ELb0ELb0ELb1ELb1ELb1ELb1ELb0EEENS1_21CollectiveEpilogueFwdINS6_IJSA_SC_SB_EEES9_SE_SG_Li256ELb0ELb1ELb1ELb0EEENS1_19SingleTileSchedulerILb0ELb1ELb1ELi128EEEEEEEEEvNT_6ParamsE,"",@"SHT_CUDA_INFO"
	.sectionflags	@""
	.align	4


	//----- nvinfo : EIATTR_CUDA_API_VERSION
	.align		4
        /*0000*/ 	.byte	0x04, 0x37
        /*0002*/ 	.short	(.L_282 - .L_281)
.L_281:
        /*0004*/ 	.word	0x00000082


	//----- nvinfo : EIATTR_KPARAM_INFO
	.align		4
.L_282:
        /*0008*/ 	.byte	0x04, 0x17
        /*000a*/ 	.short	(.L_284 - .L_283)
.L_283:
        /*000c*/ 	.word	0x00000000
        /*0010*/ 	.short	0x0000
        /*0012*/ 	.short	0x0000
        /*0014*/ 	.byte	0x00, 0xf0, 0x01, 0x28


	//----- nvinfo : EIATTR_SPARSE_MMA_MASK
	.align		4
.L_284:
        /*0018*/ 	.byte	0x03, 0x50
        /*001a*/ 	.short	0x0000


	//----- nvinfo : EIATTR_MAXREG_COUNT
	.align		4
        /*001c*/ 	.byte	0x03, 0x1b
        /*001e*/ 	.short	0x00a8


	//----- nvinfo : EIATTR_MERCURY_ISA_VERSION
	.align		4
        /*0020*/ 	.byte	0x03, 0x5f
        /*0022*/ 	.short	0x0101


	//----- nvinfo : EIATTR_VRC_CTA_INIT_COUNT
	.align		4
        /*0024*/ 	.byte	0x02, 0x4a
	.zero		1
	.zero		1


	//----- nvinfo : EIATTR_EXIT_INSTR_OFFSETS
	.align		4
        /*0028*/ 	.byte	0x04, 0x1c
        /*002a*/ 	.short	(.L_286 - .L_285)


	//   ....[0]....
.L_285:
        /*002c*/ 	.word	0x00000010


	//----- nvinfo : EIATTR_MAX_THREADS
	.align		4
.L_286:
        /*0030*/ 	.byte	0x04, 0x05
        /*0032*/ 	.short	(.L_288 - .L_287)
.L_287:
        /*0034*/ 	.word	0x00000180
        /*0038*/ 	.word	0x00000001
        /*003c*/ 	.word	0x00000001


	//----- nvinfo : EIATTR_CBANK_PARAM_SIZE
	.align		4
.L_288:
        /*0040*/ 	.byte	0x03, 0x19
        /*0042*/ 	.short	0x0a00


	//----- nvinfo : EIATTR_PARAM_CBANK
	.align		4
        /*0044*/ 	.byte	0x04, 0x0a
        /*0046*/ 	.short	(.L_290 - .L_289)
	.align		4
.L_289:
        /*0048*/ 	.word	index@(.nv.constant0._ZN7cutlass13device_kernelIN5flash11enable_sm90INS1_16FlashAttnFwdSm90INS1_25CollectiveMainloopFwdSm90ILi2EN4cute5tupleIJNS5_1CILi1EEES8_S8_EEENS6_IJNS7_ILi128EEENS7_ILi80EEENS7_ILi256EEEEEELi256ENS_6half_tEfNS_4arch4Sm90ELb0ELb0ELb1ELb0ELb0ELb0ELb0ELb1ELb1ELb1ELb1ELb0EEENS1_21CollectiveEpilogueFwdINS6_IJSA_SC_SB_EEES9_SE_SG_Li256ELb0ELb1ELb1ELb0EEENS1_19SingleTileSchedulerILb0ELb1ELb1ELi128EEEEEEEEEvNT_6ParamsE)
        /*004c*/ 	.short	0x0380
        /*004e*/ 	.short	0x0a00


	//----- nvinfo : EIATTR_SW_WAR
	.align		4
.L_290:
        /*0050*/ 	.byte	0x04, 0x36
        /*0052*/ 	.short	(.L_292 - .L_291)
.L_291:
        /*0054*/ 	.word	0x00000008
.L_292:


//--------------------- .nv.info._ZN7cutlass13device_kernelIN5flash11enable_sm90INS1_16FlashAttnFwdSm90INS1_25CollectiveMainloopFwdSm90ILi2EN4cute5tupleIJNS5_1CILi1EEES8_S8_EEENS6_IJNS7_ILi128EEENS7_ILi80EEENS7_ILi256EEEEEELi256ENS_6half_tEfNS_4arch4Sm90ELb0ELb0ELb1ELb1ELb0ELb0ELb0ELb1ELb1ELb1ELb1ELb0EEENS1_21CollectiveEpilogueFwdINS6_IJSA_SC_SB_EEES9_SE_SG_Li256ELb1ELb1ELb1ELb0EEENS1_36VarlenDynamicPersistentTileSchedulerILi128ELi80ELi256ELi128ELb1ELb1ELb1ELb0ELb1ELb1EEEEEEEEEvNT_6ParamsE --------------------------
	.section	.nv.info._ZN7cutlass13device_kernelIN5flash11enable_sm90INS1_16FlashAttnFwdSm90INS1_25CollectiveMainloopFwdSm90ILi2EN4cute5tupleIJNS5_1CILi1EEES8_S8_EEENS6_IJNS7_ILi128EEENS7_ILi80EEENS7_ILi256EEEEEELi256ENS_6half_tEfNS_4arch4Sm90ELb0ELb0ELb1ELb1ELb0ELb0ELb0ELb1ELb1ELb1ELb1ELb0EEENS1_21CollectiveEpilogueFwdINS6_IJSA_SC_SB_EEES9_SE_SG_Li256ELb1ELb1ELb1ELb0EEENS1_36VarlenDynamicPersistentTileSchedulerILi128ELi80ELi256ELi128ELb1ELb1ELb1ELb0ELb1ELb1EEEEEEEEEvNT_6ParamsE,"",@"SHT_CUDA_INFO"
	.sectionflags	@""
	.align	4


	//----- nvinfo : EIATTR_CUDA_API_VERSION
	.align		4
        /*0000*/ 	.byte	0x04, 0x37
        /*0002*/ 	.short	(.L_294 - .L_293)
.L_293:
        /*0004*/ 	.word	0x00000082


	//----- nvinfo : EIATTR_KPARAM_INFO
	.align		4
.L_294:
        /*0008*/ 	.byte	0x04, 0x17
        /*000a*/ 	.short	(.L_296 - .L_295)
.L_295:
        /*000c*/ 	.word	0x00000000
        /*0010*/ 	.short	0x0000
        /*0012*/ 	.short	0x0000
        /*0014*/ 	.byte	0x00, 0xf0, 0x01, 0x2a


	//----- nvinfo : EIATTR_SPARSE_MMA_MASK
	.align		4
.L_296:
        /*0018*/ 	.byte	0x03, 0x50
        /*001a*/ 	.short	0x0000


	//----- nvinfo : EIATTR_MAXREG_COUNT
	.align		4
        /*001c*/ 	.byte	0x03, 0x1b
        /*001e*/ 	.short	0x00a8


	//----- nvinfo : EIATTR_MERCURY_ISA_VERSION
	.align		4
        /*0020*/ 	.byte	0x03, 0x5f
        /*0022*/ 	.short	0x0101


	//----- nvinfo : EIATTR_VRC_CTA_INIT_COUNT
	.align		4
        /*0024*/ 	.byte	0x02, 0x4a
	.zero		1
	.zero		1


	//----- nvinfo : EIATTR_EXIT_INSTR_OFFSETS
	.align		4
        /*0028*/ 	.byte	0x04, 0x1c
        /*002a*/ 	.short	(.L_298 - .L_297)


	//   ....[0]....
.L_297:
        /*002c*/ 	.word	0x00000010


	//----- nvinfo : EIATTR_MAX_THREADS
	.align		4
.L_298:
        /*0030*/ 	.byte	0x04, 0x05
        /*0032*/ 	.short	(.L_300 - .L_299)
.L_299:
        /*0034*/ 	.word	0x00000180
        /*0038*/ 	.word	0x00000001
        /*003c*/ 	.word	0x00000001


	//----- nvinfo : EIATTR_CBANK_PARAM_SIZE
	.align		4
.L_300:
        /*0040*/ 	.byte	0x03, 0x19
        /*0042*/ 	.short	0x0a80


	//----- nvinfo : EIATTR_PARAM_CBANK
	.align		4
        /*0044*/ 	.byte	0x04, 0x0a
        /*0046*/ 	.short	(.L_302 - .L_301)
	.align		4
.L_301:
        /*0048*/ 	.word	index@(.nv.constant0._ZN7cutlass13device_kernelIN5flash11enable_sm90INS1_16FlashAttnFwdSm90INS1_25CollectiveMainloopFwdSm90ILi2EN4cute5tupleIJNS5_1CILi1EEES8_S8_EEENS6_IJNS7_ILi128EEENS7_ILi80EEENS7_ILi256EEEEEELi256ENS_6half_tEfNS_4arch4Sm90ELb0ELb0ELb1ELb1ELb0ELb0ELb0ELb1ELb1ELb1ELb1ELb0EEENS1_21CollectiveEpilogueFwdINS6_IJSA_SC_SB_EEES9_SE_SG_Li256ELb1ELb1ELb1ELb0EEENS1_36VarlenDynamicPersistentTileSchedulerILi128ELi80ELi256ELi128ELb1ELb1ELb1ELb0ELb1ELb1EEEEEEEEEvNT_6ParamsE)
        /*004c*/ 	.short	0x0380
        /*004e*/ 	.short	0x0a80


	//----- nvinfo : EIATTR_SW_WAR
	.align		4
.L_302:
        /*0050*/ 	.byte	0x04, 0x36
        /*0052*/ 	.short	(.L_304 - .L_303)
.L_303:
        /*0054*/ 	.word	0x00000008
.L_304:


//--------------------- .nv.info._ZN7cutlass13device_kernelIN5flash11enable_sm90INS1_16FlashAttnFwdSm90INS1_25CollectiveMainloopFwdSm90ILi2EN4cute5tupleIJNS5_1CILi1EEES8_S8_EEENS6_IJNS7_ILi128EEENS7_ILi80EEENS7_ILi256EEEEEELi256ENS_6half_tEfNS_4arch4Sm90ELb0ELb0ELb1ELb1ELb0ELb1ELb0ELb1ELb1ELb1ELb1ELb0EEENS1_21CollectiveEpilogueFwdINS6_IJSA_SC_SB_EEES9_SE_SG_Li256ELb1ELb1ELb1ELb0EEENS1_36VarlenDynamicPersistentTileSchedulerILi128ELi80ELi256ELi128ELb1ELb1ELb1ELb0ELb1ELb1EEEEEEEEEvNT_6ParamsE --------------------------
	.section	.nv.info._ZN7cutlass13device_kernelIN5flash11enable_sm90INS1_16FlashAttnFwdSm90INS1_25CollectiveMainloopFwdSm90ILi2EN4cute5tupleIJNS5_1CILi1EEES8_S8_EEENS6_IJNS7_ILi128EEENS7_ILi80EEENS7_ILi256EEEEEELi256ENS_6half_tEfNS_4arch4Sm90ELb0ELb0ELb1ELb1ELb0ELb1ELb0ELb1ELb1ELb1ELb1ELb0EEENS1_21CollectiveEpilogueFwdINS6_IJSA_SC_SB_EEES9_SE_SG_Li256ELb1ELb1ELb1ELb0EEENS1_36VarlenDynamicPersistentTileSchedulerILi128ELi80ELi256ELi128ELb1ELb1ELb1ELb0ELb1ELb1EEEEEEEEEvNT_6ParamsE,"",@"SHT_CUDA_INFO"
	.sectionflags	@""
	.align	4


	//----- nvinfo : EIATTR_CUDA_API_VERSION
	.align		4
        /*0000*/ 	.byte	0x04, 0x37
        /*0002*/ 	.short	(.L_306 - .L_305)
.L_305:
        /*0004*/ 	.word	0x00000082


	//----- nvinfo : EIATTR_KPARAM_INFO
	.align		4
.L_306:
        /*0008*/ 	.byte	0x04, 0x17
        /*000a*/ 	.short	(.L_308 - .L_307)
.L_307:
        /*000c*/ 	.word	0x00000000
        /*0010*/ 	.short	0x0000
        /*0012*/ 	.short	0x0000
        /*0014*/ 	.byte	0x00, 0xf0, 0x01, 0x2a


	//----- nvinfo : EIATTR_SPARSE_MMA_MASK
	.align		4
.L_308:
        /*0018*/ 	.byte	0x03, 0x50
        /*001a*/ 	.short	0x0000


	//----- nvinfo : EIATTR_MAXREG_COUNT
	.align		4
        /*001c*/ 	.byte	0x03, 0x1b
        /*001e*/ 	.short	0x00a8


	//----- nvinfo : EIATTR_MERCURY_ISA_VERSION
	.align		4
        /*0020*/ 	.byte	0x03, 0x5f
        /*0022*/ 	.short	0x0101


	//----- nvinfo : EIATTR_VRC_CTA_INIT_COUNT
	.align		4
        /*0024*/ 	.byte	0x02, 0x4a
	.zero		1
	.zero		1


	//----- nvinfo : EIATTR_EXIT_INSTR_OFFSETS
	.align		4
        /*0028*/ 	.byte	0x04, 0x1c
        /*002a*/ 	.short	(.L_310 - .L_309)


	//   ....[0]....
.L_309:
        /*002c*/ 	.word	0x00000010


	//----- nvinfo : EIATTR_MAX_THREADS
	.align		4
.L_310:
        /*0030*/ 	.byte	0x04, 0x05
        /*0032*/ 	.short	(.L_312 - .L_311)
.L_311:
        /*0034*/ 	.word	0x00000180
        /*0038*/ 	.word	0x00000001
        /*003c*/ 	.word	0x00000001


	//----- nvinfo : EIATTR_CBANK_PARAM_SIZE
	.align		4
.L_312:
        /*0040*/ 	.byte	0x03, 0x19
        /*0042*/ 	.short	0x0a80


	//----- nvinfo : EIATTR_PARAM_CBANK
	.align		4
        /*0044*/ 	.byte	0x04, 0x0a
        /*0046*/ 	.short	(.L_314 - .L_313)
	.align		4
.L_313:
        /*0048*/ 	.word	index@(.nv.constant0._ZN7cutlass13device_kernelIN5flash11enable_sm90INS1_16FlashAttnFwdSm90INS1_25CollectiveMainloopFwdSm90ILi2EN4cute5tupleIJNS5_1CILi1EEES8_S8_EEENS6_IJNS7_ILi128EEENS7_ILi80EEENS7_ILi256EEEEEELi256ENS_6half_tEfNS_4arch4Sm90ELb0ELb0ELb1ELb1ELb0ELb1ELb0ELb1ELb1ELb1ELb1ELb0EEENS1_21CollectiveEpilogueFwdINS6_IJSA_SC_SB_EEES9_SE_SG_Li256ELb1ELb1ELb1ELb0EEENS1_36VarlenDynamicPersistentTileSchedulerILi128ELi80ELi256ELi128ELb1ELb1ELb1ELb0ELb1ELb1EEEEEEEEEvNT_6ParamsE)
        /*004c*/ 	.short	0x0380
        /*004e*/ 	.short	0x0a80


	//----- nvinfo : EIATTR_SW_WAR
	.align		4
.L_314:
        /*0050*/ 	.byte	0x04, 0x36
        /*0052*/ 	.short	(.L_316 - .L_315)
.L_315:
        /*0054*/ 	.word	0x00000008
.L_316:


//--------------------- .nv.info._ZN7cutlass13device_kernelIN5flash11enable_sm90INS1_16FlashAttnFwdSm90INS1_25CollectiveMainloopFwdSm90ILi2EN4cute5tupleIJNS5_1CILi1EEES8_S8_EEENS6_IJNS7_ILi128EEENS7_ILi64EEENS7_ILi256EEEEEELi256ENS_6half_tEfNS_4arch4Sm90ELb0ELb1ELb1ELb0ELb0ELb0ELb0ELb1ELb1ELb1ELb1ELb0EEENS1_21CollectiveEpilogueFwdINS6_IJSA_SC_SB_EEES9_SE_SG_Li256ELb0ELb1ELb1ELb0EEENS1_19SingleTileSchedulerILb0ELb1ELb1ELi128EEEEEEEEEvNT_6ParamsE --------------------------
	.section	.nv.info._ZN7cutlass13device_kernelIN5flash11enable_sm90INS1_16FlashAttnFwdSm90INS1_25CollectiveMainloopFwdSm90ILi2EN4cute5tupleIJNS5_1CILi1EEES8_S8_EEENS6_IJNS7_ILi128EEENS7_ILi64EEENS7_ILi256EEEEEELi256ENS_6half_tEfNS_4arch4Sm90ELb0ELb1ELb1ELb0ELb0ELb0ELb0ELb1ELb1ELb1ELb1ELb0EEENS1_21CollectiveEpilogueFwdINS6_IJSA_SC_SB_EEES9_SE_SG_Li256ELb0ELb1ELb1ELb0EEENS1_19SingleTileSchedulerILb0ELb1ELb1ELi128EEEEEEEEEvNT_6ParamsE,"",@"SHT_CUDA_INFO"
	.sectionflags	@""
	.align	4


	//----- nvinfo : EIATTR_CUDA_API_VERSION
	.align		4
        /*0000*/ 	.byte	0x04, 0x37
        /*0002*/ 	.short	(.L_318 - .L_317)
.L_317:
        /*0004*/ 	.word	0x00000082


	//----- nvinfo : EIATTR_KPARAM_INFO
	.align		4
.L_318:
        /*0008*/ 	.byte	0x04, 0x17
        /*000a*/ 	.short	(.L_320 - .L_319)
.L_319:
        /*000c*/ 	.word	0x00000000
        /*0010*/ 	.short	0x0000
        /*0012*/ 	.short	0x0000
        /*0014*/ 	.byte	0x00, 0xf0, 0x01, 0x28


	//----- nvinfo : EIATTR_SPARSE_MMA_MASK
	.align		4
.L_320:
        /*0018*/ 	.byte	0x03, 0x50
        /*001a*/ 	.short	0x0000


	//----- nvinfo : EIATTR_MAXREG_COUNT
	.align		4
        /*001c*/ 	.byte	0x03, 0x1b
        /*001e*/ 	.short	0x00a8


	//----- nvinfo : EIATTR_MERCURY_ISA_VERSION
	.align		4
        /*0020*/ 	.byte	0x03, 0x5f
        /*0022*/ 	.short	0x0101


	//----- nvinfo : EIATTR_VRC_CTA_INIT_COUNT
	.align		4
        /*0024*/ 	.byte	0x02, 0x4a
	.zero		1
	.zero		1


	//----- nvinfo : EIATTR_EXIT_INSTR_OFFSETS
	.align		4
        /*0028*/ 	.byte	0x04, 0x1c
        /*002a*/ 	.short	(.L_322 - .L_321)


	//   ....[0]....
.L_321:
        /*002c*/ 	.word	0x00000010


	//----- nvinfo : EIATTR_MAX_THREADS
	.align		4
.L_322:
        /*0030*/ 	.byte	0x04, 0x05
        /*0032*/ 	.short	(.L_324 - .L_323)
.L_323:
        /*0034*/ 	.word	0x00000180
        /*0038*/ 	.word	0x00000001
        /*003c*/ 	.word	0x00000001


	//----- nvinfo : EIATTR_CBANK_PARAM_SIZE
	.align		4
.L_324:
        /*0040*/ 	.byte	0x03, 0x19
        /*0042*/ 	.short	0x0a00


	//----- nvinfo : EIATTR_PARAM_CBANK
	.align		4
        /*0044*/ 	.byte	0x04, 0x0a
        /*0046*/ 	.short	(.L_326 - .L_325)
	.align		4
.L_325:
        /*0048*/ 	.word	index@(.nv.constant0._ZN7cutlass13device_kernelIN5flash11enable_sm90INS1_16FlashAttnFwdSm90INS1_25CollectiveMainloopFwdSm90ILi2EN4cute5tupleIJNS5_1CILi1EEES8_S8_EEENS6_IJNS7_ILi128EEENS7_ILi64EEENS7_ILi256EEEEEELi256ENS_6half_tEfNS_4arch4Sm90ELb0ELb1ELb1ELb0ELb0ELb0ELb0ELb1ELb1ELb1ELb1ELb0EEENS1_21CollectiveEpilogueFwdINS6_IJSA_SC_SB_EEES9_SE_SG_Li256ELb0ELb1ELb1ELb0EEENS1_19SingleTileSchedulerILb0ELb1ELb1ELi128EEEEEEEEEvNT_6ParamsE)
        /*004c*/ 	.short	0x0380
        /*004e*/ 	.short	0x0a00


	//----- nvinfo : EIATTR_SW_WAR
	.align		4
.L_326:
        /*0050*/ 	.byte	0x04, 0x36
        /*0052*/ 	.short	(.L_328 - .L_327)
.L_327:
        /*0054*/ 	.word	0x00000008
.L_328:


//--------------------- .nv.info._ZN7cutlass13device_kernelIN5flash11enable_sm90INS1_16FlashAttnFwdSm90INS1_25CollectiveMainloopFwdSm90ILi2EN4cute5tupleIJNS5_1CILi1EEES8_S8_EEENS6_IJNS7_ILi128EEENS7_ILi64EEENS7_ILi256EEEEEELi256ENS_6half_tEfNS_4arch4Sm90ELb0ELb1ELb1ELb1ELb0ELb0ELb0ELb1ELb1ELb1ELb1ELb0EEENS1_21CollectiveEpilogueFwdINS6_IJSA_SC_SB_EEES9_SE_SG_Li256ELb1ELb1ELb1ELb0EEENS1_36VarlenDynamicPersistentTileSchedulerILi128ELi64ELi256ELi128ELb1ELb1ELb1ELb1ELb0ELb1EEEEEEEEEvNT_6ParamsE --------------------------
	.section	.nv.info._ZN7cutlass13device_kernelIN5flash11enable_sm90INS1_16FlashAttnFwdSm90INS1_25CollectiveMainloopFwdSm90ILi2EN4cute5tupleIJNS5_1CILi1EEES8_S8_EEENS6_IJNS7_ILi128EEENS7_ILi64EEENS7_ILi256EEEEEELi256ENS_6half_tEfNS_4arch4Sm90ELb0ELb1ELb1ELb1ELb0ELb0ELb0ELb1ELb1ELb1ELb1ELb0EEENS1_21CollectiveEpilogueFwdINS6_IJSA_SC_SB_EEES9_SE_SG_Li256ELb1ELb1ELb1ELb0EEENS1_36VarlenDynamicPersistentTileSchedulerILi128ELi64ELi256ELi128ELb1ELb1ELb1ELb1ELb0ELb1EEEEEEEEEvNT_6ParamsE,"",@"SHT_CUDA_INFO"
	.sectionflags	@""
	.align	4


	//----- nvinfo : EIATTR_CUDA_API_VERSION
	.align		4
        /*0000*/ 	.byte	0x04, 0x37
        /*0002*/ 	.short	(.L_330 - .L_329)
.L_329:
        /*0004*/ 	.word	0x00000082


	//----- nvinfo : EIATTR_KPARAM_INFO
	.align		4
.L_330:
        /*0008*/ 	.byte	0x04, 0x17
        /*000a*/ 	.short	(.L_332 - .L_331)
.L_331:
        /*000c*/ 	.word	0x00000000
        /*0010*/ 	.short	0x0000
        /*0012*/ 	.short	0x0000
        /*0014*/ 	.byte	0x00, 0xf0, 0x01, 0x2a


	//----- nvinfo : EIATTR_SPARSE_MMA_MASK
	.align		4
.L_332:
        /*0018*/ 	.byte	0x03, 0x50
        /*001a*/ 	.short	0x0000


	//----- nvinfo : EIATTR_MAXREG_COUNT
	.align		4
        /*001c*/ 	.byte	0x03, 0x1b
        /*001e*/ 	.short	0x00a8


	//----- nvinfo : EIATTR_MERCURY_ISA_VERSION
	.align		4
        /*0020*/ 	.byte	0x03, 0x5f
        /*0022*/ 	.short	0x0101


	//----- nvinfo : EIATTR_VRC_CTA_INIT_COUNT
	.align		4
        /*0024*/ 	.byte	0x02, 0x4a
	.zero		1
	.zero		1


	//----- nvinfo : EIATTR_EXIT_INSTR_OFFSETS
	.align		4
        /*0028*/ 	.byte	0x04, 0x1c
        /*002a*/ 	.short	(.L_334 - .L_333)


	//   ....[0]....
.L_333:
        /*002c*/ 	.word	0x00000010


	//----- nvinfo : EIATTR_MAX_THREADS
	.align		4
.L_334:
        /*0030*/ 	.byte	0x04, 0x05
        /*0032*/ 	.short	(.L_336 - .L_335)
.L_335:
        /*0034*/ 	.word	0x00000180
        /*0038*/ 	.word	0x00000001
        /*003c*/ 	.word	0x00000001


	//----- nvinfo : EIATTR_CBANK_PARAM_SIZE
	.align		4
.L_336:
        /*0040*/ 	.byte	0x03, 0x19
        /*0042*/ 	.short	0x0a80


	//----- nvinfo : EIATTR_PARAM_CBANK
	.align		4
        /*0044*/ 	.byte	0x04, 0x0a
        /*0046*/ 	.short	(.L_338 - .L_337)
	.align		4
.L_337:
        /*0048*/ 	.word	index@(.nv.constant0._ZN7cutlass13device_kernelIN5flash11enable_sm90INS1_16FlashAttnFwdSm90INS1_25CollectiveMainloopFwdSm90ILi2EN4cute5tupleIJNS5_1CILi1EEES8_S8_EEENS6_IJNS7_ILi128EEENS7_ILi64EEENS7_ILi256EEEEEELi256ENS_6half_tEfNS_4arch4Sm90ELb0ELb1ELb1ELb1ELb0ELb0ELb0ELb1ELb1ELb1ELb1ELb0EEENS1_21CollectiveEpilogueFwdINS6_IJSA_SC_SB_EEES9_SE_SG_Li256ELb1ELb1ELb1ELb0EEENS1_36VarlenDynamicPersistentTileSchedulerILi128ELi64ELi256ELi128ELb1ELb1ELb1ELb1ELb0ELb1EEEEEEEEEvNT_6ParamsE)
        /*004c*/ 	.short	0x0380
        /*004e*/ 	.short	0x0a80


	//----- nvinfo : EIATTR_SW_WAR
	.align		4
.L_338:
        /*0050*/ 	.byte	0x04, 0x36
        /*0052*/ 	.short	(.L_340 - .L_339)
.L_339:
        /*0054*/ 	.word	0x00000008
.L_340:


//--------------------- .nv.info._ZN7cutlass13device_kernelIN5flash11enable_sm90INS1_16FlashAttnFwdSm90INS1_25CollectiveMainloopFwdSm90ILi2EN4cute5tupleIJNS5_1CILi1EEES8_S8_EEENS6_IJNS7_ILi128EEENS7_ILi64EEENS7_ILi256EEEEEELi256ENS_6half_tEfNS_4arch4Sm90ELb0ELb1ELb1ELb1ELb0ELb1ELb0ELb1ELb1ELb1ELb1ELb0EEENS1_21CollectiveEpilogueFwdINS6_IJSA_SC_SB_EEES9_SE_SG_Li256ELb1ELb1ELb1ELb0EEENS1_36VarlenDynamicPersistentTileSchedulerILi128ELi64ELi256ELi128ELb1ELb1ELb1ELb1ELb0ELb1EEEEEEEEEvNT_6ParamsE --------------------------
	.section	.nv.info._ZN7cutlass13device_kernelIN5flash11enable_sm90INS1_16FlashAttnFwdSm90INS1_25CollectiveMainloopFwdSm90ILi2EN4cute5tupleIJNS5_1CILi1EEES8_S8_EEENS6_IJNS7_ILi128EEENS7_ILi64EEENS7_ILi256EEEEEELi256ENS_6half_tEfNS_4arch4Sm90ELb0ELb1ELb1ELb1ELb0ELb1ELb0ELb1ELb1ELb1ELb1ELb0EEENS1_21CollectiveEpilogueFwdINS6_IJSA_SC_SB_EEES9_SE_SG_Li256ELb1ELb1ELb1ELb0EEENS1_36VarlenDynamicPersistentTileSchedulerILi128ELi64ELi256ELi128ELb1ELb1ELb1ELb1ELb0ELb1EEEEEEEEEvNT_6ParamsE,"",@"SHT_CUDA_INFO"
	.sectionflags	@""
	.align	4


	//----- nvinfo : EIATTR_CUDA_API_VERSION
	.align		4
        /*0000*/ 	.byte	0x04, 0x37
        /*0002*/ 	.short	(.L_342 - .L_341)
.L_341:
        /*0004*/ 	.word	0x00000082


	//----- nvinfo : EIATTR_KPARAM_INFO
	.align		4
.L_342:
        /*0008*/ 	.byte	0x04, 0x17
        /*000a*/ 	.short	(.L_344 - .L_343)
.L_343:
        /*000c*/ 	.word	0x00000000
        /*0010*/ 	.short	0x0000
        /*0012*/ 	.short	0x0000
        /*0014*/ 	.byte	0x00, 0xf0, 0x01, 0x2a


	//----- nvinfo : EIATTR_SPARSE_MMA_MASK
	.align		4
.L_344:
        /*0018*/ 	.byte	0x03, 0x50
        /*001a*/ 	.short	0x0000


	//----- nvinfo : EIATTR_MAXREG_COUNT
	.align		4
        /*001c*/ 	.byte	0x03, 0x1b
        /*001e*/ 	.short	0x00a8


	//----- nvinfo : EIATTR_MERCURY_ISA_VERSION
	.align		4
        /*0020*/ 	.byte	0x03, 0x5f
        /*0022*/ 	.short	0x0101


	//----- nvinfo : EIATTR_VRC_CTA_INIT_COUNT
	.align		4
        /*0024*/ 	.byte	0x02, 0x4a
	.zero		1
	.zero		1


	//----- nvinfo : EIATTR_EXIT_INSTR_OFFSETS
	.align		4
        /*0028*/ 	.byte	0x04, 0x1c
        /*002a*/ 	.short	(.L_346 - .L_345)


	//   ....[0]....
.L_345:
        /*002c*/ 	.word	0x00000010


	//----- nvinfo : EIATTR_MAX_THREADS
	.align		4
.L_346:
        /*0030*/ 	.byte	0x04, 0x05
        /*0032*/ 	.short	(.L_348 - .L_347)
.L_347:
        /*0034*/ 	.word	0x00000180
        /*0038*/ 	.word	0x00000001
        /*003c*/ 	.word	0x00000001


	//----- nvinfo : EIATTR_CBANK_PARAM_SIZE
	.align		4
.L_348:
        /*0040*/ 	.byte	0x03, 0x19
        /*0042*/ 	.short	0x0a80


	//----- nvinfo : EIATTR_PARAM_CBANK
	.align		4
        /*0044*/ 	.byte	0x04, 0x0a
        /*0046*/ 	.short	(.L_350 - .L_349)
	.align		4
.L_349:
        /*0048*/ 	.word	index@(.nv.constant0._ZN7cutlass13device_kernelIN5flash11enable_sm90INS1_16FlashAttnFwdSm90INS1_25CollectiveMainloopFwdSm90ILi2EN4cute5tupleIJNS5_1CILi1EEES8_S8_EEENS6_IJNS7_ILi128EEENS7_ILi64EEENS7_ILi256EEEEEELi256ENS_6half_tEfNS_4arch4Sm90ELb0ELb1ELb1ELb1ELb0ELb1ELb0ELb1ELb1ELb1ELb1ELb0EEENS1_21CollectiveEpilogueFwdINS6_IJSA_SC_SB_EEES9_SE_SG_Li256ELb1ELb1ELb1ELb0EEENS1_36VarlenDynamicPersistentTileSchedulerILi128ELi64ELi256ELi128ELb1ELb1ELb1ELb1ELb0ELb1EEEEEEEEEvNT_6ParamsE)
        /*004c*/ 	.short	0x0380
        /*004e*/ 	.short	0x0a80


	//----- nvinfo : EIATTR_SW_WAR
	.align		4
.L_350:
        /*0050*/ 	.byte	0x04, 0x36
        /*0052*/ 	.short	(.L_352 - .L_351)
.L_351:
        /*0054*/ 	.word	0x00000008
.L_352:


//--------------------- .nv.info._ZN7cutlass13device_kernelIN5flash11enable_sm90INS1_16FlashAttnFwdSm90INS1_25CollectiveMainloopFwdSm90ILi2EN4cute5tupleIJNS5_1CILi1EEES8_S8_EEENS6_IJNS7_ILi128EEENS7_ILi80EEENS7_ILi256EEEEEELi256ENS_6half_tEfNS_4arch4Sm90ELb1ELb0ELb1ELb0ELb0ELb0ELb0ELb1ELb1ELb1ELb1ELb0EEENS1_21CollectiveEpilogueFwdINS6_IJSA_SC_SB_EEES9_SE_SG_Li256ELb0ELb1ELb1ELb0EEENS1_19SingleTileSchedulerILb0ELb1ELb1ELi128EEEEEEEEEvNT_6ParamsE --------------------------
	.section	.nv.info._ZN7cutlass13device_kernelIN5flash11enable_sm90INS1_16FlashAttnFwdSm90INS1_25CollectiveMainloopFwdSm90ILi2EN4cute5tupleIJNS5_1CILi1EEES8_S8_EEENS6_IJNS7_ILi128EEENS7_ILi80EEENS7_ILi256EEEEEELi256ENS_6half_tEfNS_4arch4Sm90ELb1ELb0ELb1ELb0ELb0ELb0ELb0ELb1ELb1ELb1ELb1ELb0EEENS1_21CollectiveEpilogueFwdINS6_IJSA_SC_SB_EEES9_SE_SG_Li256ELb0ELb1ELb1ELb0EEENS1_19SingleTileSchedulerILb0ELb1ELb1ELi128EEEEEEEEEvNT_6ParamsE,"",@"SHT_CUDA_INFO"
	.sectionflags	@""
	.align	4


	//----- nvinfo : EIATTR_CUDA_API_VERSION
	.align		4
        /*0000*/ 	.byte	0x04, 0x37
        /*0002*/ 	.short	(.L_354 - .L_353)
.L_353:
        /*0004*/ 	.word	0x00000082


	//----- nvinfo : EIATTR_KPARAM_INFO
	.align		4
.L_354:
        /*0008*/ 	.byte	0x04, 0x17
        /*000a*/ 	.short	(.L_356 - .L_355)
.L_355:
        /*000c*/ 	.word	0x00000000
        /*0010*/ 	.short	0x0000
        /*0012*/ 	.short	0x0000
        /*0014*/ 	.byte	0x00, 0xf0, 0x01, 0x28


	//----- nvinfo : EIATTR_SPARSE_MMA_MASK
	.align		4
.L_356:
        /*0018*/ 	.byte	0x03, 0x50
        /*001a*/ 	.short	0x0000


	//----- nvinfo : EIATTR_MAXREG_COUNT
	.align		4
        /*001c*/ 	.byte	0x03, 0x1b
        /*001e*/ 	.short	0x00a8


	//----- nvinfo : EIATTR_MERCURY_ISA_VERSION
	.align		4
        /*0020*/ 	.byte	0x03, 0x5f
        /*0022*/ 	.short	0x0101


	//----- nvinfo : EIATTR_VRC_CTA_INIT_COUNT
	.align		4
        /*0024*/ 	.byte	0x02, 0x4a
	.zero		1
	.zero		1


	//----- nvinfo : EIATTR_EXIT_INSTR_OFFSETS
	.align		4
        /*0028*/ 	.byte	0x04, 0x1c
        /*002a*/ 	.short	(.L_358 - .L_357)


	//   ....[0]....
.L_357:
        /*002c*/ 	.word	0x00000010


	//----- nvinfo : EIATTR_MAX_THREADS
	.align		4
.L_358:
        /*0030*/ 	.byte	0x04, 0x05
        /*0032*/ 	.short	(.L_360 - .L_359)
.L_359:
        /*0034*/ 	.word	0x00000180
        /*0038*/ 	.word	0x00000001
        /*003c*/ 	.word	0x00000001


	//----- nvinfo : EIATTR_CBANK_PARAM_SIZE
	.align		4
.L_360:
        /*0040*/ 	.byte	0x03, 0x19
        /*0042*/ 	.short	0x0a00


	//----- nvinfo : EIATTR_PARAM_CBANK
	.align		4
        /*0044*/ 	.byte	0x04, 0x0a
        /*0046*/ 	.short	(.L_362 - .L_361)
	.align		4
.L_361:
        /*0048*/ 	.word	index@(.nv.constant0._ZN7cutlass13device_kernelIN5flash11enable_sm90INS1_16FlashAttnFwdSm90INS1_25CollectiveMainloopFwdSm90ILi2EN4cute5tupleIJNS5_1CILi1EEES8_S8_EEENS6_IJNS7_ILi128EEENS7_ILi80EEENS7_ILi256EEEEEELi256ENS_6half_tEfNS_4arch4Sm90ELb1ELb0ELb1ELb0ELb0ELb0ELb0ELb1ELb1ELb1ELb1ELb0EEENS1_21CollectiveEpilogueFwdINS6_IJSA_SC_SB_EEES9_SE_SG_Li256ELb0ELb1ELb1ELb0EEENS1_19SingleTileSchedulerILb0ELb1ELb1ELi128EEEEEEEEEvNT_6ParamsE)
        /*004c*/ 	.short	0x0380
        /*004e*/ 	.short	0x0a00


	//----- nvinfo : EIATTR_SW_WAR
	.align		4
.L_362:
        /*0050*/ 	.byte	0x04, 0x36
        /*0052*/ 	.short	(.L_364 - .L_363)
.L_363:
        /*0054*/ 	.word	0x00000008
.L_364:


//--------------------- .nv.info._ZN7cutlass13device_kernelIN5flash11enable_sm90INS1_16FlashAttnFwdSm90INS1_25CollectiveMainloopFwdSm90ILi2EN4cute5tupleIJNS5_1CILi1EEES8_S8_EEENS6_IJNS7_ILi128EEENS7_ILi80EEENS7_ILi256EEEEEELi256ENS_6half_tEfNS_4arch4Sm90ELb1ELb0ELb1ELb1ELb0ELb0ELb0ELb1ELb1ELb1ELb1ELb0EEENS1_21CollectiveEpilogueFwdINS6_IJSA_SC_SB_EEES9_SE_SG_Li256ELb1ELb1ELb1ELb0EEENS1_36VarlenDynamicPersistentTileSchedulerILi128ELi80ELi256ELi128ELb1ELb1ELb1ELb1ELb1ELb1EEEEEEEEEvNT_6ParamsE --------------------------
	.section	.nv.info._ZN7cutlass13device_kernelIN5flash11enable_sm90INS1_16FlashAttnFwdSm90INS1_25CollectiveMainloopFwdSm90ILi2EN4cute5tupleIJNS5_1CILi1EEES8_S8_EEENS6_IJNS7_ILi128EEENS7_ILi80EEENS7_ILi256EEEEEELi256ENS_6half_tEfNS_4arch4Sm90ELb1ELb0ELb1ELb1ELb0ELb0ELb0ELb1ELb1ELb1ELb1ELb0EEENS1_21CollectiveEpilogueFwdINS6_IJSA_SC_SB_EEES9_SE_SG_Li256ELb1ELb1ELb1ELb0EEENS1_36VarlenDynamicPersistentTileSchedulerILi128ELi80ELi256ELi128ELb1ELb1ELb1ELb1ELb1ELb1EEEEEEEEEvNT_6ParamsE,"",@"SHT_CUDA_INFO"
	.sectionflags	@""
	.align	4


	//----- nvinfo : EIATTR_CUDA_API_VERSION
	.align		4
        /*0000*/ 	.byte	0x04, 0x37
        /*0002*/ 	.short	(.L_366 - .L_365)
.L_365:
        /*0004*/ 	.word	0x00000082


	//----- nvinfo : EIATTR_KPARAM_INFO
	.align		4
.L_366:
        /*0008*/ 	.byte	0x04, 0x17
        /*000a*/ 	.short	(.L_368 - .L_367)
.L_367:
        /*000c*/ 	.word	0x00000000
        /*0010*/ 	.short	0x0000
        /*0012*/ 	.short	0x0000
        /*0014*/ 	.byte	0x00, 0xf0, 0x01, 0x2a


	//----- nvinfo : EIATTR_SPARSE_MMA_MASK
	.align		4
.L_368:
        /*0018*/ 	.byte	0x03, 0x50
        /*001a*/ 	.short	0x0000


	//----- nvinfo : EIATTR_MAXREG_COUNT
	.align		4
        /*001c*/ 	.byte	0x03, 0x1b
        /*001e*/ 	.short	0x00a8


	//----- nvinfo : EIATTR_MERCURY_ISA_VERSION
	.align		4
        /*0020*/ 	.byte	0x03, 0x5f
        /*0022*/ 	.short	0x0101


	//----- nvinfo : EIATTR_VRC_CTA_INIT_COUNT
	.align		4
        /*0024*/ 	.byte	0x02, 0x4a
	.zero		1
	.zero		1


	//----- nvinfo : EIATTR_EXIT_INSTR_OFFSETS
	.align		4
        /*0028*/ 	.byte	0x04, 0x1c
        /*002a*/ 	.short	(.L_370 - .L_369)


	//   ....[0]....
.L_369:
        /*002c*/ 	.word	0x00000010


	//----- nvinfo : EIATTR_MAX_THREADS
	.align		4
.L_370:
        /*0030*/ 	.byte	0x04, 0x05
        /*0032*/ 	.short	(.L_372 - .L_371)
.L_371:
        /*0034*/ 	.word	0x00000180
        /*0038*/ 	.word	0x00000001
        /*003c*/ 	.word	0x00000001


	//----- nvinfo : EIATTR_CBANK_PARAM_SIZE
	.align		4
.L_372:
        /*0040*/ 	.byte	0x03, 0x19
        /*0042*/ 	.short	0x0a80


	//----- nvinfo : EIATTR_PARAM_CBANK
	.align		4
        /*0044*/ 	.byte	0x04, 0x0a
        /*0046*/ 	.short	(.L_374 - .L_373)
	.align		4
.L_373:
        /*0048*/ 	.word	index@(.nv.constant0._ZN7cutlass13device_kernelIN5flash11enable_sm90INS1_16FlashAttnFwdSm90INS1_25CollectiveMainloopFwdSm90ILi2EN4cute5tupleIJNS5_1CILi1EEES8_S8_EEENS6_IJNS7_ILi128EEENS7_ILi80EEENS7_ILi256EEEEEELi256ENS_6half_tEfNS_4arch4Sm90ELb1ELb0ELb1ELb1ELb0ELb0ELb0ELb1ELb1ELb1ELb1ELb0EEENS1_21CollectiveEpilogueFwdINS6_IJSA_SC_SB_EEES9_SE_SG_Li256ELb1ELb1ELb1ELb0EEENS1_36VarlenDynamicPersistentTileSchedulerILi128ELi80ELi256ELi128ELb1ELb1ELb1ELb1ELb1ELb1EEEEEEEEEvNT_6ParamsE)
        /*004c*/ 	.short	0x0380
        /*004e*/ 	.short	0x0a80


	//----- nvinfo : EIATTR_SW_WAR
	.align		4
.L_374:
        /*0050*/ 	.byte	0x04, 0x36
        /*0052*/ 	.short	(.L_376 - .L_375)
.L_375:
        /*0054*/ 	.word	0x00000008
.L_376:


//--------------------- .nv.info._ZN7cutlass13device_kernelIN5flash11enable_sm90INS1_16FlashAttnFwdSm90INS1_25CollectiveMainloopFwdSm90ILi2EN4cute5tupleIJNS5_1CILi1EEES8_S8_EEENS6_IJNS7_ILi128EEENS7_ILi80EEENS7_ILi256EEEEEELi256ENS_6half_tEfNS_4arch4Sm90ELb1ELb0ELb1ELb1ELb0ELb1ELb0ELb1ELb1ELb1ELb1ELb0EEENS1_21CollectiveEpilogueFwdINS6_IJSA_SC_SB_EEES9_SE_SG_Li256ELb1ELb1ELb1ELb0EEENS1_36VarlenDynamicPersistentTileSchedulerILi128ELi80ELi256ELi128ELb1ELb1ELb1ELb1ELb1ELb1EEEEEEEEEvNT_6ParamsE --------------------------
	.section	.nv.info._ZN7cutlass13device_kernelIN5flash11enable_sm90INS1_16FlashAttnFwdSm90INS1_25CollectiveMainloopFwdSm90ILi2EN4cute5tupleIJNS5_1CILi1EEES8_S8_EEENS6_IJNS7_ILi128EEENS7_ILi80EEENS7_ILi256EEEEEELi256ENS_6half_tEfNS_4arch4Sm90ELb1ELb0ELb1ELb1ELb0ELb1ELb0ELb1ELb1ELb1ELb1ELb0EEENS1_21CollectiveEpilogueFwdINS6_IJSA_SC_SB_EEES9_SE_SG_Li256ELb1ELb1ELb1ELb0EEENS1_36VarlenDynamicPersistentTileSchedulerILi128ELi80ELi256ELi128ELb1ELb1ELb1ELb1ELb1ELb1EEEEEEEEEvNT_6ParamsE,"",@"SHT_CUDA_INFO"
	.sectionflags	@""
	.align	4


	//----- nvinfo : EIATTR_CUDA_API_VERSION
	.align		4
        /*0000*/ 	.byte	0x04, 0x37
        /*0002*/ 	.short	(.L_378 - .L_377)
.L_377:
        /*0004*/ 	.word	0x00000082


	//----- nvinfo : EIATTR_KPARAM_INFO
	.align		4
.L_378:
        /*0008*/ 	.byte	0x04, 0x17
        /*000a*/ 	.short	(.L_380 - .L_379)
.L_379:
        /*000c*/ 	.word	0x00000000
        /*0010*/ 	.short	0x0000
        /*0012*/ 	.short	0x0000
        /*0014*/ 	.byte	0x00, 0xf0, 0x01, 0x2a


	//----- nvinfo : EIATTR_SPARSE_MMA_MASK
	.align		4
.L_380:
        /*0018*/ 	.byte	0x03, 0x50
        /*001a*/ 	.short	0x0000


	//----- nvinfo : EIATTR_MAXREG_COUNT
	.align		4
        /*001c*/ 	.byte	0x03, 0x1b
        /*001e*/ 	.short	0x00a8


	//----- nvinfo : EIATTR_MERCURY_ISA_VERSION
	.align		4
        /*0020*/ 	.byte	0x03, 0x5f
        /*0022*/ 	.short	0x0101


	//----- nvinfo : EIATTR_VRC_CTA_INIT_COUNT
	.align		4
        /*0024*/ 	.byte	0x02, 0x4a
	.zero		1
	.zero		1


	//----- nvinfo : EIATTR_EXIT_INSTR_OFFSETS
	.align		4
        /*0028*/ 	.byte	0x04, 0x1c
        /*002a*/ 	.short	(.L_382 - .L_381)


	//   ....[0]....
.L_381:
        /*002c*/ 	.word	0x00000010


	//----- nvinfo : EIATTR_MAX_THREADS
	.align		4
.L_382:
        /*0030*/ 	.byte	0x04, 0x05
        /*0032*/ 	.short	(.L_384 - .L_383)
.L_383:
        /*0034*/ 	.word	0x00000180
        /*0038*/ 	.word	0x00000001
        /*003c*/ 	.word	0x00000001


	//----- nvinfo : EIATTR_CBANK_PARAM_SIZE
	.align		4
.L_384:
        /*0040*/ 	.byte	0x03, 0x19
        /*0042*/ 	.short	0x0a80


	//----- nvinfo : EIATTR_PARAM_CBANK
	.align		4
        /*0044*/ 	.byte	0x04, 0x0a
        /*0046*/ 	.short	(.L_386 - .L_385)
	.align		4
.L_385:
        /*0048*/ 	.word	index@(.nv.constant0._ZN7cutlass13device_kernelIN5flash11enable_sm90INS1_16FlashAttnFwdSm90INS1_25CollectiveMainloopFwdSm90ILi2EN4cute5tupleIJNS5_1CILi1EEES8_S8_EEENS6_IJNS7_ILi128EEENS7_ILi80EEENS7_ILi256EEEEEELi256ENS_6half_tEfNS_4arch4Sm90ELb1ELb0ELb1ELb1ELb0ELb1ELb0ELb1ELb1ELb1ELb1ELb0EEENS1_21CollectiveEpilogueFwdINS6_IJSA_SC_SB_EEES9_SE_SG_Li256ELb1ELb1ELb1ELb0EEENS1_36VarlenDynamicPersistentTileSchedulerILi128ELi80ELi256ELi128ELb1ELb1ELb1ELb1ELb1ELb1EEEEEEEEEvNT_6ParamsE)
        /*004c*/ 	.short	0x0380
        /*004e*/ 	.short	0x0a80


	//----- nvinfo : EIATTR_SW_WAR
	.align		4
.L_386:
        /*0050*/ 	.byte	0x04, 0x36
        /*0052*/ 	.short	(.L_388 - .L_387)
.L_387:
        /*0054*/ 	.word	0x00000008
.L_388:


//--------------------- .nv.info._ZN7cutlass13device_kernelIN5flash11enable_sm90INS1_16FlashAttnFwdSm90INS1_25CollectiveMainloopFwdSm90ILi2EN4cute5tupleIJNS5_1CILi1EEES8_S8_EEENS6_IJNS7_ILi128EEENS7_ILi112EEENS7_ILi192EEEEEELi192ENS_6half_tEfNS_4arch4Sm90ELb0ELb0ELb1ELb0ELb0ELb0ELb0ELb1ELb1ELb1ELb1ELb0EEENS1_21CollectiveEpilogueFwdINS6_IJSA_SC_SB_EEES9_SE_SG_Li256ELb0ELb1ELb1ELb0EEENS1_19SingleTileSchedulerILb0ELb1ELb1ELi128EEEEEEEEEvNT_6ParamsE --------------------------
	.section	.nv.info._ZN7cutlass13device_kernelIN5flash11enable_sm90INS1_16FlashAttnFwdSm90INS1_25CollectiveMainloopFwdSm90ILi2EN4cute5tupleIJNS5_1CILi1EEES8_S8_EEENS6_IJNS7_ILi128EEENS7_ILi112EEENS7_ILi192EEEEEELi192ENS_6half_tEfNS_4arch4Sm90ELb0ELb0ELb1ELb0ELb0ELb0ELb0ELb1ELb1ELb1ELb1ELb0EEENS1_21CollectiveEpilogueFwdINS6_IJSA_SC_SB_EEES9_SE_SG_Li256ELb0ELb1ELb1ELb0EEENS1_19SingleTileSchedulerILb0ELb1ELb1ELi128EEEEEEEEEvNT_6ParamsE,"",@"SHT_CUDA_INFO"
	.sectionflags	@""
	.align	4


	//----- nvinfo : EIATTR_CUDA_API_VERSION
	.align		4
        /*0000*/ 	.byte	0x04, 0x37
        /*0002*/ 	.short	(.L_390 - .L_389)
.L_389:
        /*0004*/ 	.word	0x00000082


	//----- nvinfo : EIATTR_KPARAM_INFO
	.align		4
.L_390:
        /*0008*/ 	.byte	0x04, 0x17
        /*000a*/ 	.short	(.L_392 - .L_391)
.L_391:
        /*000c*/ 	.word	0x00000000
        /*0010*/ 	.short	0x0000
        /*0012*/ 	.short	0x0000
        /*0014*/ 	.byte	0x00, 0xf0, 0x01, 0x28


	//----- nvinfo : EIATTR_SPARSE_MMA_MASK
	.align		4
.L_392:
        /*0018*/ 	.byte	0x03, 0x50
        /*001a*/ 	.short	0x0000


	//----- nvinfo : EIATTR_MAXREG_COUNT
	.align		4
        /*001c*/ 	.byte	0x03, 0x1b
        /*001e*/ 	.short	0x00a8


	//----- nvinfo : EIATTR_MERCURY_ISA_VERSION
	.align		4
        /*0020*/ 	.byte	0x03, 0x5f
        /*0022*/ 	.short	0x0101


	//----- nvinfo : EIATTR_VRC_CTA_INIT_COUNT
	.align		4
        /*0024*/ 	.byte	0x02, 0x4a
	.zero		1
	.zero		1


	//----- nvinfo : EIATTR_EXIT_INSTR_OFFSETS
	.align		4
        /*0028*/ 	.byte	0x04, 0x1c
        /*002a*/ 	.short	(.L_394 - .L_393)


	//   ....[0]....
.L_393:
        /*002c*/ 	.word	0x00000010


	//----- nvinfo : EIATTR_MAX_THREADS
	.align		4
.L_394:
        /*0030*/ 	.byte	0x04, 0x05
        /*0032*/ 	.short	(.L_396 - .L_395)
.L_395:
        /*0034*/ 	.word	0x00000180
        /*0038*/ 	.word	0x00000001
        /*003c*/ 	.word	0x00000001


	//----- nvinfo : EIATTR_CBANK_PARAM_SIZE
	.align		4
.L_396:
        /*0040*/ 	.byte	0x03, 0x19
        /*0042*/ 	.short	0x0a00


	//----- nvinfo : EIATTR_PARAM_CBANK
	.align		4
        /*0044*/ 	.byte	0x04, 0x0a
        /*0046*/ 	.short	(.L_398 - .L_397)
	.align		4
.L_397:
        /*0048*/ 	.word	index@(.nv.constant0._ZN7cutlass13device_kernelIN5flash11enable_sm90INS1_16FlashAttnFwdSm90INS1_25CollectiveMainloopFwdSm90ILi2EN4cute5tupleIJNS5_1CILi1EEES8_S8_EEENS6_IJNS7_ILi128EEENS7_ILi112EEENS7_ILi192EEEEEELi192ENS_6half_tEfNS_4arch4Sm90ELb0ELb0ELb1ELb0ELb0ELb0ELb0ELb1ELb1ELb1ELb1ELb0EEENS1_21CollectiveEpilogueFwdINS6_IJSA_SC_SB_EEES9_SE_SG_Li256ELb0ELb1ELb1ELb0EEENS1_19SingleTileSchedulerILb0ELb1ELb1ELi128EEEEEEEEEvNT_6ParamsE)
        /*004c*/ 	.short	0x0380
        /*004e*/ 	.short	0x0a00


	//----- nvinfo : EIATTR_SW_WAR
	.align		4
.L_398:
        /*0050*/ 	.byte	0x04, 0x36
        /*0052*/ 	.short	(.L_400 - .L_399)
.L_399:
        /*0054*/ 	.word	0x00000008
.L_400:


//--------------------- .nv.info._ZN7cutlass13device_kernelIN5flash11enable_sm90INS1_16FlashAttnFwdSm90INS1_25CollectiveMainloopFwdSm90ILi2EN4cute5tupleIJNS5_1CILi1EEES8_S8_EEENS6_IJNS7_ILi128EEENS7_ILi112EEENS7_ILi192EEEEEELi192ENS_6half_tEfNS_4arch4Sm90ELb0ELb0ELb1ELb1ELb0ELb0ELb0ELb1ELb1ELb1ELb1ELb0EEENS1_21CollectiveEpilogueFwdINS6_IJSA_SC_SB_EEES9_SE_SG_Li256ELb1ELb1ELb1ELb0EEENS1_36VarlenDynamicPersistentTileSchedulerILi128ELi112ELi256ELi128ELb1ELb1ELb1ELb0ELb1ELb1EEEEEEEEEvNT_6ParamsE --------------------------
	.section	.nv.info._ZN7cutlass13device_kernelIN5flash11enable_sm90INS1_16FlashAttnFwdSm90INS1_25CollectiveMainloopFwdSm90ILi2EN4cute5tupleIJNS5_1CILi1EEES8_S8_EEENS6_IJNS7_ILi128EEENS7_ILi112EEENS7_ILi192EEEEEELi192ENS_6half_tEfNS_4arch4Sm90ELb0ELb0ELb1ELb1ELb0ELb0ELb0ELb1ELb1ELb1ELb1ELb0EEENS1_21CollectiveEpilogueFwdINS6_IJSA_SC_SB_EEES9_SE_SG_Li256ELb1ELb1ELb1ELb0EEENS1_36VarlenDynamicPersistentTileSchedulerILi128ELi112ELi256ELi128ELb1ELb1ELb1ELb0ELb1ELb1EEEEEEEEEvNT_6ParamsE,"",@"SHT_CUDA_INFO"
	.sectionflags	@""
	.align	4


	//----- nvinfo : EIATTR_CUDA_API_VERSION
	.align		4
        /*0000*/ 	.byte	0x04, 0x37
        /*0002*/ 	.short	(.L_402 - .L_401)
.L_401:
        /*0004*/ 	.word	0x00000082


	//----- nvinfo : EIATTR_KPARAM_INFO
	.align		4
.L_402:
        /*0008*/ 	.byte	0x04, 0x17
        /*000a*/ 	.short	(.L_404 - .L_403)
.L_403:
        /*000c*/ 	.word	0x00000000
        /*0010*/ 	.short	0x0000
        /*0012*/ 	.short	0x0000
        /*0014*/ 	.byte	0x00, 0xf0, 0x01, 0x2a


	//----- nvinfo : EIATTR_SPARSE_MMA_MASK
	.align		4
.L_404:
        /*0018*/ 	.byte	0x03, 0x50
        /*001a*/ 	.short	0x0000


	//----- nvinfo : EIATTR_MAXREG_COUNT
	.align		4
        /*001c*/ 	.byte	0x03, 0x1b
        /*001e*/ 	.short	0x00a8


	//----- nvinfo : EIATTR_MERCURY_ISA_VERSION
	.align		4
        /*0020*/ 	.byte	0x03, 0x5f
        /*0022*/ 	.short	0x0101


	//----- nvinfo : EIATTR_VRC_CTA_INIT_COUNT
	.align		4
        /*0024*/ 	.byte	0x02, 0x4a
	.zero		1
	.zero		1


	//----- nvinfo : EIATTR_EXIT_INSTR_OFFSETS
	.align		4
        /*0028*/ 	.byte	0x04, 0x1c
        /*002a*/ 	.short	(.L_406 - .L_405)


	//   ....[0]....
.L_405:
        /*002c*/ 	.word	0x00000010


	//----- nvinfo : EIATTR_MAX_THREADS
	.align		4
.L_406:
        /*0030*/ 	.byte	0x04, 0x05
        /*0032*/ 	.short	(.L_408 - .L_407)
.L_407:
        /*0034*/ 	.word	0x00000180
        /*0038*/ 	.word	0x00000001
        /*003c*/ 	.word	0x00000001


	//----- nvinfo : EIATTR_CBANK_PARAM_SIZE
	.align		4
.L_408:
        /*0040*/ 	.byte	0x03, 0x19
        /*0042*/ 	.short	0x0a80


	//----- nvinfo : EIATTR_PARAM_CBANK
	.align		4
        /*0044*/ 	.byte	0x04, 0x0a
        /*0046*/ 	.short	(.L_410 - .L_409)
	.align		4
.L_409:
        /*0048*/ 	.word	index@(.nv.constant0._ZN7cutlass13device_kernelIN5flash11enable_sm90INS1_16FlashAttnFwdSm90INS1_25CollectiveMainloopFwdSm90ILi2EN4cute5tupleIJNS5_1CILi1EEES8_S8_EEENS6_IJNS7_ILi128EEENS7_ILi112EEENS7_ILi192EEEEEELi192ENS_6half_tEfNS_4arch4Sm90ELb0ELb0ELb1ELb1ELb0ELb0ELb0ELb1ELb1ELb1ELb1ELb0EEENS1_21CollectiveEpilogueFwdINS6_IJSA_SC_SB_EEES9_SE_SG_Li256ELb1ELb1ELb1ELb0EEENS1_36VarlenDynamicPersistentTileSchedulerILi128ELi112ELi256ELi128ELb1ELb1ELb1ELb0ELb1ELb1EEEEEEEEEvNT_6ParamsE)
        /*004c*/ 	.short	0x0380
        /*004e*/ 	.short	0x0a80


	//----- nvinfo : EIATTR_SW_WAR
	.align		4
.L_410:
        /*0050*/ 	.byte	0x04, 0x36
        /*0052*/ 	.short	(.L_412 - .L_411)
.L_411:
        /*0054*/ 	.word	0x00000008
.L_412:


//--------------------- .nv.info._ZN7cutlass13device_kernelIN5flash11enable_sm90INS1_16FlashAttnFwdSm90INS1_25CollectiveMainloopFwdSm90ILi2EN4cute5tupleIJNS5_1CILi1EEES8_S8_EEENS6_IJNS7_ILi128EEENS7_ILi112EEENS7_ILi192EEEEEELi192ENS_6half_tEfNS_4arch4Sm90ELb0ELb0ELb1ELb1ELb0ELb1ELb0ELb1ELb1ELb1ELb1ELb0EEENS1_21CollectiveEpilogueFwdINS6_IJSA_SC_SB_EEES9_SE_SG_Li256ELb1ELb1ELb1ELb0EEENS1_36VarlenDynamicPersistentTileSchedulerILi128ELi112ELi256ELi128ELb1ELb1ELb1ELb0ELb1ELb1EEEEEEEEEvNT_6ParamsE --------------------------
	.section	.nv.info._ZN7cutlass13device_kernelIN5flash11enable_sm90INS1_16FlashAttnFwdSm90INS1_25CollectiveMainloopFwdSm90ILi2EN4cute5tupleIJNS5_1CILi1EEES8_S8_EEENS6_IJNS7_ILi128EEENS7_ILi112EEENS7_ILi192EEEEEELi192ENS_6half_tEfNS_4arch4Sm90ELb0ELb0ELb1ELb1ELb0ELb1ELb0ELb1ELb1ELb1ELb1ELb0EEENS1_21CollectiveEpilogueFwdINS6_IJSA_SC_SB_EEES9_SE_SG_Li256ELb1ELb1ELb1ELb0EEENS1_36VarlenDynamicPersistentTileSchedulerILi128ELi112ELi256ELi128ELb1ELb1ELb1ELb0ELb1ELb1EEEEEEEEEvNT_6ParamsE,"",@"SHT_CUDA_INFO"
	.sectionflags	@""
	.align	4


	//----- nvinfo : EIATTR_CUDA_API_VERSION
	.align		4
        /*0000*/ 	.byte	0x04, 0x37
        /*0002*/ 	.short	(.L_414 - .L_413)
.L_413:
        /*0004*/ 	.word	0x00000082


	//----- nvinfo : EIATTR_KPARAM_INFO
	.align		4
.L_414:
        /*0008*/ 	.byte	0x04, 0x17
        /*000a*/ 	.short	(.L_416 - .L_415)
.L_415:
        /*000c*/ 	.word	0x00000000
        /*0010*/ 	.short	0x0000
        /*0012*/ 	.short	0x0000
        /*0014*/ 	.byte	0x00, 0xf0, 0x01, 0x2a


	//----- nvinfo : EIATTR_SPARSE_MMA_MASK
	.align		4
.L_416:
        /*0018*/ 	.byte	0x03, 0x50
        /*001a*/ 	.short	0x0000


	//----- nvinfo : EIATTR_MAXREG_COUNT
	.align		4
        /*001c*/ 	.byte	0x03, 0x1b
        /*001e*/ 	.short	0x00a8


	//----- nvinfo : EIATTR_MERCURY_ISA_VERSION
	.align		4
        /*0020*/ 	.byte	0x03, 0x5f
        /*0022*/ 	.short	0x0101


	//----- nvinfo : EIATTR_VRC_CTA_INIT_COUNT
	.align		4
        /*0024*/ 	.byte	0x02, 0x4a
	.zero		1
	.zero		1


	//----- nvinfo : EIATTR_EXIT_INSTR_OFFSETS
	.align		4
        /*0028*/ 	.byte	0x04, 0x1c
        /*002a*/ 	.short	(.L_418 - .L_417)


	//   ....[0]....
.L_417:
        /*002c*/ 	.word	0x00000010


	//----- nvinfo : EIATTR_MAX_THREADS
	.align		4
.L_418:
        /*0030*/ 	.byte	0x04, 0x05
        /*0032*/ 	.short	(.L_420 - .L_419)
.L_419:
        /*0034*/ 	.word	0x00000180
        /*0038*/ 	.word	0x00000001
        /*003c*/ 	.word	0x00000001


	//----- nvinfo : EIATTR_CBANK_PARAM_SIZE
	.align		4
.L_420:
        /*0040*/ 	.byte	0x03, 0x19
        /*0042*/ 	.short	0x0a80


	//----- nvinfo : EIATTR_PARAM_CBANK
	.align		4
        /*0044*/ 	.byte	0x04, 0x0a
        /*0046*/ 	.short	(.L_422 - .L_421)
	.align		4
.L_421:
        /*0048*/ 	.word	index@(.nv.constant0._ZN7cutlass13device_kernelIN5flash11enable_sm90INS1_16FlashAttnFwdSm90INS1_25CollectiveMainloopFwdSm90ILi2EN4cute5tupleIJNS5_1CILi1EEES8_S8_EEENS6_IJNS7_ILi128EEENS7_ILi112EEENS7_ILi192EEEEEELi192ENS_6half_tEfNS_4arch4Sm90ELb0ELb0ELb1ELb1ELb0ELb1ELb0ELb1ELb1ELb1ELb1ELb0EEENS1_21CollectiveEpilogueFwdINS6_IJSA_SC_SB_EEES9_SE_SG_Li256ELb1ELb1ELb1ELb0EEENS1_36VarlenDynamicPersistentTileSchedulerILi128ELi112ELi256ELi128ELb1ELb1ELb1ELb0ELb1ELb1EEEEEEEEEvNT_6ParamsE)
        /*004c*/ 	.short	0x0380
        /*004e*/ 	.short	0x0a80


	//----- nvinfo : EIATTR_SW_WAR
	.align		4
.L_422:
        /*0050*/ 	.byte	0x04, 0x36
        /*0052*/ 	.short	(.L_424 - .L_423)
.L_423:
        /*0054*/ 	.word	0x00000008
.L_424:


//--------------------- .nv.info._ZN7cutlass13device_kernelIN5flash11enable_sm90INS1_16FlashAttnFwdSm90INS1_25CollectiveMainloopFwdSm90ILi2EN4cute5tupleIJNS5_1CILi1EEES8_S8_EEENS6_IJNS7_ILi128EEENS7_ILi96EEENS7_ILi192EEEEEELi192ENS_6half_tEfNS_4arch4Sm90ELb0ELb1ELb1ELb0ELb0ELb0ELb0ELb1ELb1ELb1ELb1ELb0EEENS1_21CollectiveEpilogueFwdINS6_IJSA_SC_SB_EEES9_SE_SG_Li256ELb0ELb1ELb1ELb0EEENS1_19SingleTileSchedulerILb0ELb1ELb1ELi128EEEEEEEEEvNT_6ParamsE --------------------------
	.section	.nv.info._ZN7cutlass13device_kernelIN5flash11enable_sm90INS1_16FlashAttnFwdSm90INS1_25CollectiveMainloopFwdSm90ILi2EN4cute5tupleIJNS5_1CILi1EEES8_S8_EEENS6_IJNS7_ILi128EEENS7_ILi96EEENS7_ILi192EEEEEELi192ENS_6half_tEfNS_4arch4Sm90ELb0ELb1ELb1ELb0ELb0ELb0ELb0ELb1ELb1ELb1ELb1ELb0EEENS1_21CollectiveEpilogueFwdINS6_IJSA_SC_SB_EEES9_SE_SG_Li256ELb0ELb1ELb1ELb0EEENS1_19SingleTileSchedulerILb0ELb1ELb1ELi128EEEEEEEEEvNT_6ParamsE,"",@"SHT_CUDA_INFO"
	.sectionflags	@""
	.align	4


	//----- nvinfo : EIATTR_CUDA_API_VERSION
	.align		4
        /*0000*/ 	.byte	0x04, 0x37
        /*0002*/ 	.short	(.L_426 - .L_425)
.L_425:
        /*0004*/ 	.word	0x00000082


	//----- nvinfo : EIATTR_KPARAM_INFO
	.align		4
.L_426:
        /*0008*/ 	.byte	0x04, 0x17
        /*000a*/ 	.short	(.L_428 - .L_427)
.L_427:
        /*000c*/ 	.word	0x00000000
        /*0010*/ 	.short	0x0000
        /*0012*/ 	.short	0x0000
        /*0014*/ 	.byte	0x00, 0xf0, 0x01, 0x28


	//----- nvinfo : EIATTR_SPARSE_MMA_MASK
	.align		4
.L_428:
        /*0018*/ 	.byte	0x03, 0x50
        /*001a*/ 	.short	0x0000


	//----- nvinfo : EIATTR_MAXREG_COUNT
	.align		4
        /*001c*/ 	.byte	0x03, 0x1b
        /*001e*/ 	.short	0x00a8


	//----- nvinfo : EIATTR_MERCURY_ISA_VERSION
	.align		4
        /*0020*/ 	.byte	0x03, 0x5f
        /*0022*/ 	.short	0x0101


	//----- nvinfo : EIATTR_VRC_CTA_INIT_COUNT
	.align		4
        /*0024*/ 	.byte	0x02, 0x4a
	.zero		1
	.zero		1


	//----- nvinfo : EIATTR_EXIT_INSTR_OFFSETS
	.align		4
        /*0028*/ 	.byte	0x04, 0x1c
        /*002a*/ 	.short	(.L_430 - .L_429)


	//   ....[0]....
.L_429:
        /*002c*/ 	.word	0x00000010


	//----- nvinfo : EIATTR_MAX_THREADS
	.align		4
.L_430:
        /*0030*/ 	.byte	0x04, 0x05
        /*0032*/ 	.short	(.L_432 - .L_431)
.L_431:
        /*0034*/ 	.word	0x00000180
        /*0038*/ 	.word	0x00000001
        /*003c*/ 	.word	0x00000001


	//----- nvinfo : EIATTR_CBANK_PARAM_SIZE
	.align		4
.L_432:
        /*0040*/ 	.byte	0x03, 0x19
        /*0042*/ 	.short	0x0a00


	//----- nvinfo : EIATTR_PARAM_CBANK
	.align		4
        /*0044*/ 	.byte	0x04, 0x0a
        /*0046*/ 	.short	(.L_434 - .L_433)
	.align		4
.L_433:
        /*0048*/ 	.word	index@(.nv.constant0._ZN7cutlass13device_kernelIN5flash11enable_sm90INS1_16FlashAttnFwdSm90INS1_25CollectiveMainloopFwdSm90ILi2EN4cute5tupleIJNS5_1CILi1EEES8_S8_EEENS6_IJNS7_ILi128EEENS7_ILi96EEENS7_ILi192EEEEEELi192ENS_6half_tEfNS_4arch4Sm90ELb0ELb1ELb1ELb0ELb0ELb0ELb0ELb1ELb1ELb1ELb1ELb0EEENS1_21CollectiveEpilogueFwdINS6_IJSA_SC_SB_EEES9_SE_SG_Li256ELb0ELb1ELb1ELb0EEENS1_19SingleTileSchedulerILb0ELb1ELb1ELi128EEEEEEEEEvNT_6ParamsE)
        /*004c*/ 	.short	0x0380
        /*004e*/ 	.short	0x0a00


	//----- nvinfo : EIATTR_SW_WAR
	.align		4
.L_434:
        /*0050*/ 	.byte	0x04, 0x36
        /*0052*/ 	.short	(.L_436 - .L_435)
.L_435:
        /*0054*/ 	.word	0x00000008
.L_436:


//--------------------- .nv.info._ZN7cutlass13device_kernelIN5flash11enable_sm90INS1_16FlashAttnFwdSm90INS1_25CollectiveMainloopFwdSm90ILi2EN4cute5tupleIJNS5_1CILi1EEES8_S8_EEENS6_IJNS7_ILi128EEENS7_ILi96EEENS7_ILi192EEEEEELi192ENS_6half_tEfNS_4arch4Sm90ELb0ELb1ELb1ELb1ELb0ELb0ELb0ELb1ELb1ELb1ELb1ELb0EEENS1_21CollectiveEpilogueFwdINS6_IJSA_SC_SB_EEES9_SE_SG_Li256ELb1ELb1ELb1ELb0EEENS1_36VarlenDynamicPersistentTileSchedulerILi128ELi96ELi256ELi128ELb1ELb1ELb1ELb1ELb0ELb1EEEEEEEEEvNT_6ParamsE --------------------------
	.section	.nv.info._ZN7cutlass13device_kernelIN5flash11enable_sm90INS1_16FlashAttnFwdSm90INS1_25CollectiveMainloopFwdSm90ILi2EN4cute5tupleIJNS5_1CILi1EEES8_S8_EEENS6_IJNS7_ILi128EEENS7_ILi96EEENS7_ILi192EEEEEELi192ENS_6half_tEfNS_4arch4Sm90ELb0ELb1ELb1ELb1ELb0ELb0ELb0ELb1ELb1ELb1ELb1ELb0EEENS1_21CollectiveEpilogueFwdINS6_IJSA_SC_SB_EEES9_SE_SG_Li256ELb1ELb1ELb1ELb0EEENS1_36VarlenDynamicPersistentTileSchedulerILi128ELi96ELi256ELi128ELb1ELb1ELb1ELb1ELb0ELb1EEEEEEEEEvNT_6ParamsE,"",@"SHT_CUDA_INFO"
	.sectionflags	@""
	.align	4


	//----- nvinfo : EIATTR_CUDA_API_VERSION
	.align		4
        /*0000*/ 	.byte	0x04, 0x37
        /*0002*/ 	.short	(.L_438 - .L_437)
.L_437:
        /*0004*/ 	.word	0x00000082


	//----- nvinfo : EIATTR_KPARAM_INFO
	.align		4
.L_438:
        /*0008*/ 	.byte	0x04, 0x17
        /*000a*/ 	.short	(.L_440 - .L_439)
.L_439:
        /*000c*/ 	.word	0x00000000
        /*0010*/ 	.short	0x0000
        /*0012*/ 	.short	0x0000
        /*0014*/ 	.byte	0x00, 0xf0, 0x01, 0x2a


	//----- nvinfo : EIATTR_SPARSE_MMA_MASK
	.align		4
.L_440:
        /*0018*/ 	.byte	0x03, 0x50
        /*001a*/ 	.short	0x0000


	//----- nvinfo : EIATTR_MAXREG_COUNT
	.align		4
        /*001c*/ 	.byte	0x03, 0x1b
        /*001e*/ 	.short	0x00a8


	//----- nvinfo : EIATTR_MERCURY_ISA_VERSION
	.align		4
        /*0020*/ 	.byte	0x03, 0x5f
        /*0022*/ 	.short	0x0101


	//----- nvinfo : EIATTR_VRC_CTA_INIT_COUNT
	.align		4
        /*0024*/ 	.byte	0x02, 0x4a
	.zero		1
	.zero		1


	//----- nvinfo : EIATTR_EXIT_INSTR_OFFSETS
	.align		4
        /*0028*/ 	.byte	0x04, 0x1c
        /*002a*/ 	.short	(.L_442 - .L_441)


	//   ....[0]....
.L_441:
        /*002c*/ 	.word	0x00000010


	//----- nvinfo : EIATTR_MAX_THREADS
	.align		4
.L_442:
        /*0030*/ 	.byte	0x04, 0x05
        /*0032*/ 	.short	(.L_444 - .L_443)
.L_443:
        /*0034*/ 	.word	0x00000180
        /*0038*/ 	.word	0x00000001
        /*003c*/ 	.word	0x00000001


	//----- nvinfo : EIATTR_CBANK_PARAM_SIZE
	.align		4
.L_444:
        /*0040*/ 	.byte	0x03, 0x19
        /*0042*/ 	.short	0x0a80


	//----- nvinfo : EIATTR_PARAM_CBANK
	.align		4
        /*0044*/ 	.byte	0x04, 0x0a
        /*0046*/ 	.short	(.L_446 - .L_445)
	.align		4
.L_445:
        /*0048*/ 	.word	index@(.nv.constant0._ZN7cutlass13device_kernelIN5flash11enable_sm90INS1_16FlashAttnFwdSm90INS1_25CollectiveMainloopFwdSm90ILi2EN4cute5tupleIJNS5_1CILi1EEES8_S8_EEENS6_IJNS7_ILi128EEENS7_ILi96EEENS7_ILi192EEEEEELi192ENS_6half_tEfNS_4arch4Sm90ELb0ELb1ELb1ELb1ELb0ELb0ELb0ELb1ELb1ELb1ELb1ELb0EEENS1_21CollectiveEpilogueFwdINS6_IJSA_SC_SB_EEES9_SE_SG_Li256ELb1ELb1ELb1ELb0EEENS1_36VarlenDynamicPersistentTileSchedulerILi128ELi96ELi256ELi128ELb1ELb1ELb1ELb1ELb0ELb1EEEEEEEEEvNT_6ParamsE)
        /*004c*/ 	.short	0x0380
        /*004e*/ 	.short	0x0a80


	//----- nvinfo : EIATTR_SW_WAR
	.align		4
.L_446:
        /*0050*/ 	.byte	0x04, 0x36
        /*0052*/ 	.short	(.L_448 - .L_447)
.L_447:
        /*0054*/ 	.word	0x00000008
.L_448:


//--------------------- .nv.info._ZN7cutlass13device_kernelIN5flash11enable_sm90INS1_16FlashAttnFwdSm90INS1_25CollectiveMainloopFwdSm90ILi2EN4cute5tupleIJNS5_1CILi1EEES8_S8_EEENS6_IJNS7_ILi128EEENS7_ILi96EEENS7_ILi192EEEEEELi192ENS_6half_tEfNS_4arch4Sm90ELb0ELb1ELb1ELb1ELb0ELb1ELb0ELb1ELb1ELb1ELb1ELb0EEENS1_21CollectiveEpilogueFwdINS6_IJSA_SC_SB_EEES9_SE_SG_Li256ELb1ELb1ELb1ELb0EEENS1_36VarlenDynamicPersistentTileSchedulerILi128ELi96ELi256ELi128ELb1ELb1ELb1ELb1ELb0ELb1EEEEEEEEEvNT_6ParamsE --------------------------
	.section	.nv.info._ZN7cutlass13device_kernelIN5flash11enable_sm90INS1_16FlashAttnFwdSm90INS1_25CollectiveMainloopFwdSm90ILi2EN4cute5tupleIJNS5_1CILi1EEES8_S8_EEENS6_IJNS7_ILi128EEENS7_ILi96EEENS7_ILi192EEEEEELi192ENS_6half_tEfNS_4arch4Sm90ELb0ELb1ELb1ELb1ELb0ELb1ELb0ELb1ELb1ELb1ELb1ELb0EEENS1_21CollectiveEpilogueFwdINS6_IJSA_SC_SB_EEES9_SE_SG_Li256ELb1ELb1ELb1ELb0EEENS1_36VarlenDynamicPersistentTileSchedulerILi128ELi96ELi256ELi128ELb1ELb1ELb1ELb1ELb0ELb1EEEEEEEEEvNT_6ParamsE,"",@"SHT_CUDA_INFO"
	.sectionflags	@""
	.align	4


	//----- nvinfo : EIATTR_CUDA_API_VERSION
	.align		4
        /*0000*/ 	.byte	0x04, 0x37
        /*0002*/ 	.short	(.L_450 - .L_449)
.L_449:
        /*0004*/ 	.word	0x00000082


	//----- nvinfo : EIATTR_KPARAM_INFO
	.align		4
.L_450:
        /*0008*/ 	.byte	0x04, 0x17
        /*000a*/ 	.short	(.L_452 - .L_451)
.L_451:
        /*000c*/ 	.word	0x00000000
        /*0010*/ 	.short	0x0000
        /*0012*/ 	.short	0x0000
        /*0014*/ 	.byte	0x00, 0xf0, 0x01, 0x2a


	//----- nvinfo : EIATTR_SPARSE_MMA_MASK
	.align		4
.L_452:
        /*0018*/ 	.byte	0x03, 0x50
        /*001a*/ 	.short	0x0000


	//----- nvinfo : EIATTR_MAXREG_COUNT
	.align		4
        /*001c*/ 	.byte	0x03, 0x1b
        /*001e*/ 	.short	0x00a8


	//----- nvinfo : EIATTR_MERCURY_ISA_VERSION
	.align		4
        /*0020*/ 	.byte	0x03, 0x5f
        /*0022*/ 	.short	0x0101


	//----- nvinfo : EIATTR_VRC_CTA_INIT_COUNT
	.align		4
        /*0024*/ 	.byte	0x02, 0x4a
	.zero		1
	.zero		1


	//----- nvinfo : EIATTR_EXIT_INSTR_OFFSETS
	.align		4
        /*0028*/ 	.byte	0x04, 0x1c
        /*002a*/ 	.short	(.L_454 - .L_453)


	//   ....[0]....
.L_453:
        /*002c*/ 	.word	0x00000010


	//----- nvinfo : EIATTR_MAX_THREADS
	.align		4
.L_454:
        /*0030*/ 	.byte	0x04, 0x05
        /*0032*/ 	.short	(.L_456 - .L_455)
.L_455:
        /*0034*/ 	.word	0x00000180
        /*0038*/ 	.word	0x00000001
        /*003c*/ 	.word	0x00000001


	//----- nvinfo : EIATTR_CBANK_PARAM_SIZE
	.align		4
.L_456:
        /*0040*/ 	.byte	0x03, 0x19
        /*0042*/ 	.short	0x0a80


	//----- nvinfo : EIATTR_PARAM_CBANK
	.align		4
        /*0044*/ 	.byte	0x04, 0x0a
        /*0046*/ 	.short	(.L_458 - .L_457)
	.align		4
.L_457:
        /*0048*/ 	.word	index@(.nv.constant0._ZN7cutlass13device_kernelIN5flash11enable_sm90INS1_16FlashAttnFwdSm90INS1_25CollectiveMainloopFwdSm90ILi2EN4cute5tupleIJNS5_1CILi1EEES8_S8_EEENS6_IJNS7_ILi128EEENS7_ILi96EEENS7_ILi192EEEEEELi192ENS_6half_tEfNS_4arch4Sm90ELb0ELb1ELb1ELb1ELb0ELb1ELb0ELb1ELb1ELb1ELb1ELb0EEENS1_21CollectiveEpilogueFwdINS6_IJSA_SC_SB_EEES9_SE_SG_Li256ELb1ELb1ELb1ELb0EEENS1_36VarlenDynamicPersistentTileSchedulerILi128ELi96ELi256ELi128ELb1ELb1ELb1ELb1ELb0ELb1EEEEEEEEEvNT_6ParamsE)
        /*004c*/ 	.short	0x0380
        /*004e*/ 	.short	0x0a80


	//----- nvinfo : EIATTR_SW_WAR
	.align		4
.L_458:
        /*0050*/ 	.byte	0x04, 0x36
        /*0052*/ 	.short	(.L_460 - .L_459)
.L_459:
        /*0054*/ 	.word	0x00000008
.L_460:


//--------------------- .nv.info._ZN7cutlass13device_kernelIN5flash11enable_sm90INS1_16FlashAttnFwdSm90INS1_25CollectiveMainloopFwdSm90ILi2EN4cute5tupleIJNS5_1CILi1EEES8_S8_EEENS6_IJNS7_ILi128EEENS7_ILi112EEENS7_ILi192EEEEEELi192ENS_6half_tEfNS_4arch4Sm90ELb1ELb0ELb1ELb0ELb0ELb0ELb0ELb1ELb1ELb1ELb1ELb0EEENS1_21CollectiveEpilogueFwdINS6_IJSA_SC_SB_EEES9_SE_SG_Li256ELb0ELb1ELb1ELb0EEENS1_19SingleTileSchedulerILb0ELb1ELb1ELi128EEEEEEEEEvNT_6ParamsE --------------------------
	.section	.nv.info._ZN7cutlass13device_kernelIN5flash11enable_sm90INS1_16FlashAttnFwdSm90INS1_25CollectiveMainloopFwdSm90ILi2EN4cute5tupleIJNS5_1CILi1EEES8_S8_EEENS6_IJNS7_ILi128EEENS7_ILi112EEENS7_ILi192EEEEEELi192ENS_6half_tEfNS_4arch4Sm90ELb1ELb0ELb1ELb0ELb0ELb0ELb0ELb1ELb1ELb1ELb1ELb0EEENS1_21CollectiveEpilogueFwdINS6_IJSA_SC_SB_EEES9_SE_SG_Li256ELb0ELb1ELb1ELb0EEENS1_19SingleTileSchedulerILb0ELb1ELb1ELi128EEEEEEEEEvNT_6ParamsE,"",@"SHT_CUDA_INFO"
	.sectionflags	@""
	.align	4


	//----- nvinfo : EIATTR_CUDA_API_VERSION
	.align		4
        /*0000*/ 	.byte	0x04, 0x37
        /*0002*/ 	.short	(.L_462 - .L_461)
.L_461:
        /*0004*/ 	.word	0x00000082


	//----- nvinfo : EIATTR_KPARAM_INFO
	.align		4
.L_462:
        /*0008*/ 	.byte	0x04, 0x17
        /*000a*/ 	.short	(.L_464 - .L_463)
.L_463:
        /*000c*/ 	.word	0x00000000
        /*0010*/ 	.short	0x0000
        /*0012*/ 	.short	0x0000
        /*0014*/ 	.byte	0x00, 0xf0, 0x01, 0x28


	//----- nvinfo : EIATTR_SPARSE_MMA_MASK
	.align		4
.L_464:
        /*0018*/ 	.byte	0x03, 0x50
        /*001a*/ 	.short	0x0000


	//----- nvinfo : EIATTR_MAXREG_COUNT
	.align		4
        /*001c*/ 	.byte	0x03, 0x1b
        /*001e*/ 	.short	0x00a8


	//----- nvinfo : EIATTR_MERCURY_ISA_VERSION
	.align		4
        /*0020*/ 	.byte	0x03, 0x5f
        /*0022*/ 	.short	0x0101


	//----- nvinfo : EIATTR_VRC_CTA_INIT_COUNT
	.align		4
        /*0024*/ 	.byte	0x02, 0x4a
	.zero		1
	.zero		1


	//----- nvinfo : EIATTR_EXIT_INSTR_OFFSETS
	.align		4
        /*0028*/ 	.byte	0x04, 0x1c
        /*002a*/ 	.short	(.L_466 - .L_465)


	//   ....[0]....
.L_465:
        /*002c*/ 	.word	0x00000010


	//----- nvinfo : EIATTR_MAX_THREADS
	.align		4
.L_466:
        /*0030*/ 	.byte	0x04, 0x05
        /*0032*/ 	.short	(.L_468 - .L_467)
.L_467:
        /*0034*/ 	.word	0x00000180
        /*0038*/ 	.word	0x00000001
        /*003c*/ 	.word	0x00000001


	//----- nvinfo : EIATTR_CBANK_PARAM_SIZE
	.align		4
.L_468:
        /*0040*/ 	.byte	0x03, 0x19
        /*0042*/ 	.short	0x0a00


	//----- nvinfo : EIATTR_PARAM_CBANK
	.align		4
        /*0044*/ 	.byte	0x04, 0x0a
        /*0046*/ 	.short	(.L_470 - .L_469)
	.align		4
.L_469:
        /*0048*/ 	.word	index@(.nv.constant0._ZN7cutlass13device_kernelIN5flash11enable_sm90INS1_16FlashAttnFwdSm90INS1_25CollectiveMainloopFwdSm90ILi2EN4cute5tupleIJNS5_1CILi1EEES8_S8_EEENS6_IJNS7_ILi128EEENS7_ILi112EEENS7_ILi192EEEEEELi192ENS_6half_tEfNS_4arch4Sm90ELb1ELb0ELb1ELb0ELb0ELb0ELb0ELb1ELb1ELb1ELb1ELb0EEENS1_21CollectiveEpilogueFwdINS6_IJSA_SC_SB_EEES9_SE_SG_Li256ELb0ELb1ELb1ELb0EEENS1_19SingleTileSchedulerILb0ELb1ELb1ELi128EEEEEEEEEvNT_6ParamsE)
        /*004c*/ 	.short	0x0380
        /*004e*/ 	.short	0x0a00


	//----- nvinfo : EIATTR_SW_WAR
	.align		4
.L_470:
        /*0050*/ 	.byte	0x04, 0x36
        /*0052*/ 	.short	(.L_472 - .L_471)
.L_471:
        /*0054*/ 	.word	0x00000008
.L_472:


//--------------------- .nv.info._ZN7cutlass13device_kernelIN5flash11enable_sm90INS1_16FlashAttnFwdSm90INS1_25CollectiveMainloopFwdSm90ILi2EN4cute5tupleIJNS5_1CILi1EEES8_S8_EEENS6_IJNS7_ILi128EEENS7_ILi112EEENS7_ILi192EEEEEELi192ENS_6half_tEfNS_4arch4Sm90ELb1ELb0ELb1ELb1ELb0ELb0ELb0ELb1ELb1ELb1ELb1ELb0EEENS1_21CollectiveEpilogueFwdINS6_IJSA_SC_SB_EEES9_SE_SG_Li256ELb1ELb1ELb1ELb0EEENS1_36VarlenDynamicPersistentTileSchedulerILi128ELi112ELi256ELi128ELb1ELb1ELb1ELb1ELb1ELb1EEEEEEEEEvNT_6ParamsE --------------------------
	.section	.nv.info._ZN7cutlass13device_kernelIN5flash11enable_sm90INS1_16FlashAttnFwdSm90INS1_25CollectiveMainloopFwdSm90ILi2EN4cute5tupleIJNS5_1CILi1EEES8_S8_EEENS6_IJNS7_ILi128EEENS7_ILi112EEENS7_ILi192EEEEEELi192ENS_6half_tEfNS_4arch4Sm90ELb1ELb0ELb1ELb1ELb0ELb0ELb0ELb1ELb1ELb1ELb1ELb0EEENS1_21CollectiveEpilogueFwdINS6_IJSA_SC_SB_EEES9_SE_SG_Li256ELb1ELb1ELb1ELb0EEENS1_36VarlenDynamicPersistentTileSchedulerILi128ELi112ELi256ELi128ELb1ELb1ELb1ELb1ELb1ELb1EEEEEEEEEvNT_6ParamsE,"",@"SHT_CUDA_INFO"
	.sectionflags	@""
	.align	4


	//----- nvinfo : EIATTR_CUDA_API_VERSION
	.align		4
        /*0000*/ 	.byte	0x04, 0x37
        /*0002*/ 	.short	(.L_474 - .L_473)
.L_473:
        /*0004*/ 	.word	0x00000082


	//----- nvinfo : EIATTR_KPARAM_INFO
	.align		4
.L_474:
        /*0008*/ 	.byte	0x04, 0x17
        /*000a*/ 	.short	(.L_476 - .L_475)
.L_475:
        /*000c*/ 	.word	0x00000000
        /*0010*/ 	.short	0x0000
        /*0012*/ 	.short	0x0000
        /*0014*/ 	.byte	0x00, 0xf0, 0x01, 0x2a


	//----- nvinfo : EIATTR_SPARSE_MMA_MASK
	.align		4
.L_476:
        /*0018*/ 	.byte	0x03, 0x50
        /*001a*/ 	.short	0x0000


	//----- nvinfo : EIATTR_MAXREG_COUNT
	.align		4
        /*001c*/ 	.byte	0x03, 0x1b
        /*001e*/ 	.short	0x00a8


	//----- nvinfo : EIATTR_MERCURY_ISA_VERSION
	.align		4
        /*0020*/ 	.byte	0x03, 0x5f
        /*0022*/ 	.short	0x0101


	//----- nvinfo : EIATTR_VRC_CTA_INIT_COUNT
	.align		4
        /*0024*/ 	.byte	0x02, 0x4a
	.zero		1
	.zero		1


	//----- nvinfo : EIATTR_EXIT_INSTR_OFFSETS
	.align		4
        /*0028*/ 	.byte	0x04, 0x1c
        /*002a*/ 	.short	(.L_478 - .L_477)


	//   ....[0]....
.L_477:
        /*002c*/ 	.word	0x00000010


	//----- nvinfo : EIATTR_MAX_THREADS
	.align		4
.L_478:
        /*0030*/ 	.byte	0x04, 0x05
        /*0032*/ 	.short	(.L_480 - .L_479)
.L_479:
        /*0034*/ 	.word	0x00000180
        /*0038*/ 	.word	0x00000001
        /*003c*/ 	.word	0x00000001


	//----- nvinfo : EIATTR_CBANK_PARAM_SIZE
	.align		4
.L_480:
        /*0040*/ 	.byte	0x03, 0x19
        /*0042*/ 	.short	0x0a80


	//----- nvinfo : EIATTR_PARAM_CBANK
	.align		4
        /*0044*/ 	.byte	0x04, 0x0a
        /*0046*/ 	.short	(.L_482 - .L_481)
	.align		4
.L_481:
        /*0048*/ 	.word	index@(.nv.constant0._ZN7cutlass13device_kernelIN5flash11enable_sm90INS1_16FlashAttnFwdSm90INS1_25CollectiveMainloopFwdSm90ILi2EN4cute5tupleIJNS5_1CILi1EEES8_S8_EEENS6_IJNS7_ILi128EEENS7_ILi112EEENS7_ILi192EEEEEELi192ENS_6half_tEfNS_4arch4Sm90ELb1ELb0ELb1ELb1ELb0ELb0ELb0ELb1ELb1ELb1ELb1ELb0EEENS1_21CollectiveEpilogueFwdINS6_IJSA_SC_SB_EEES9_SE_SG_Li256ELb1ELb1ELb1ELb0EEENS1_36VarlenDynamicPersistentTileSchedulerILi128ELi112ELi256ELi128ELb1ELb1ELb1ELb1ELb1ELb1EEEEEEEEEvNT_6ParamsE)
        /*004c*/ 	.short	0x0380
        /*004e*/ 	.short	0x0a80


	//----- nvinfo : EIATTR_SW_WAR
	.align		4
.L_482:
        /*0050*/ 	.byte	0x04, 0x36
        /*0052*/ 	.short	(.L_484 - .L_483)
.L_483:
        /*0054*/ 	.word	0x00000008
.L_484:


//--------------------- .nv.info._ZN7cutlass13device_kernelIN5flash11enable_sm90INS1_16FlashAttnFwdSm90INS1_25CollectiveMainloopFwdSm90ILi2EN4cute5tupleIJNS5_1CILi1EEES8_S8_EEENS6_IJNS7_ILi128EEENS7_ILi112EEENS7_ILi192EEEEEELi192ENS_6half_tEfNS_4arch4Sm90ELb1ELb0ELb1ELb1ELb0ELb1ELb0ELb1ELb1ELb1ELb1ELb0EEENS1_21CollectiveEpilogueFwdINS6_IJSA_SC_SB_EEES9_SE_SG_Li256ELb1ELb1ELb1ELb0EEENS1_36VarlenDynamicPersistentTileSchedulerILi128ELi112ELi256ELi128ELb1ELb1ELb1ELb1ELb1ELb1EEEEEEEEEvNT_6ParamsE --------------------------
	.section	.nv.info._ZN7cutlass13device_kernelIN5flash11enable_sm90INS1_16FlashAttnFwdSm90INS1_25CollectiveMainloopFwdSm90ILi2EN4cute5tupleIJNS5_1CILi1EEES8_S8_EEENS6_IJNS7_ILi128EEENS7_ILi112EEENS7_ILi192EEEEEELi192ENS_6half_tEfNS_4arch4Sm90ELb1ELb0ELb1ELb1ELb0ELb1ELb0ELb1ELb1ELb1ELb1ELb0EEENS1_21CollectiveEpilogueFwdINS6_IJSA_SC_SB_EEES9_SE_SG_Li256ELb1ELb1ELb1ELb0EEENS1_36VarlenDynamicPersistentTileSchedulerILi128ELi112ELi256ELi128ELb1ELb1ELb1ELb1ELb1ELb1EEEEEEEEEvNT_6ParamsE,"",@"SHT_CUDA_INFO"
	.sectionflags	@""
	.align	4


	//----- nvinfo : EIATTR_CUDA_API_VERSION
	.align		4
        /*0000*/ 	.byte	0x04, 0x37
        /*0002*/ 	.short	(.L_486 - .L_485)
.L_485:
        /*0004*/ 	.word	0x00000082


	//----- nvinfo : EIATTR_KPARAM_INFO
	.align		4
.L_486:
        /*0008*/ 	.byte	0x04, 0x17
        /*000a*/ 	.short	(.L_488 - .L_487)
.L_487:
        /*000c*/ 	.word	0x00000000
        /*0010*/ 	.short	0x0000
        /*0012*/ 	.short	0x0000
        /*0014*/ 	.byte	0x00, 0xf0, 0x01, 0x2a


	//----- nvinfo : EIATTR_SPARSE_MMA_MASK
	.align		4
.L_488:
        /*0018*/ 	.byte	0x03, 0x50
        /*001a*/ 	.short	0x0000


	//----- nvinfo : EIATTR_MAXREG_COUNT
	.align		4
        /*001c*/ 	.byte	0x03, 0x1b
        /*001e*/ 	.short	0x00a8


	//----- nvinfo : EIATTR_MERCURY_ISA_VERSION
	.align		4
        /*0020*/ 	.byte	0x03, 0x5f
        /*0022*/ 	.short	0x0101


	//----- nvinfo : EIATTR_VRC_CTA_INIT_COUNT
	.align		4
        /*0024*/ 	.byte	0x02, 0x4a
	.zero		1
	.zero		1


	//----- nvinfo : EIATTR_EXIT_INSTR_OFFSETS
	.align		4
        /*0028*/ 	.byte	0x04, 0x1c
        /*002a*/ 	.short	(.L_490 - .L_489)


	//   ....[0]....
.L_489:
        /*002c*/ 	.word	0x00000010


	//----- nvinfo : EIATTR_MAX_THREADS
	.align		4
.L_490:
        /*0030*/ 	.byte	0x04, 0x05
        /*0032*/ 	.short	(.L_492 - .L_491)
.L_491:
        /*0034*/ 	.word	0x00000180
        /*0038*/ 	.word	0x00000001
        /*003c*/ 	.word	0x00000001


	//----- nvinfo : EIATTR_CBANK_PARAM_SIZE
	.align		4
.L_492:
        /*0040*/ 	.byte	0x03, 0x19
        /*0042*/ 	.short	0x0a80


	//----- nvinfo : EIATTR_PARAM_CBANK
	.align		4
        /*0044*/ 	.byte	0x04, 0x0a
        /*0046*/ 	.short	(.L_494 - .L_493)
	.align		4
.L_493:
        /*0048*/ 	.word	index@(.nv.constant0._ZN7cutlass13device_kernelIN5flash11enable_sm90INS1_16FlashAttnFwdSm90INS1_25CollectiveMainloopFwdSm90ILi2EN4cute5tupleIJNS5_1CILi1EEES8_S8_EEENS6_IJNS7_ILi128EEENS7_ILi112EEENS7_ILi192EEEEEELi192ENS_6half_tEfNS_4arch4Sm90ELb1ELb0ELb1ELb1ELb0ELb1ELb0ELb1ELb1ELb1ELb1ELb0EEENS1_21CollectiveEpilogueFwdINS6_IJSA_SC_SB_EEES9_SE_SG_Li256ELb1ELb1ELb1ELb0EEENS1_36VarlenDynamicPersistentTileSchedulerILi128ELi112ELi256ELi128ELb1ELb1ELb1ELb1ELb1ELb1EEEEEEEEEvNT_6ParamsE)
        /*004c*/ 	.short	0x0380
        /*004e*/ 	.short	0x0a80


	//----- nvinfo : EIATTR_SW_WAR
	.align		4
.L_494:
        /*0050*/ 	.byte	0x04, 0x36
        /*0052*/ 	.short	(.L_496 - .L_495)
.L_495:
        /*0054*/ 	.word	0x00000008
.L_496:


//--------------------- .nv.info._ZN7cutlass13device_kernelIN5flash11enable_sm90INS1_16FlashAttnFwdSm90INS1_25CollectiveMainloopFwdSm90ILi2EN4cute5tupleIJNS5_1CILi1EEES8_S8_EEENS6_IJNS7_ILi128EEENS7_ILi176EEESA_EEELi128ENS_6half_tEfNS_4arch4Sm90ELb0ELb0ELb1ELb0ELb0ELb0ELb0ELb1ELb1ELb1ELb1ELb0EEENS1_21CollectiveEpilogueFwdINS6_IJSA_SA_SB_EEES9_SD_SF_Li256ELb0ELb1ELb1ELb0EEENS1_19SingleTileSchedulerILb0ELb1ELb1ELi128EEEEEEEEEvNT_6ParamsE --------------------------
	.section	.nv.info._ZN7cutlass13device_kernelIN5flash11enable_sm90INS1_16FlashAttnFwdSm90INS1_25CollectiveMainloopFwdSm90ILi2EN4cute5tupleIJNS5_1CILi1EEES8_S8_EEENS6_IJNS7_ILi128EEENS7_ILi176EEESA_EEELi128ENS_6half_tEfNS_4arch4Sm90ELb0ELb0ELb1ELb0ELb0ELb0ELb0ELb1ELb1ELb1ELb1ELb0EEENS1_21CollectiveEpilogueFwdINS6_IJSA_SA_SB_EEES9_SD_SF_Li256ELb0ELb1ELb1ELb0EEENS1_19SingleTileSchedulerILb0ELb1ELb1ELi128EEEEEEEEEvNT_6ParamsE,"",@"SHT_CUDA_INFO"
	.sectionflags	@""
	.align	4


	//----- nvinfo : EIATTR_CUDA_API_VERSION
	.align		4
        /*0000*/ 	.byte	0x04, 0x37
        /*0002*/ 	.short	(.L_498 - .L_497)
.L_497:
        /*0004*/ 	.word	0x00000082


	//----- nvinfo : EIATTR_KPARAM_INFO
	.align		4
.L_498:
        /*0008*/ 	.byte	0x04, 0x17
        /*000a*/ 	.short	(.L_500 - .L_499)
.L_499:
        /*000c*/ 	.word	0x00000000
        /*0010*/ 	.short	0x0000
        /*0012*/ 	.short	0x0000
        /*0014*/ 	.byte	0x00, 0xf0, 0x01, 0x28


	//----- nvinfo : EIATTR_SPARSE_MMA_MASK
	.align		4
.L_500:
        /*0018*/ 	.byte	0x03, 0x50
        /*001a*/ 	.short	0x0000


	//----- nvinfo : EIATTR_MAXREG_COUNT
	.align		4
        /*001c*/ 	.byte	0x03, 0x1b
        /*001e*/ 	.short	0x00a8


	//----- nvinfo : EIATTR_MERCURY_ISA_VERSION
	.align		4
        /*0020*/ 	.byte	0x03, 0x5f
        /*0022*/ 	.short	0x0101


	//----- nvinfo : EIATTR_VRC_CTA_INIT_COUNT
	.align		4
        /*0024*/ 	.byte	0x02, 0x4a
	.zero		1
	.zero		1


	//----- nvinfo : EIATTR_EXIT_INSTR_OFFSETS
	.align		4
        /*0028*/ 	.byte	0x04, 0x1c
        /*002a*/ 	.short	(.L_502 - .L_501)


	//   ....[0]....
.L_501:
        /*002c*/ 	.word	0x00000010


	//----- nvinfo : EIATTR_MAX_THREADS
	.align		4
.L_502:
        /*0030*/ 	.byte	0x04, 0x05
        /*0032*/ 	.short	(.L_504 - .L_503)
.L_503:
        /*0034*/ 	.word	0x00000180
        /*0038*/ 	.word	0x00000001
        /*003c*/ 	.word	0x00000001


	//----- nvinfo : EIATTR_CBANK_PARAM_SIZE
	.align		4
.L_504:
        /*0040*/ 	.byte	0x03, 0x19
        /*0042*/ 	.short	0x0a00


	//----- nvinfo : EIATTR_PARAM_CBANK
	.align		4
        /*0044*/ 	.byte	0x04, 0x0a
        /*0046*/ 	.short	(.L_506 - .L_505)
	.align		4
.L_505:
        /*0048*/ 	.word	index@(.nv.constant0._ZN7cutlass13device_kernelIN5flash11enable_sm90INS1_16FlashAttnFwdSm90INS1_25CollectiveMainloopFwdSm90ILi2EN4cute5tupleIJNS5_1CILi1EEES8_S8_EEENS6_IJNS7_ILi128EEENS7_ILi176EEESA_EEELi128ENS_6half_tEfNS_4arch4Sm90ELb0ELb0ELb1ELb0ELb0ELb0ELb0ELb1ELb1ELb1ELb1ELb0EEENS1_21CollectiveEpilogueFwdINS6_IJSA_SA_SB_EEES9_SD_SF_Li256ELb0ELb1ELb1ELb0EEENS1_19SingleTileSchedulerILb0ELb1ELb1ELi128EEEEEEEEEvNT_6ParamsE)
        /*004c*/ 	.short	0x0380
        /*004e*/ 	.short	0x0a00


	//----- nvinfo : EIATTR_SW_WAR
	.align		4
.L_506:
        /*0050*/ 	.byte	0x04, 0x36
        /*0052*/ 	.short	(.L_508 - .L_507)
.L_507:
        /*0054*/ 	.word	0x00000008
.L_508:


//--------------------- .nv.info._ZN7cutlass13device_kernelIN5flash11enable_sm90INS1_16FlashAttnFwdSm90INS1_25CollectiveMainloopFwdSm90ILi2EN4cute5tupleIJNS5_1CILi1EEES8_S8_EEENS6_IJNS7_ILi128EEENS7_ILi176EEESA_EEELi128ENS_6half_tEfNS_4arch4Sm90ELb0ELb0ELb1ELb1ELb0ELb0ELb0ELb1ELb1ELb1ELb1ELb0EEENS1_21CollectiveEpilogueFwdINS6_IJSA_SA_SB_EEES9_SD_SF_Li256ELb1ELb1ELb1ELb0EEENS1_36VarlenDynamicPersistentTileSchedulerILi128ELi176ELi256ELi128ELb1ELb1ELb1ELb0ELb1ELb1EEEEEEEEEvNT_6ParamsE --------------------------
	.section	.nv.info._ZN7cutlass13device_kernelIN5flash11enable_sm90INS1_16FlashAttnFwdSm90INS1_25CollectiveMainloopFwdSm90ILi2EN4cute5tupleIJNS5_1CILi1EEES8_S8_EEENS6_IJNS7_ILi128EEENS7_ILi176EEESA_EEELi128ENS_6half_tEfNS_4arch4Sm90ELb0ELb0ELb1ELb1ELb0ELb0ELb0ELb1ELb1ELb1ELb1ELb0EEENS1_21CollectiveEpilogueFwdINS6_IJSA_SA_SB_EEES9_SD_SF_Li256ELb1ELb1ELb1ELb0EEENS1_36VarlenDynamicPersistentTileSchedulerILi128ELi176ELi256ELi128ELb1ELb1ELb1ELb0ELb1ELb1EEEEEEEEEvNT_6ParamsE,"",@"SHT_CUDA_INFO"
	.sectionflags	@""
	.align	4


	//----- nvinfo : EIATTR_CUDA_API_VERSION
	.align		4
        /*0000*/ 	.byte	0x04, 0x37
        /*0002*/ 	.short	(.L_510 - .L_509)
.L_509:
        /*0004*/ 	.word	0x00000082


	//----- nvinfo : EIATTR_KPARAM_INFO
	.align		4
.L_510:
        /*0008*/ 	.byte	0x04, 0x17
        /*000a*/ 	.short	(.L_512 - .L_511)
.L_511:
        /*000c*/ 	.word	0x00000000
        /*0010*/ 	.short	0x0000
        /*0012*/ 	.short	0x0000
        /*0014*/ 	.byte	0x00, 0xf0, 0x01, 0x2a


	//----- nvinfo : EIATTR_SPARSE_MMA_MASK
	.align		4
.L_512:
        /*0018*/ 	.byte	0x03, 0x50
        /*001a*/ 	.short	0x0000


	//----- nvinfo : EIATTR_MAXREG_COUNT
	.align		4
        /*001c*/ 	.byte	0x03, 0x1b
        /*001e*/ 	.short	0x00a8


	//----- nvinfo : EIATTR_MERCURY_ISA_VERSION
	.align		4
        /*0020*/ 	.byte	0x03, 0x5f
        /*0022*/ 	.short	0x0101


	//----- nvinfo : EIATTR_VRC_CTA_INIT_COUNT
	.align		4
        /*0024*/ 	.byte	0x02, 0x4a
	.zero		1
	.zero		1


	//----- nvinfo : EIATTR_EXIT_INSTR_OFFSETS
	.align		4
        /*0028*/ 	.byte	0x04, 0x1c
        /*002a*/ 	.short	(.L_514 - .L_513)


	//   ....[0]....
.L_513:
        /*002c*/ 	.word	0x00000010


	//----- nvinfo : EIATTR_MAX_THREADS
	.align		4
.L_514:
        /*0030*/ 	.byte	0x04, 0x05
        /*0032*/ 	.short	(.L_516 - .L_515)
.L_515:
        /*0034*/ 	.word	0x00000180
        /*0038*/ 	.word	0x00000001
        /*003c*/ 	.word	0x00000001


	//----- nvinfo : EIATTR_CBANK_PARAM_SIZE
	.align		4
.L_516:
        /*0040*/ 	.byte	0x03, 0x19
        /*0042*/ 	.short	0x0a80


	//----- nvinfo : EIATTR_PARAM_CBANK
	.align		4
        /*0044*/ 	.byte	0x04, 0x0a
        /*0046*/ 	.short	(.L_518 - .L_517)
	.align		4
.L_517:
        /*0048*/ 	.word	index@(.nv.constant0._ZN7cutlass13device_kernelIN5flash11enable_sm90INS1_16FlashAttnFwdSm90INS1_25CollectiveMainloopFwdSm90ILi2EN4cute5tupleIJNS5_1CILi1EEES8_S8_EEENS6_IJNS7_ILi128EEENS7_ILi176EEESA_EEELi128ENS_6half_tEfNS_4arch4Sm90ELb0ELb0ELb1ELb1ELb0ELb0ELb0ELb1ELb1ELb1ELb1ELb0EEENS1_21CollectiveEpilogueFwdINS6_IJSA_SA_SB_EEES9_SD_SF_Li256ELb1ELb1ELb1ELb0EEENS1_36VarlenDynamicPersistentTileSchedulerILi128ELi176ELi256ELi128ELb1ELb1ELb1ELb0ELb1ELb1EEEEEEEEEvNT_6ParamsE)
        /*004c*/ 	.short	0x0380
        /*004e*/ 	.short	0x0a80


	//----- nvinfo : EIATTR_SW_WAR
	.align		4
.L_518:
        /*0050*/ 	.byte	0x04, 0x36
        /*0052*/ 	.short	(.L_520 - .L_519)
.L_519:
        /*0054*/ 	.word	0x00000008
.L_520:


//--------------------- .nv.info._ZN7cutlass13device_kernelIN5flash11enable_sm90INS1_16FlashAttnFwdSm90INS1_25CollectiveMainloopFwdSm90ILi2EN4cute5tupleIJNS5_1CILi1EEES8_S8_EEENS6_IJNS7_ILi128EEENS7_ILi176EEESA_EEELi128ENS_6half_tEfNS_4arch4Sm90ELb0ELb0ELb1ELb1ELb0ELb1ELb0ELb1ELb1ELb1ELb1ELb0EEENS1_21CollectiveEpilogueFwdINS6_IJSA_SA_SB_EEES9_SD_SF_Li256ELb1ELb1ELb1ELb0EEENS1_36VarlenDynamicPersistentTileSchedulerILi128ELi176ELi256ELi128ELb1ELb1ELb1ELb0ELb1ELb1EEEEEEEEEvNT_6ParamsE --------------------------
	.section	.nv.info._ZN7cutlass13device_kernelIN5flash11enable_sm90INS1_16FlashAttnFwdSm90INS1_25CollectiveMainloopFwdSm90ILi2EN4cute5tupleIJNS5_1CILi1EEES8_S8_EEENS6_IJNS7_ILi128EEENS7_ILi176EEESA_EEELi128ENS_6half_tEfNS_4arch4Sm90ELb0ELb0ELb1ELb1ELb0ELb1ELb0ELb1ELb1ELb1ELb1ELb0EEENS1_21CollectiveEpilogueFwdINS6_IJSA_SA_SB_EEES9_SD_SF_Li256ELb1ELb1ELb1ELb0EEENS1_36VarlenDynamicPersistentTileSchedulerILi128ELi176ELi256ELi128ELb1ELb1ELb1ELb0ELb1ELb1EEEEEEEEEvNT_6ParamsE,"",@"SHT_CUDA_INFO"
	.sectionflags	@""
	.align	4


	//----- nvinfo : EIATTR_CUDA_API_VERSION
	.align		4
        /*0000*/ 	.byte	0x04, 0x37
        /*0002*/ 	.short	(.L_522 - .L_521)
.L_521:
        /*0004*/ 	.word	0x00000082


	//----- nvinfo : EIATTR_KPARAM_INFO
	.align		4
.L_522:
        /*0008*/ 	.byte	0x04, 0x17
        /*000a*/ 	.short	(.L_524 - .L_523)
.L_523:
        /*000c*/ 	.word	0x00000000
        /*0010*/ 	.short	0x0000
        /*0012*/ 	.short	0x0000
        /*0014*/ 	.byte	0x00, 0xf0, 0x01, 0x2a


	//----- nvinfo : EIATTR_SPARSE_MMA_MASK
	.align		4
.L_524:
        /*0018*/ 	.byte	0x03, 0x50
        /*001a*/ 	.short	0x0000


	//----- nvinfo : EIATTR_MAXREG_COUNT
	.align		4
        /*001c*/ 	.byte	0x03, 0x1b
        /*001e*/ 	.short	0x00a8


	//----- nvinfo : EIATTR_MERCURY_ISA_VERSION
	.align		4
        /*0020*/ 	.byte	0x03, 0x5f
        /*0022*/ 	.short	0x0101


	//----- nvinfo : EIATTR_VRC_CTA_INIT_COUNT
	.align		4
        /*0024*/ 	.byte	0x02, 0x4a
	.zero		1
	.zero		1


	//----- nvinfo : EIATTR_EXIT_INSTR_OFFSETS
	.align		4
        /*0028*/ 	.byte	0x04, 0x1c
        /*002a*/ 	.short	(.L_526 - .L_525)


	//   ....[0]....
.L_525:
        /*002c*/ 	.word	0x00000010


	//----- nvinfo : EIATTR_MAX_THREADS
	.align		4
.L_526:
        /*0030*/ 	.byte	0x04, 0x05
        /*0032*/ 	.short	(.L_528 - .L_527)
.L_527:
        /*0034*/ 	.word	0x00000180
        /*0038*/ 	.word	0x00000001
        /*003c*/ 	.word	0x00000001


	//----- nvinfo : EIATTR_CBANK_PARAM_SIZE
	.align		4
.L_528:
        /*0040*/ 	.byte	0x03, 0x19
        /*0042*/ 	.short	0x0a80


	//----- nvinfo : EIATTR_PARAM_CBANK
	.align		4
        /*0044*/ 	.byte	0x04, 0x0a
        /*0046*/ 	.short	(.L_530 - .L_529)
	.align		4
.L_529:
        /*0048*/ 	.word	index@(.nv.constant0._ZN7cutlass13device_kernelIN5flash11enable_sm90INS1_16FlashAttnFwdSm90INS1_25CollectiveMainloopFwdSm90ILi2EN4cute5tupleIJNS5_1CILi1EEES8_S8_EEENS6_IJNS7_ILi128EEENS7_ILi176EEESA_EEELi128ENS_6half_tEfNS_4arch4Sm90ELb0ELb0ELb1ELb1ELb0ELb1ELb0ELb1ELb1ELb1ELb1ELb0EEENS1_21CollectiveEpilogueFwdINS6_IJSA_SA_SB_EEES9_SD_SF_Li256ELb1ELb1ELb1ELb0EEENS1_36VarlenDynamicPersistentTileSchedulerILi128ELi176ELi256ELi128ELb1ELb1ELb1ELb0ELb1ELb1EEEEEEEEEvNT_6ParamsE)
        /*004c*/ 	.short	0x0380
        /*004e*/ 	.short	0x0a80


	//----- nvinfo : EIATTR_SW_WAR
	.align		4
.L_530:
        /*0050*/ 	.byte	0x04, 0x36
        /*0052*/ 	.short	(.L_532 - .L_531)
.L_531:
        /*0054*/ 	.word	0x00000008
.L_532:


//--------------------- .nv.info._ZN7cutlass13device_kernelIN5flash11enable_sm90INS1_16FlashAttnFwdSm90INS1_25CollectiveMainloopFwdSm90ILi2EN4cute5tupleIJNS5_1CILi1EEES8_S8_EEENS6_IJNS7_ILi128EEESA_SA_EEELi128ENS_6half_tEfNS_4arch4Sm90ELb0ELb1ELb1ELb0ELb0ELb0ELb0ELb1ELb1ELb1ELb1ELb0EEENS1_21CollectiveEpilogueFwdISB_S9_SC_SE_Li256ELb0ELb1ELb1ELb0EEENS1_19SingleTileSchedulerILb0ELb1ELb1ELi128EEEEEEEEEvNT_6ParamsE --------------------------
	.section	.nv.info._ZN7cutlass13device_kernelIN5flash11enable_sm90INS1_16FlashAttnFwdSm90INS1_25CollectiveMainloopFwdSm90ILi2EN4cute5tupleIJNS5_1CILi1EEES8_S8_EEENS6_IJNS7_ILi128EEESA_SA_EEELi128ENS_6half_tEfNS_4arch4Sm90ELb0ELb1ELb1ELb0ELb0ELb0ELb0ELb1ELb1ELb1ELb1ELb0EEENS1_21CollectiveEpilogueFwdISB_S9_SC_SE_Li256ELb0ELb1ELb1ELb0EEENS1_19SingleTileSchedulerILb0ELb1ELb1ELi128EEEEEEEEEvNT_6ParamsE,"",@"SHT_CUDA_INFO"
	.sectionflags	@""
	.align	4


	//----- nvinfo : EIATTR_CUDA_API_VERSION
	.align		4
        /*0000*/ 	.byte	0x04, 0x37
        /*0002*/ 	.short	(.L_534 - .L_533)
.L_533:
        /*0004*/ 	.word	0x00000082


	//----- nvinfo : EIATTR_KPARAM_INFO
	.align		4
.L_534:
        /*0008*/ 	.byte	0x04, 0x17
        /*000a*/ 	.short	(.L_536 - .L_535)
.L_535:
        /*000c*/ 	.word	0x00000000
        /*0010*/ 	.short	0x0000
        /*0012*/ 	.short	0x0000
        /*0014*/ 	.byte	0x00, 0xf0, 0x01, 0x28


	//----- nvinfo : EIATTR_SPARSE_MMA_MASK
	.align		4
.L_536:
        /*0018*/ 	.byte	0x03, 0x50
        /*001a*/ 	.short	0x0000


	//----- nvinfo : EIATTR_MAXREG_COUNT
	.align		4
        /*001c*/ 	.byte	0x03, 0x1b
        /*001e*/ 	.short	0x00a8


	//----- nvinfo : EIATTR_MERCURY_ISA_VERSION
	.align		4
        /*0020*/ 	.byte	0x03, 0x5f
        /*0022*/ 	.short	0x0101


	//----- nvinfo : EIATTR_VRC_CTA_INIT_COUNT
	.align		4
        /*0024*/ 	.byte	0x02, 0x4a
	.zero		1
	.zero		1


	//----- nvinfo : EIATTR_EXIT_INSTR_OFFSETS
	.align		4
        /*0028*/ 	.byte	0x04, 0x1c
        /*002a*/ 	.short	(.L_538 - .L_537)


	//   ....[0]....
.L_537:
        /*002c*/ 	.word	0x00000010


	//----- nvinfo : EIATTR_MAX_THREADS
	.align		4
.L_538:
        /*0030*/ 	.byte	0x04, 0x05
        /*0032*/ 	.short	(.L_540 - .L_539)
.L_539:
        /*0034*/ 	.word	0x00000180
        /*0038*/ 	.word	0x00000001
        /*003c*/ 	.word	0x00000001


	//----- nvinfo : EIATTR_CBANK_PARAM_SIZE
	.align		4
.L_540:
        /*0040*/ 	.byte	0x03, 0x19
        /*0042*/ 	.short	0x0a00


	//----- nvinfo : EIATTR_PARAM_CBANK
	.align		4
        /*0044*/ 	.byte	0x04, 0x0a
        /*0046*/ 	.short	(.L_542 - .L_541)
	.align		4
.L_541:
        /*0048*/ 	.word	index@(.nv.constant0._ZN7cutlass13device_kernelIN5flash11enable_sm90INS1_16FlashAttnFwdSm90INS1_25CollectiveMainloopFwdSm90ILi2EN4cute5tupleIJNS5_1CILi1EEES8_S8_EEENS6_IJNS7_ILi128EEESA_SA_EEELi128ENS_6half_tEfNS_4arch4Sm90ELb0ELb1ELb1ELb0ELb0ELb0ELb0ELb1ELb1ELb1ELb1ELb0EEENS1_21CollectiveEpilogueFwdISB_S9_SC_SE_Li256ELb0ELb1ELb1ELb0EEENS1_19SingleTileSchedulerILb0ELb1ELb1ELi128EEEEEEEEEvNT_6ParamsE)
        /*004c*/ 	.short	0x0380
        /*004e*/ 	.short	0x0a00


	//----- nvinfo : EIATTR_SW_WAR
	.align		4
.L_542:
        /*0050*/ 	.byte	0x04, 0x36
        /*0052*/ 	.short	(.L_544 - .L_543)
.L_543:
        /*0054*/ 	.word	0x00000008
.L_544:


//--------------------- .nv.info._ZN7cutlass13device_kernelIN5flash11enable_sm90INS1_16FlashAttnFwdSm90INS1_25CollectiveMainloopFwdSm90ILi2EN4cute5tupleIJNS5_1CILi1EEES8_S8_EEENS6_IJNS7_ILi128EEESA_SA_EEELi128ENS_6half_tEfNS_4arch4Sm90ELb0ELb1ELb1ELb1ELb0ELb0ELb0ELb1ELb1ELb1ELb1ELb0EEENS1_21CollectiveEpilogueFwdISB_S9_SC_SE_Li256ELb1ELb1ELb1ELb0EEENS1_36VarlenDynamicPersistentTileSchedulerILi128ELi128ELi256ELi128ELb1ELb1ELb1ELb1ELb0ELb1EEEEEEEEEvNT_6ParamsE --------------------------
	.section	.nv.info._ZN7cutlass13device_kernelIN5flash11enable_sm90INS1_16FlashAttnFwdSm90INS1_25CollectiveMainloopFwdSm90ILi2EN4cute5tupleIJNS5_1CILi1EEES8_S8_EEENS6_IJNS7_ILi128EEESA_SA_EEELi128ENS_6half_tEfNS_4arch4Sm90ELb0ELb1ELb1ELb1ELb0ELb0ELb0ELb1ELb1ELb1ELb1ELb0EEENS1_21CollectiveEpilogueFwdISB_S9_SC_SE_Li256ELb1ELb1ELb1ELb0EEENS1_36VarlenDynamicPersistentTileSchedulerILi128ELi128ELi256ELi128ELb1ELb1ELb1ELb1ELb0ELb1EEEEEEEEEvNT_6ParamsE,"",@"SHT_CUDA_INFO"
	.sectionflags	@""
	.align	4


	//----- nvinfo : EIATTR_CUDA_API_VERSION
	.align		4
        /*0000*/ 	.byte	0x04, 0x37
        /*0002*/ 	.short	(.L_546 - .L_545)
.L_545:
        /*0004*/ 	.word	0x00000082


	//----- nvinfo : EIATTR_KPARAM_INFO
	.align		4
.L_546:
        /*0008*/ 	.byte	0x04, 0x17
        /*000a*/ 	.short	(.L_548 - .L_547)
.L_547:
        /*000c*/ 	.word	0x00000000
        /*0010*/ 	.short	0x0000
        /*0012*/ 	.short	0x0000
        /*0014*/ 	.byte	0x00, 0xf0, 0x01, 0x2a


	//----- nvinfo : EIATTR_SPARSE_MMA_MASK
	.align		4
.L_548:
        /*0018*/ 	.byte	0x03, 0x50
        /*001a*/ 	.short	0x0000


	//----- nvinfo : EIATTR_MAXREG_COUNT
	.align		4
        /*001c*/ 	.byte	0x03, 0x1b
        /*001e*/ 	.short	0x00a8


	//----- nvinfo : EIATTR_MERCURY_ISA_VERSION
	.align		4
        /*0020*/ 	.byte	0x03, 0x5f
        /*0022*/ 	.short	0x0101


	//----- nvinfo : EIATTR_VRC_CTA_INIT_COUNT
	.align		4
        /*0024*/ 	.byte	0x02, 0x4a
	.zero		1
	.zero		1


	//----- nvinfo : EIATTR_EXIT_INSTR_OFFSETS
	.align		4
        /*0028*/ 	.byte	0x04, 0x1c
        /*002a*/ 	.short	(.L_550 - .L_549)


	//   ....[0]....
.L_549:
        /*002c*/ 	.word	0x00000010


	//----- nvinfo : EIATTR_MAX_THREADS
	.align		4
.L_550:
        /*0030*/ 	.byte	0x04, 0x05
        /*0032*/ 	.short	(.L_552 - .L_551)
.L_551:
        /*0034*/ 	.word	0x00000180
        /*0038*/ 	.word	0x00000001
        /*003c*/ 	.word	0x00000001


	//----- nvinfo : EIATTR_CBANK_PARAM_SIZE
	.align		4
.L_552:
        /*0040*/ 	.byte	0x03, 0x19
        /*0042*/ 	.short	0x0a80


	//----- nvinfo : EIATTR_PARAM_CBANK
	.align		4
        /*0044*/ 	.byte	0x04, 0x0a
        /*0046*/ 	.short	(.L_554 - .L_553)
	.align		4
.L_553:
        /*0048*/ 	.word	index@(.nv.constant0._ZN7cutlass13device_kernelIN5flash11enable_sm90INS1_16FlashAttnFwdSm90INS1_25CollectiveMainloopFwdSm90ILi2EN4cute5tupleIJNS5_1CILi1EEES8_S8_EEENS6_IJNS7_ILi128EEESA_SA_EEELi128ENS_6half_tEfNS_4arch4Sm90ELb0ELb1ELb1ELb1ELb0ELb0ELb0ELb1ELb1ELb1ELb1ELb0EEENS1_21CollectiveEpilogueFwdISB_S9_SC_SE_Li256ELb1ELb1ELb1ELb0EEENS1_36VarlenDynamicPersistentTileSchedulerILi128ELi128ELi256ELi128ELb1ELb1ELb1ELb1ELb0ELb1EEEEEEEEEvNT_6ParamsE)
        /*004c*/ 	.short	0x0380
        /*004e*/ 	.short	0x0a80


	//----- nvinfo : EIATTR_SW_WAR
	.align		4
.L_554:
        /*0050*/ 	.byte	0x04, 0x36
        /*0052*/ 	.short	(.L_556 - .L_555)
.L_555:
        /*0054*/ 	.word	0x00000008
.L_556:


//--------------------- .nv.info._ZN7cutlass13device_kernelIN5flash11enable_sm90INS1_16FlashAttnFwdSm90INS1_25CollectiveMainloopFwdSm90ILi2EN4cute5tupleIJNS5_1CILi1EEES8_S8_EEENS6_IJNS7_ILi128EEESA_SA_EEELi128ENS_6half_tEfNS_4arch4Sm90ELb0ELb1ELb1ELb1ELb0ELb1ELb0ELb1ELb1ELb1ELb1ELb0EEENS1_21CollectiveEpilogueFwdISB_S9_SC_SE_Li256ELb1ELb1ELb1ELb0EEENS1_36VarlenDynamicPersistentTileSchedulerILi128ELi128ELi256ELi128ELb1ELb1ELb1ELb1ELb0ELb1EEEEEEEEEvNT_6ParamsE --------------------------
	.section	.nv.info._ZN7cutlass13device_kernelIN5flash11enable_sm90INS1_16FlashAttnFwdSm90INS1_25CollectiveMainloopFwdSm90ILi2EN4cute5tupleIJNS5_1CILi1EEES8_S8_EEENS6_IJNS7_ILi128EEESA_SA_EEELi128ENS_6half_tEfNS_4arch4Sm90ELb0ELb1ELb1ELb1ELb0ELb1ELb0ELb1ELb1ELb1ELb1ELb0EEENS1_21CollectiveEpilogueFwdISB_S9_SC_SE_Li256ELb1ELb1ELb1ELb0EEENS1_36VarlenDynamicPersistentTileSchedulerILi128ELi128ELi256ELi128ELb1ELb1ELb1ELb1ELb0ELb1EEEEEEEEEvNT_6ParamsE,"",@"SHT_CUDA_INFO"
	.sectionflags	@""
	.align	4


	//----- nvinfo : EIATTR_CUDA_API_VERSION
	.align		4
        /*0000*/ 	.byte	0x04, 0x37
        /*0002*/ 	.short	(.L_558 - .L_557)
.L_557:
        /*0004*/ 	.word	0x00000082


	//----- nvinfo : EIATTR_KPARAM_INFO
	.align		4
.L_558:
        /*0008*/ 	.byte	0x04, 0x17
        /*000a*/ 	.short	(.L_560 - .L_559)
.L_559:
        /*000c*/ 	.word	0x00000000
        /*0010*/ 	.short	0x0000
        /*0012*/ 	.short	0x0000
        /*0014*/ 	.byte	0x00, 0xf0, 0x01, 0x2a


	//----- nvinfo : EIATTR_SPARSE_MMA_MASK
	.align		4
.L_560:
        /*0018*/ 	.byte	0x03, 0x50
        /*001a*/ 	.short	0x0000


	//----- nvinfo : EIATTR_MAXREG_COUNT
	.align		4
        /*001c*/ 	.byte	0x03, 0x1b
        /*001e*/ 	.short	0x00a8


	//----- nvinfo : EIATTR_MERCURY_ISA_VERSION
	.align		4
        /*0020*/ 	.byte	0x03, 0x5f
        /*0022*/ 	.short	0x0101


	//----- nvinfo : EIATTR_VRC_CTA_INIT_COUNT
	.align		4
        /*0024*/ 	.byte	0x02, 0x4a
	.zero		1
	.zero		1


	//----- nvinfo : EIATTR_EXIT_INSTR_OFFSETS
	.align		4
        /*0028*/ 	.byte	0x04, 0x1c
        /*002a*/ 	.short	(.L_562 - .L_561)


	//   ....[0]....
.L_561:
        /*002c*/ 	.word	0x00000010


	//----- nvinfo : EIATTR_MAX_THREADS
	.align		4
.L_562:
        /*0030*/ 	.byte	0x04, 0x05
        /*0032*/ 	.short	(.L_564 - .L_563)
.L_563:
        /*0034*/ 	.word	0x00000180
        /*0038*/ 	.word	0x00000001
        /*003c*/ 	.word	0x00000001


	//----- nvinfo : EIATTR_CBANK_PARAM_SIZE
	.align		4
.L_564:
        /*0040*/ 	.byte	0x03, 0x19
        /*0042*/ 	.short	0x0a80


	//----- nvinfo : EIATTR_PARAM_CBANK
	.align		4
        /*0044*/ 	.byte	0x04, 0x0a
        /*0046*/ 	.short	(.L_566 - .L_565)
	.align		4
.L_565:
        /*0048*/ 	.word	index@(.nv.constant0._ZN7cutlass13device_kernelIN5flash11enable_sm90INS1_16FlashAttnFwdSm90INS1_25CollectiveMainloopFwdSm90ILi2EN4cute5tupleIJNS5_1CILi1EEES8_S8_EEENS6_IJNS7_ILi128EEESA_SA_EEELi128ENS_6half_tEfNS_4arch4Sm90ELb0ELb1ELb1ELb1ELb0ELb1ELb0ELb1ELb1ELb1ELb1ELb0EEENS1_21CollectiveEpilogueFwdISB_S9_SC_SE_Li256ELb1ELb1ELb1ELb0EEENS1_36VarlenDynamicPersistentTileSchedulerILi128ELi128ELi256ELi128ELb1ELb1ELb1ELb1ELb0ELb1EEEEEEEEEvNT_6ParamsE)
        /*004c*/ 	.short	0x0380
        /*004e*/ 	.short	0x0a80


	//----- nvinfo : EIATTR_SW_WAR
	.align		4
.L_566:
        /*0050*/ 	.byte	0x04, 0x36
        /*0052*/ 	.short	(.L_568 - .L_567)
.L_567:
        /*0054*/ 	.word	0x00000008
.L_568:


//--------------------- .nv.info._ZN7cutlass13device_kernelIN5flash11enable_sm90INS1_16FlashAttnFwdSm90INS1_25CollectiveMainloopFwdSm90ILi2EN4cute5tupleIJNS5_1CILi1EEES8_S8_EEENS6_IJNS7_ILi128EEESA_SA_EEELi128ENS_6half_tEfNS_4arch4Sm90ELb1ELb0ELb1ELb0ELb0ELb0ELb0ELb1ELb1ELb1ELb1ELb0EEENS1_21CollectiveEpilogueFwdISB_S9_SC_SE_Li256ELb0ELb1ELb1ELb0EEENS1_19SingleTileSchedulerILb0ELb1ELb1ELi128EEEEEEEEEvNT_6ParamsE --------------------------
	.section	.nv.info._ZN7cutlass13device_kernelIN5flash11enable_sm90INS1_16FlashAttnFwdSm90INS1_25CollectiveMainloopFwdSm90ILi2EN4cute5tupleIJNS5_1CILi1EEES8_S8_EEENS6_IJNS7_ILi128EEESA_SA_EEELi128ENS_6half_tEfNS_4arch4Sm90ELb1ELb0ELb1ELb0ELb0ELb0ELb0ELb1ELb1ELb1ELb1ELb0EEENS1_21CollectiveEpilogueFwdISB_S9_SC_SE_Li256ELb0ELb1ELb1ELb0EEENS1_19SingleTileSchedulerILb0ELb1ELb1ELi128EEEEEEEEEvNT_6ParamsE,"",@"SHT_CUDA_INFO"
	.sectionflags	@""
	.align	4


	//----- nvinfo : EIATTR_CUDA_API_VERSION
	.align		4
        /*0000*/ 	.byte	0x04, 0x37
        /*0002*/ 	.short	(.L_570 - .L_569)
.L_569:
        /*0004*/ 	.word	0x00000082


	//----- nvinfo : EIATTR_KPARAM_INFO
	.align		4
.L_570:
        /*0008*/ 	.byte	0x04, 0x17
        /*000a*/ 	.short	(.L_572 - .L_571)
.L_571:
        /*000c*/ 	.word	0x00000000
        /*0010*/ 	.short	0x0000
        /*0012*/ 	.short	0x0000
        /*0014*/ 	.byte	0x00, 0xf0, 0x01, 0x28


	//----- nvinfo : EIATTR_SPARSE_MMA_MASK
	.align		4
.L_572:
        /*0018*/ 	.byte	0x03, 0x50
        /*001a*/ 	.short	0x0000


	//----- nvinfo : EIATTR_MAXREG_COUNT
	.align		4
        /*001c*/ 	.byte	0x03, 0x1b
        /*001e*/ 	.short	0x00a8


	//----- nvinfo : EIATTR_MERCURY_ISA_VERSION
	.align		4
        /*0020*/ 	.byte	0x03, 0x5f
        /*0022*/ 	.short	0x0101


	//----- nvinfo : EIATTR_VRC_CTA_INIT_COUNT
	.align		4
        /*0024*/ 	.byte	0x02, 0x4a
	.zero		1
	.zero		1


	//----- nvinfo : EIATTR_EXIT_INSTR_OFFSETS
	.align		4
        /*0028*/ 	.byte	0x04, 0x1c
        /*002a*/ 	.short	(.L_574 - .L_573)


	//   ....[0]....
.L_573:
        /*002c*/ 	.word	0x00000010


	//----- nvinfo : EIATTR_MAX_THREADS
	.align		4
.L_574:
        /*0030*/ 	.byte	0x04, 0x05
        /*0032*/ 	.short	(.L_576 - .L_575)
.L_575:
        /*0034*/ 	.word	0x00000180
        /*0038*/ 	.word	0x00000001
        /*003c*/ 	.word	0x00000001


	//----- nvinfo : EIATTR_CBANK_PARAM_SIZE
	.align		4
.L_576:
        /*0040*/ 	.byte	0x03, 0x19
        /*0042*/ 	.short	0x0a00


	//----- nvinfo : EIATTR_PARAM_CBANK
	.align		4
        /*0044*/ 	.byte	0x04, 0x0a
        /*0046*/ 	.short	(.L_578 - .L_577)
	.align		4
.L_577:
        /*0048*/ 	.word	index@(.nv.constant0._ZN7cutlass13device_kernelIN5flash11enable_sm90INS1_16FlashAttnFwdSm90INS1_25CollectiveMainloopFwdSm90ILi2EN4cute5tupleIJNS5_1CILi1EEES8_S8_EEENS6_IJNS7_ILi128EEESA_SA_EEELi128ENS_6half_tEfNS_4arch4Sm90ELb1ELb0ELb1ELb0ELb0ELb0ELb0ELb1ELb1ELb1ELb1ELb0EEENS1_21CollectiveEpilogueFwdISB_S9_SC_SE_Li256ELb0ELb1ELb1ELb0EEENS1_19SingleTileSchedulerILb0ELb1ELb1ELi128EEEEEEEEEvNT_6ParamsE)
        /*004c*/ 	.short	0x0380
        /*004e*/ 	.short	0x0a00


	//----- nvinfo : EIATTR_SW_WAR
	.align		4
.L_578:
        /*0050*/ 	.byte	0x04, 0x36
        /*0052*/ 	.short	(.L_580 - .L_579)
.L_579:
        /*0054*/ 	.word	0x00000008
.L_580:


//--------------------- .nv.info._ZN7cutlass13device_kernelIN5flash11enable_sm90INS1_16FlashAttnFwdSm90INS1_25CollectiveMainloopFwdSm90ILi2EN4cute5tupleIJNS5_1CILi1EEES8_S8_EEENS6_IJNS7_ILi128EEESA_SA_EEELi128ENS_6half_tEfNS_4arch4Sm90ELb1ELb0ELb1ELb1ELb0ELb0ELb0ELb1ELb1ELb1ELb1ELb0EEENS1_21CollectiveEpilogueFwdISB_S9_SC_SE_Li256ELb1ELb1ELb1ELb0EEENS1_36VarlenDynamicPersistentTileSchedulerILi128ELi128ELi256ELi128ELb1ELb1ELb1ELb1ELb1ELb1EEEEEEEEEvNT_6ParamsE --------------------------
	.section	.nv.info._ZN7cutlass13device_kernelIN5flash11enable_sm90INS1_16FlashAttnFwdSm90INS1_25CollectiveMainloopFwdSm90ILi2EN4cute5tupleIJNS5_1CILi1EEES8_S8_EEENS6_IJNS7_ILi128EEESA_SA_EEELi128ENS_6half_tEfNS_4arch4Sm90ELb1ELb0ELb1ELb1ELb0ELb0ELb0ELb1ELb1ELb1ELb1ELb0EEENS1_21CollectiveEpilogueFwdISB_S9_SC_SE_Li256ELb1ELb1ELb1ELb0EEENS1_36VarlenDynamicPersistentTileSchedulerILi128ELi128ELi256ELi128ELb1ELb1ELb1ELb1ELb1ELb1EEEEEEEEEvNT_6ParamsE,"",@"SHT_CUDA_INFO"
	.sectionflags	@""
	.align	4


	//----- nvinfo : EIATTR_CUDA_API_VERSION
	.align		4
        /*0000*/ 	.byte	0x04, 0x37
        /*0002*/ 	.short	(.L_582 - .L_581)
.L_581:
        /*0004*/ 	.word	0x00000082


	//----- nvinfo : EIATTR_KPARAM_INFO
	.align		4
.L_582:
        /*0008*/ 	.byte	0x04, 0x17
        /*000a*/ 	.short	(.L_584 - .L_583)
.L_583:
        /*000c*/ 	.word	0x00000000
        /*0010*/ 	.short	0x0000
        /*0012*/ 	.short	0x0000
        /*0014*/ 	.byte	0x00, 0xf0, 0x01, 0x2a


	//----- nvinfo : EIATTR_SPARSE_MMA_MASK
	.align		4
.L_584:
        /*0018*/ 	.byte	0x03, 0x50
        /*001a*/ 	.short	0x0000


	//----- nvinfo : EIATTR_MAXREG_COUNT
	.align		4
        /*001c*/ 	.byte	0x03, 0x1b
        /*001e*/ 	.short	0x00a8


	//----- nvinfo : EIATTR_MERCURY_ISA_VERSION
	.align		4
        /*0020*/ 	.byte	0x03, 0x5f
        /*0022*/ 	.short	0x0101


	//----- nvinfo : EIATTR_VRC_CTA_INIT_COUNT
	.align		4
        /*0024*/ 	.byte	0x02, 0x4a
	.zero		1
	.zero		1


	//----- nvinfo : EIATTR_EXIT_INSTR_OFFSETS
	.align		4
        /*0028*/ 	.byte	0x04, 0x1c
        /*002a*/ 	.short	(.L_586 - .L_585)


	//   ....[0]....
.L_585:
        /*002c*/ 	.word	0x00000010


	//----- nvinfo : EIATTR_MAX_THREADS
	.align		4
.L_586:
        /*0030*/ 	.byte	0x04, 0x05
        /*0032*/ 	.short	(.L_588 - .L_587)
.L_587:
        /*0034*/ 	.word	0x00000180
        /*0038*/ 	.word	0x00000001
        /*003c*/ 	.word	0x00000001


	//----- nvinfo : EIATTR_CBANK_PARAM_SIZE
	.align		4
.L_588:
        /*0040*/ 	.byte	0x03, 0x19
        /*0042*/ 	.short	0x0a80


	//----- nvinfo : EIATTR_PARAM_CBANK
	.align		4
        /*0044*/ 	.byte	0x04, 0x0a
        /*0046*/ 	.short	(.L_590 - .L_589)
	.align		4
.L_589:
        /*0048*/ 	.word	index@(.nv.constant0._ZN7cutlass13device_kernelIN5flash11enable_sm90INS1_16FlashAttnFwdSm90INS1_25CollectiveMainloopFwdSm90ILi2EN4cute5tupleIJNS5_1CILi1EEES8_S8_EEENS6_IJNS7_ILi128EEESA_SA_EEELi128ENS_6half_tEfNS_4arch4Sm90ELb1ELb0ELb1ELb1ELb0ELb0ELb0ELb1ELb1ELb1ELb1ELb0EEENS1_21CollectiveEpilogueFwdISB_S9_SC_SE_Li256ELb1ELb1ELb1ELb0EEENS1_36VarlenDynamicPersistentTileSchedulerILi128ELi128ELi256ELi128ELb1ELb1ELb1ELb1ELb1ELb1EEEEEEEEEvNT_6ParamsE)
        /*004c*/ 	.short	0x0380
        /*004e*/ 	.short	0x0a80


	//----- nvinfo : EIATTR_SW_WAR
	.align		4
.L_590:
        /*0050*/ 	.byte	0x04, 0x36
        /*0052*/ 	.short	(.L_592 - .L_591)
.L_591:
        /*0054*/ 	.word	0x00000008
.L_592:


//--------------------- .nv.info._ZN7cutlass13device_kernelIN5flash11enable_sm90INS1_16FlashAttnFwdSm90INS1_25CollectiveMainloopFwdSm90ILi2EN4cute5tupleIJNS5_1CILi1EEES8_S8_EEENS6_IJNS7_ILi128EEESA_SA_EEELi128ENS_6half_tEfNS_4arch4Sm90ELb1ELb0ELb1ELb1ELb0ELb1ELb0ELb1ELb1ELb1ELb1ELb0EEENS1_21CollectiveEpilogueFwdISB_S9_SC_SE_Li256ELb1ELb1ELb1ELb0EEENS1_36VarlenDynamicPersistentTileSchedulerILi128ELi128ELi256ELi128ELb1ELb1ELb1ELb1ELb1ELb1EEEEEEEEEvNT_6ParamsE --------------------------
	.section	.nv.info._ZN7cutlass13device_kernelIN5flash11enable_sm90INS1_16FlashAttnFwdSm90INS1_25CollectiveMainloopFwdSm90ILi2EN4cute5tupleIJNS5_1CILi1EEES8_S8_EEENS6_IJNS7_ILi128EEESA_SA_EEELi128ENS_6half_tEfNS_4arch4Sm90ELb1ELb0ELb1ELb1ELb0ELb1ELb0ELb1ELb1ELb1ELb1ELb0EEENS1_21CollectiveEpilogueFwdISB_S9_SC_SE_Li256ELb1ELb1ELb1ELb0EEENS1_36VarlenDynamicPersistentTileSchedulerILi128ELi128ELi256ELi128ELb1ELb1ELb1ELb1ELb1ELb1EEEEEEEEEvNT_6ParamsE,"",@"SHT_CUDA_INFO"
	.sectionflags	@""
	.align	4


	//----- nvinfo : EIATTR_CUDA_API_VERSION
	.align		4
        /*0000*/ 	.byte	0x04, 0x37
        /*0002*/ 	.short	(.L_594 - .L_593)
.L_593:
        /*0004*/ 	.word	0x00000082


	//----- nvinfo : EIATTR_KPARAM_INFO
	.align		4
.L_594:
        /*0008*/ 	.byte	0x04, 0x17
        /*000a*/ 	.short	(.L_596 - .L_595)
.L_595:
        /*000c*/ 	.word	0x00000000
        /*0010*/ 	.short	0x0000
        /*0012*/ 	.short	0x0000
        /*0014*/ 	.byte	0x00, 0xf0, 0x01, 0x2a


	//----- nvinfo : EIATTR_SPARSE_MMA_MASK
	.align		4
.L_596:
        /*0018*/ 	.byte	0x03, 0x50
        /*001a*/ 	.short	0x0000


	//----- nvinfo : EIATTR_MAXREG_COUNT
	.align		4
        /*001c*/ 	.byte	0x03, 0x1b
        /*001e*/ 	.short	0x00a8


	//----- nvinfo : EIATTR_MERCURY_ISA_VERSION
	.align		4
        /*0020*/ 	.byte	0x03, 0x5f
        /*0022*/ 	.short	0x0101


	//----- nvinfo : EIATTR_VRC_CTA_INIT_COUNT
	.align		4
        /*0024*/ 	.byte	0x02, 0x4a
	.zero		1
	.zero		1


	//----- nvinfo : EIATTR_EXIT_INSTR_OFFSETS
	.align		4
        /*0028*/ 	.byte	0x04, 0x1c
        /*002a*/ 	.short	(.L_598 - .L_597)


	//   ....[0]....
.L_597:
        /*002c*/ 	.word	0x00000010


	//----- nvinfo : EIATTR_MAX_THREADS
	.align		4
.L_598:
        /*0030*/ 	.byte	0x04, 0x05
        /*0032*/ 	.short	(.L_600 - .L_599)
.L_599:
        /*0034*/ 	.word	0x00000180
        /*0038*/ 	.word	0x00000001
        /*003c*/ 	.word	0x00000001


	//----- nvinfo : EIATTR_CBANK_PARAM_SIZE
	.align		4
.L_600:
        /*0040*/ 	.byte	0x03, 0x19
        /*0042*/ 	.short	0x0a80


	//----- nvinfo : EIATTR_PARAM_CBANK
	.align		4
        /*0044*/ 	.byte	0x04, 0x0a
        /*0046*/ 	.short	(.L_602 - .L_601)
	.align		4
.L_601:
        /*0048*/ 	.word	index@(.nv.constant0._ZN7cutlass13device_kernelIN5flash11enable_sm90INS1_16FlashAttnFwdSm90INS1_25CollectiveMainloopFwdSm90ILi2EN4cute5tupleIJNS5_1CILi1EEES8_S8_EEENS6_IJNS7_ILi128EEESA_SA_EEELi128ENS_6half_tEfNS_4arch4Sm90ELb1ELb0ELb1ELb1ELb0ELb1ELb0ELb1ELb1ELb1ELb1ELb0EEENS1_21CollectiveEpilogueFwdISB_S9_SC_SE_Li256ELb1ELb1ELb1ELb0EEENS1_36VarlenDynamicPersistentTileSchedulerILi128ELi128ELi256ELi128ELb1ELb1ELb1ELb1ELb1ELb1EEEEEEEEEvNT_6ParamsE)
        /*004c*/ 	.short	0x0380
        /*004e*/ 	.short	0x0a80


	//----- nvinfo : EIATTR_SW_WAR
	.align		4
.L_602:
        /*0050*/ 	.byte	0x04, 0x36
        /*0052*/ 	.short	(.L_604 - .L_603)
.L_603:
        /*0054*/ 	.word	0x00000008
.L_604:


//--------------------- .nv.info._ZN7cutlass13device_kernelIN5flash11enable_sm90INS1_16FlashAttnFwdSm90INS1_25CollectiveMainloopFwdSm90ILi2EN4cute5tupleIJNS5_1CILi1EEES8_S8_EEENS6_IJNS7_ILi192EEENS7_ILi144EEENS7_ILi96EEEEEELi96ENS_6half_tEfNS_4arch4Sm90ELb0ELb0ELb1ELb0ELb0ELb0ELb0ELb0ELb1ELb1ELb1ELb0EEENS1_21CollectiveEpilogueFwdINS6_IJSA_SC_SB_EEES9_SE_SG_Li384ELb0ELb1ELb1ELb0EEENS1_19SingleTileSchedulerILb0ELb1ELb1ELi192EEEEEEEEEvNT_6ParamsE --------------------------
	.section	.nv.info._ZN7cutlass13device_kernelIN5flash11enable_sm90INS1_16FlashAttnFwdSm90INS1_25CollectiveMainloopFwdSm90ILi2EN4cute5tupleIJNS5_1CILi1EEES8_S8_EEENS6_IJNS7_ILi192EEENS7_ILi144EEENS7_ILi96EEEEEELi96ENS_6half_tEfNS_4arch4Sm90ELb0ELb0ELb1ELb0ELb0ELb0ELb0ELb0ELb1ELb1ELb1ELb0EEENS1_21CollectiveEpilogueFwdINS6_IJSA_SC_SB_EEES9_SE_SG_Li384ELb0ELb1ELb1ELb0EEENS1_19SingleTileSchedulerILb0ELb1ELb1ELi192EEEEEEEEEvNT_6ParamsE,"",@"SHT_CUDA_INFO"
	.sectionflags	@""
	.align	4


	//----- nvinfo : EIATTR_CUDA_API_VERSION
	.align		4
        /*0000*/ 	.byte	0x04, 0x37
        /*0002*/ 	.short	(.L_606 - .L_605)
.L_605:
        /*0004*/ 	.word	0x00000082


	//----- nvinfo : EIATTR_KPARAM_INFO
	.align		4
.L_606:
        /*0008*/ 	.byte	0x04, 0x17
        /*000a*/ 	.short	(.L_608 - .L_607)
.L_607:
        /*000c*/ 	.word	0x00000000
        /*0010*/ 	.short	0x0000
        /*0012*/ 	.short	0x0000
        /*0014*/ 	.byte	0x00, 0xf0, 0x01, 0x28


	//----- nvinfo : EIATTR_SPARSE_MMA_MASK
	.align		4
.L_608:
        /*0018*/ 	.byte	0x03, 0x50
        /*001a*/ 	.short	0x0000


	//----- nvinfo : EIATTR_MAXREG_COUNT
	.align		4
        /*001c*/ 	.byte	0x03, 0x1b
        /*001e*/ 	.short	0x0080


	//----- nvinfo : EIATTR_MERCURY_ISA_VERSION
	.align		4
        /*0020*/ 	.byte	0x03, 0x5f
        /*0022*/ 	.short	0x0101


	//----- nvinfo : EIATTR_VRC_CTA_INIT_COUNT
	.align		4
        /*0024*/ 	.byte	0x02, 0x4a
	.zero		1
	.zero		1


	//----- nvinfo : EIATTR_EXIT_INSTR_OFFSETS
	.align		4
        /*0028*/ 	.byte	0x04, 0x1c
        /*002a*/ 	.short	(.L_610 - .L_609)


	//   ....[0]....
.L_609:
        /*002c*/ 	.word	0x00000010


	//----- nvinfo : EIATTR_MAX_THREADS
	.align		4
.L_610:
        /*0030*/ 	.byte	0x04, 0x05
        /*0032*/ 	.short	(.L_612 - .L_611)
.L_611:
        /*0034*/ 	.word	0x00000200
        /*0038*/ 	.word	0x00000001
        /*003c*/ 	.word	0x00000001


	//----- nvinfo : EIATTR_CBANK_PARAM_SIZE
	.align		4
.L_612:
        /*0040*/ 	.byte	0x03, 0x19
        /*0042*/ 	.short	0x0a00


	//----- nvinfo : EIATTR_PARAM_CBANK
	.align		4
        /*0044*/ 	.byte	0x04, 0x0a
        /*0046*/ 	.short	(.L_614 - .L_613)
	.align		4
.L_613:
        /*0048*/ 	.word	index@(.nv.constant0._ZN7cutlass13device_kernelIN5flash11enable_sm90INS1_16FlashAttnFwdSm90INS1_25CollectiveMainloopFwdSm90ILi2EN4cute5tupleIJNS5_1CILi1EEES8_S8_EEENS6_IJNS7_ILi192EEENS7_ILi144EEENS7_ILi96EEEEEELi96ENS_6half_tEfNS_4arch4Sm90ELb0ELb0ELb1ELb0ELb0ELb0ELb0ELb0ELb1ELb1ELb1ELb0EEENS1_21CollectiveEpilogueFwdINS6_IJSA_SC_SB_EEES9_SE_SG_Li384ELb0ELb1ELb1ELb0EEENS1_19SingleTileSchedulerILb0ELb1ELb1ELi192EEEEEEEEEvNT_6ParamsE)
        /*004c*/ 	.short	0x0380
        /*004e*/ 	.short	0x0a00


	//----- nvinfo : EIATTR_SW_WAR
	.align		4
.L_614:
        /*0050*/ 	.byte	0x04, 0x36
        /*0052*/ 	.short	(.L_616 - .L_615)
.L_615:
        /*0054*/ 	.word	0x00000008
.L_616:


//--------------------- .nv.info._ZN7cutlass13device_kernelIN5flash11enable_sm90INS1_16FlashAttnFwdSm90INS1_25CollectiveMainloopFwdSm90ILi2EN4cute5tupleIJNS5_1CILi1EEES8_S8_EEENS6_IJNS7_ILi192EEENS7_ILi144EEENS7_ILi96EEEEEELi96ENS_6half_tEfNS_4arch4Sm90ELb0ELb0ELb1ELb1ELb0ELb0ELb0ELb0ELb1ELb1ELb1ELb0EEENS1_21CollectiveEpilogueFwdINS6_IJSA_SC_SB_EEES9_SE_SG_Li384ELb1ELb1ELb1ELb0EEENS1_36VarlenDynamicPersistentTileSchedulerILi192ELi144ELi384ELi128ELb1ELb1ELb1ELb0ELb1ELb1EEEEEEEEEvNT_6ParamsE --------------------------
	.section	.nv.info._ZN7cutlass13device_kernelIN5flash11enable_sm90INS1_16FlashAttnFwdSm90INS1_25CollectiveMainloopFwdSm90ILi2EN4cute5tupleIJNS5_1CILi1EEES8_S8_EEENS6_IJNS7_ILi192EEENS7_ILi144EEENS7_ILi96EEEEEELi96ENS_6half_tEfNS_4arch4Sm90ELb0ELb0ELb1ELb1ELb0ELb0ELb0ELb0ELb1ELb1ELb1ELb0EEENS1_21CollectiveEpilogueFwdINS6_IJSA_SC_SB_EEES9_SE_SG_Li384ELb1ELb1ELb1ELb0EEENS1_36VarlenDynamicPersistentTileSchedulerILi192ELi144ELi384ELi128ELb1ELb1ELb1ELb0ELb1ELb1EEEEEEEEEvNT_6ParamsE,"",@"SHT_CUDA_INFO"
	.sectionflags	@""
	.align	4


	//----- nvinfo : EIATTR_CUDA_API_VERSION
	.align		4
        /*0000*/ 	.byte	0x04, 0x37
        /*0002*/ 	.short	(.L_618 - .L_617)
.L_617:
        /*0004*/ 	.word	0x00000082


	//----- nvinfo : EIATTR_KPARAM_INFO
	.align		4
.L_618:
        /*0008*/ 	.byte	0x04, 0x17
        /*000a*/ 	.short	(.L_620 - .L_619)
.L_619:
        /*000c*/ 	.word	0x00000000
        /*0010*/ 	.short	0x0000
        /*0012*/ 	.short	0x0000
        /*0014*/ 	.byte	0x00, 0xf0, 0x01, 0x2a


	//----- nvinfo : EIATTR_SPARSE_MMA_MASK
	.align		4
.L_620:
        /*0018*/ 	.byte	0x03, 0x50
        /*001a*/ 	.short	0x0000


	//----- nvinfo : EIATTR_MAXREG_COUNT
	.align		4
        /*001c*/ 	.byte	0x03, 0x1b
        /*001e*/ 	.short	0x0080


	//----- nvinfo : EIATTR_MERCURY_ISA_VERSION
	.align		4
        /*0020*/ 	.byte	0x03, 0x5f
        /*0022*/ 	.short	0x0101


	//----- nvinfo : EIATTR_VRC_CTA_INIT_COUNT
	.align		4
        /*0024*/ 	.byte	0x02, 0x4a
	.zero		1
	.zero		1


	//----- nvinfo : EIATTR_EXIT_INSTR_OFFSETS
	.align		4
        /*0028*/ 	.byte	0x04, 0x1c
        /*002a*/ 	.short	(.L_622 - .L_621)


	//   ....[0]....
.L_621:
        /*002c*/ 	.word	0x00000010


	//----- nvinfo : EIATTR_MAX_THREADS
	.align		4
.L_622:
        /*0030*/ 	.byte	0x04, 0x05
        /*0032*/ 	.short	(.L_624 - .L_623)
.L_623:
        /*0034*/ 	.word	0x00000200
        /*0038*/ 	.word	0x00000001
        /*003c*/ 	.word	0x00000001


	//----- nvinfo : EIATTR_CBANK_PARAM_SIZE
	.align		4
.L_624:
        /*0040*/ 	.byte	0x03, 0x19
        /*0042*/ 	.short	0x0a80


	//----- nvinfo : EIATTR_PARAM_CBANK
	.align		4
        /*0044*/ 	.byte	0x04, 0x0a
        /*0046*/ 	.short	(.L_626 - .L_625)
	.align		4
.L_625:
        /*0048*/ 	.word	index@(.nv.constant0._ZN7cutlass13device_kernelIN5flash11enable_sm90INS1_16FlashAttnFwdSm90INS1_25CollectiveMainloopFwdSm90ILi2EN4cute5tupleIJNS5_1CILi1EEES8_S8_EEENS6_IJNS7_ILi192EEENS7_ILi144EEENS7_ILi96EEEEEELi96ENS_6half_tEfNS_4arch4Sm90ELb0ELb0ELb1ELb1ELb0ELb0ELb0ELb0ELb1ELb1ELb1ELb0EEENS1_21CollectiveEpilogueFwdINS6_IJSA_SC_SB_EEES9_SE_SG_Li384ELb1ELb1ELb1ELb0EEENS1_36VarlenDynamicPersistentTileSchedulerILi192ELi144ELi384ELi128ELb1ELb1ELb1ELb0ELb1ELb1EEEEEEEEEvNT_6ParamsE)
        /*004c*/ 	.short	0x0380
        /*004e*/ 	.short	0x0a80


	//----- nvinfo : EIATTR_SW_WAR
	.align		4
.L_626:
        /*0050*/ 	.byte	0x04, 0x36
        /*0052*/ 	.short	(.L_628 - .L_627)
.L_627:
        /*0054*/ 	.word	0x00000008
.L_628:


//--------------------- .nv.info._ZN7cutlass13device_kernelIN5flash11enable_sm90INS1_16FlashAttnFwdSm90INS1_25CollectiveMainloopFwdSm90ILi2EN4cute5tupleIJNS5_1CILi1EEES8_S8_EEENS6_IJNS7_ILi192EEENS7_ILi144EEENS7_ILi96EEEEEELi96ENS_6half_tEfNS_4arch4Sm90ELb0ELb0ELb1ELb1ELb0ELb1ELb0ELb0ELb1ELb1ELb1ELb0EEENS1_21CollectiveEpilogueFwdINS6_IJSA_SC_SB_EEES9_SE_SG_Li384ELb1ELb1ELb1ELb0EEENS1_36VarlenDynamicPersistentTileSchedulerILi192ELi144ELi384ELi128ELb1ELb1ELb1ELb0ELb1ELb1EEEEEEEEEvNT_6ParamsE --------------------------
	.section	.nv.info._ZN7cutlass13device_kernelIN5flash11enable_sm90INS1_16FlashAttnFwdSm90INS1_25CollectiveMainloopFwdSm90ILi2EN4cute5tupleIJNS5_1CILi1EEES8_S8_EEENS6_IJNS7_ILi192EEENS7_ILi144EEENS7_ILi96EEEEEELi96ENS_6half_tEfNS_4arch4Sm90ELb0ELb0ELb1ELb1ELb0ELb1ELb0ELb0ELb1ELb1ELb1ELb0EEENS1_21CollectiveEpilogueFwdINS6_IJSA_SC_SB_EEES9_SE_SG_Li384ELb1ELb1ELb1ELb0EEENS1_36VarlenDynamicPersistentTileSchedulerILi192ELi144ELi384ELi128ELb1ELb1ELb1ELb0ELb1ELb1EEEEEEEEEvNT_6ParamsE,"",@"SHT_CUDA_INFO"
	.sectionflags	@""
	.align	4


	//----- nvinfo : EIATTR_CUDA_API_VERSION
	.align		4
        /*0000*/ 	.byte	0x04, 0x37
        /*0002*/ 	.short	(.L_630 - .L_629)
.L_629:
        /*0004*/ 	.word	0x00000082


	//----- nvinfo : EIATTR_KPARAM_INFO
	.align		4
.L_630:
        /*0008*/ 	.byte	0x04, 0x17
        /*000a*/ 	.short	(.L_632 - .L_631)
.L_631:
        /*000c*/ 	.word	0x00000000
        /*0010*/ 	.short	0x0000
        /*0012*/ 	.short	0x0000
        /*0014*/ 	.byte	0x00, 0xf0, 0x01, 0x2a


	//----- nvinfo : EIATTR_SPARSE_MMA_MASK
	.align		4
.L_632:
        /*0018*/ 	.byte	0x03, 0x50
        /*001a*/ 	.short	0x0000


	//----- nvinfo : EIATTR_MAXREG_COUNT
	.align		4
        /*001c*/ 	.byte	0x03, 0x1b
        /*001e*/ 	.short	0x0080


	//----- nvinfo : EIATTR_MERCURY_ISA_VERSION
	.align		4
        /*0020*/ 	.byte	0x03, 0x5f
        /*0022*/ 	.short	0x0101


	//----- nvinfo : EIATTR_VRC_CTA_INIT_COUNT
	.align		4
        /*0024*/ 	.byte	0x02, 0x4a
	.zero		1
	.zero		1


	//----- nvinfo : EIATTR_EXIT_INSTR_OFFSETS
	.align		4
        /*0028*/ 	.byte	0x04, 0x1c
        /*002a*/ 	.short	(.L_634 - .L_633)


	//   ....[0]....
.L_633:
        /*002c*/ 	.word	0x00000010


	//----- nvinfo : EIATTR_MAX_THREADS
	.align		4
.L_634:
        /*0030*/ 	.byte	0x04, 0x05
        /*0032*/ 	.short	(.L_636 - .L_635)
.L_635:
        /*0034*/ 	.word	0x00000200
        /*0038*/ 	.word	0x00000001
        /*003c*/ 	.word	0x00000001


	//----- nvinfo : EIATTR_CBANK_PARAM_SIZE
	.align		4
.L_636:
        /*0040*/ 	.byte	0x03, 0x19
        /*0042*/ 	.short	0x0a80


	//----- nvinfo : EIATTR_PARAM_CBANK
	.align		4
        /*0044*/ 	.byte	0x04, 0x0a
        /*0046*/ 	.short	(.L_638 - .L_637)
	.align		4
.L_637:
        /*0048*/ 	.word	index@(.nv.constant0._ZN7cutlass13device_kernelIN5flash11enable_sm90INS1_16FlashAttnFwdSm90INS1_25CollectiveMainloopFwdSm90ILi2EN4cute5tupleIJNS5_1CILi1EEES8_S8_EEENS6_IJNS7_ILi192EEENS7_ILi144EEENS7_ILi96EEEEEELi96ENS_6half_tEfNS_4arch4Sm90ELb0ELb0ELb1ELb1ELb0ELb1ELb0ELb0ELb1ELb1ELb1ELb0EEENS1_21CollectiveEpilogueFwdINS6_IJSA_SC_SB_EEES9_SE_SG_Li384ELb1ELb1ELb1ELb0EEENS1_36VarlenDynamicPersistentTileSchedulerILi192ELi144ELi384ELi128ELb1ELb1ELb1ELb0ELb1ELb1EEEEEEEEEvNT_6ParamsE)
        /*004c*/ 	.short	0x0380
        /*004e*/ 	.short	0x0a80


	//----- nvinfo : EIATTR_SW_WAR
	.align		4
.L_638:
        /*0050*/ 	.byte	0x04, 0x36
        /*0052*/ 	.short	(.L_640 - .L_639)
.L_639:
        /*0054*/ 	.word	0x00000008
.L_640:


//--------------------- .nv.info._ZN7cutlass13device_kernelIN5flash11enable_sm90INS1_16FlashAttnFwdSm90INS1_25CollectiveMainloopFwdSm90ILi2EN4cute5tupleIJNS5_1CILi1EEES8_S8_EEENS6_IJNS7_ILi192EEENS7_ILi128EEENS7_ILi96EEEEEELi96ENS_6half_tEfNS_4arch4Sm90ELb0ELb1ELb1ELb0ELb0ELb0ELb0ELb0ELb1ELb1ELb1ELb0EEENS1_21CollectiveEpilogueFwdINS6_IJSA_SC_SB_EEES9_SE_SG_Li384ELb0ELb1ELb1ELb0EEENS1_19SingleTileSchedulerILb0ELb1ELb1ELi192EEEEEEEEEvNT_6ParamsE --------------------------
	.section	.nv.info._ZN7cutlass13device_kernelIN5flash11enable_sm90INS1_16FlashAttnFwdSm90INS1_25CollectiveMainloopFwdSm90ILi2EN4cute5tupleIJNS5_1CILi1EEES8_S8_EEENS6_IJNS7_ILi192EEENS7_ILi128EEENS7_ILi96EEEEEELi96ENS_6half_tEfNS_4arch4Sm90ELb0ELb1ELb1ELb0ELb0ELb0ELb0ELb0ELb1ELb1ELb1ELb0EEENS1_21CollectiveEpilogueFwdINS6_IJSA_SC_SB_EEES9_SE_SG_Li384ELb0ELb1ELb1ELb0EEENS1_19SingleTileSchedulerILb0ELb1ELb1ELi192EEEEEEEEEvNT_6ParamsE,"",@"SHT_CUDA_INFO"
	.sectionflags	@""
	.align	4


	//----- nvinfo : EIATTR_CUDA_API_VERSION
	.align		4
        /*0000*/ 	.byte	0x04, 0x37
        /*0002*/ 	.short	(.L_642 - .L_641)
.L_641:
        /*0004*/ 	.word	0x00000082


	//----- nvinfo : EIATTR_KPARAM_INFO
	.align		4
.L_642:
        /*0008*/ 	.byte	0x04, 0x17
        /*000a*/ 	.short	(.L_644 - .L_643)
.L_643:
        /*000c*/ 	.word	0x00000000
        /*0010*/ 	.short	0x0000
        /*0012*/ 	.short	0x0000
        /*0014*/ 	.byte	0x00, 0xf0, 0x01, 0x28


	//----- nvinfo : EIATTR_SPARSE_MMA_MASK
	.align		4
.L_644:
        /*0018*/ 	.byte	0x03, 0x50
        /*001a*/ 	.short	0x0000


	//----- nvinfo : EIATTR_MAXREG_COUNT
	.align		4
        /*001c*/ 	.byte	0x03, 0x1b
        /*001e*/ 	.short	0x0080


	//----- nvinfo : EIATTR_MERCURY_ISA_VERSION
	.align		4
        /*0020*/ 	.byte	0x03, 0x5f
        /*0022*/ 	.short	0x0101


	//----- nvinfo : EIATTR_VRC_CTA_INIT_COUNT
	.align		4
        /*0024*/ 	.byte	0x02, 0x4a
	.zero		1
	.zero		1


	//----- nvinfo : EIATTR_EXIT_INSTR_OFFSETS
	.align		4
        /*0028*/ 	.byte	0x04, 0x1c
        /*002a*/ 	.short	(.L_646 - .L_645)


	//   ....[0]....
.L_645:
        /*002c*/ 	.word	0x00000010


	//----- nvinfo : EIATTR_MAX_THREADS
	.align		4
.L_646:
        /*0030*/ 	.byte	0x04, 0x05
        /*0032*/ 	.short	(.L_648 - .L_647)
.L_647:
        /*0034*/ 	.word	0x00000200
        /*0038*/ 	.word	0x00000001
        /*003c*/ 	.word	0x00000001


	//----- nvinfo : EIATTR_CBANK_PARAM_SIZE
	.align		4
.L_648:
        /*0040*/ 	.byte	0x03, 0x19
        /*0042*/ 	.short	0x0a00


	//----- nvinfo : EIATTR_PARAM_CBANK
	.align		4
        /*0044*/ 	.byte	0x04, 0x0a
        /*0046*/ 	.short	(.L_650 - .L_649)
	.align		4
.L_649:
        /*0048*/ 	.word	index@(.nv.constant0._ZN7cutlass13device_kernelIN5flash11enable_sm90INS1_16FlashAttnFwdSm90INS1_25CollectiveMainloopFwdSm90ILi2EN4cute5tupleIJNS5_1CILi1EEES8_S8_EEENS6_IJNS7_ILi192EEENS7_ILi128EEENS7_ILi96EEEEEELi96ENS_6half_tEfNS_4arch4Sm90ELb0ELb1ELb1ELb0ELb0ELb0ELb0ELb0ELb1ELb1ELb1ELb0EEENS1_21CollectiveEpilogueFwdINS6_IJSA_SC_SB_EEES9_SE_SG_Li384ELb0ELb1ELb1ELb0EEENS1_19SingleTileSchedulerILb0ELb1ELb1ELi192EEEEEEEEEvNT_6ParamsE)
        /*004c*/ 	.short	0x0380
        /*004e*/ 	.short	0x0a00


	//----- nvinfo : EIATTR_SW_WAR
	.align		4
.L_650:
        /*0050*/ 	.byte	0x04, 0x36
        /*0052*/ 	.short	(.L_652 - .L_651)
.L_651:
        /*0054*/ 	.word	0x00000008
.L_652:


//--------------------- .nv.info._ZN7cutlass13device_kernelIN5flash11enable_sm90INS1_16FlashAttnFwdSm90INS1_25CollectiveMainloopFwdSm90ILi2EN4cute5tupleIJNS5_1CILi1EEES8_S8_EEENS6_IJNS7_ILi192EEENS7_ILi128EEENS7_ILi96EEEEEELi96ENS_6half_tEfNS_4arch4Sm90ELb0ELb1ELb1ELb1ELb0ELb0ELb0ELb0ELb1ELb1ELb1ELb0EEENS1_21CollectiveEpilogueFwdINS6_IJSA_SC_SB_EEES9_SE_SG_Li384ELb1ELb1ELb1ELb0EEENS1_36VarlenDynamicPersistentTileSchedulerILi192ELi128ELi384ELi128ELb1ELb1ELb1ELb1ELb0ELb1EEEEEEEEEvNT_6ParamsE --------------------------
	.section	.nv.info._ZN7cutlass13device_kernelIN5flash11enable_sm90INS1_16FlashAttnFwdSm90INS1_25CollectiveMainloopFwdSm90ILi2EN4cute5tupleIJNS5_1CILi1EEES8_S8_EEENS6_IJNS7_ILi192EEENS7_ILi128EEENS7_ILi96EEEEEELi96ENS_6half_tEfNS_4arch4Sm90ELb0ELb1ELb1ELb1ELb0ELb0ELb0ELb0ELb1ELb1ELb1ELb0EEENS1_21CollectiveEpilogueFwdINS6_IJSA_SC_SB_EEES9_SE_SG_Li384ELb1ELb1ELb1ELb0EEENS1_36VarlenDynamicPersistentTileSchedulerILi192ELi128ELi384ELi128ELb1ELb1ELb1ELb1ELb0ELb1EEEEEEEEEvNT_6ParamsE,"",@"SHT_CUDA_INFO"
	.sectionflags	@""
	.align	4


	//----- nvinfo : EIATTR_CUDA_API_VERSION
	.align		4
        /*0000*/ 	.byte	0x04, 0x37
        /*0002*/ 	.short	(.L_654 - .L_653)
.L_653:
        /*0004*/ 	.word	0x00000082


	//----- nvinfo : EIATTR_KPARAM_INFO
	.align		4
.L_654:
        /*0008*/ 	.byte	0x04, 0x17
        /*000a*/ 	.short	(.L_656 - .L_655)
.L_655:
        /*000c*/ 	.word	0x00000000
        /*0010*/ 	.short	0x0000
        /*0012*/ 	.short	0x0000
        /*0014*/ 	.byte	0x00, 0xf0, 0x01, 0x2a


	//----- nvinfo : EIATTR_SPARSE_MMA_MASK
	.align		4
.L_656:
        /*0018*/ 	.byte	0x03, 0x50
        /*001a*/ 	.short	0x0000


	//----- nvinfo : EIATTR_MAXREG_COUNT
	.align		4
        /*001c*/ 	.byte	0x03, 0x1b
        /*001e*/ 	.short	0x0080


	//----- nvinfo : EIATTR_MERCURY_ISA_VERSION
	.align		4
        /*0020*/ 	.byte	0x03, 0x5f
        /*0022*/ 	.short	0x0101


	//----- nvinfo : EIATTR_VRC_CTA_INIT_COUNT
	.align		4
        /*0024*/ 	.byte	0x02, 0x4a
	.zero		1
	.zero		1


	//----- nvinfo : EIATTR_EXIT_INSTR_OFFSETS
	.align		4
        /*0028*/ 	.byte	0x04, 0x1c
        /*002a*/ 	.short	(.L_658 - .L_657)


	//   ....[0]....
.L_657:
        /*002c*/ 	.word	0x00000010


	//----- nvinfo : EIATTR_MAX_THREADS
	.align		4
.L_658:
        /*0030*/ 	.byte	0x04, 0x05
        /*0032*/ 	.short	(.L_660 - .L_659)
.L_659:
        /*0034*/ 	.word	0x00000200
        /*0038*/ 	.word	0x00000001
        /*003c*/ 	.word	0x00000001


	//----- nvinfo : EIATTR_CBANK_PARAM_SIZE
	.align		4
.L_660:
        /*0040*/ 	.byte	0x03, 0x19
        /*0042*/ 	.short	0x0a80


	//----- nvinfo : EIATTR_PARAM_CBANK
	.align		4
        /*0044*/ 	.byte	0x04, 0x0a
        /*0046*/ 	.short	(.L_662 - .L_661)
	.align		4
.L_661:
        /*0048*/ 	.word	index@(.nv.constant0._ZN7cutlass13device_kernelIN5flash11enable_sm90INS1_16FlashAttnFwdSm90INS1_25CollectiveMainloopFwdSm90ILi2EN4cute5tupleIJNS5_1CILi1EEES8_S8_EEENS6_IJNS7_ILi192EEENS7_ILi128EEENS7_ILi96EEEEEELi96ENS_6half_tEfNS_4arch4Sm90ELb0ELb1ELb1ELb1ELb0ELb0ELb0ELb0ELb1ELb1ELb1ELb0EEENS1_21CollectiveEpilogueFwdINS6_IJSA_SC_SB_EEES9_SE_SG_Li384ELb1ELb1ELb1ELb0EEENS1_36VarlenDynamicPersistentTileSchedulerILi192ELi128ELi384ELi128ELb1ELb1ELb1ELb1ELb0ELb1EEEEEEEEEvNT_6ParamsE)
        /*004c*/ 	.short	0x0380
        /*004e*/ 	.short	0x0a80


	//----- nvinfo : EIATTR_SW_WAR
	.align		4
.L_662:
        /*0050*/ 	.byte	0x04, 0x36
        /*0052*/ 	.short	(.L_664 - .L_663)
.L_663:
        /*0054*/ 	.word	0x00000008
.L_664:


//--------------------- .nv.info._ZN7cutlass13device_kernelIN5flash11enable_sm90INS1_16FlashAttnFwdSm90INS1_25CollectiveMainloopFwdSm90ILi2EN4cute5tupleIJNS5_1CILi1EEES8_S8_EEENS6_IJNS7_ILi192EEENS7_ILi128EEENS7_ILi96EEEEEELi96ENS_6half_tEfNS_4arch4Sm90ELb0ELb1ELb1ELb1ELb0ELb1ELb0ELb0ELb1ELb1ELb1ELb0EEENS1_21CollectiveEpilogueFwdINS6_IJSA_SC_SB_EEES9_SE_SG_Li384ELb1ELb1ELb1ELb0EEENS1_36VarlenDynamicPersistentTileSchedulerILi192ELi128ELi384ELi128ELb1ELb1ELb1ELb1ELb0ELb1EEEEEEEEEvNT_6ParamsE --------------------------
	.section	.nv.info._ZN7cutlass13device_kernelIN5flash11enable_sm90INS1_16FlashAttnFwdSm90INS1_25CollectiveMainloopFwdSm90ILi2EN4cute5tupleIJNS5_1CILi1EEES8_S8_EEENS6_IJNS7_ILi192EEENS7_ILi128EEENS7_ILi96EEEEEELi96ENS_6half_tEfNS_4arch4Sm90ELb0ELb1ELb1ELb1ELb0ELb1ELb0ELb0ELb1ELb1ELb1ELb0EEENS1_21CollectiveEpilogueFwdINS6_IJSA_SC_SB_EEES9_SE_SG_Li384ELb1ELb1ELb1ELb0EEENS1_36VarlenDynamicPersistentTileSchedulerILi192ELi128ELi384ELi128ELb1ELb1ELb1ELb1ELb0ELb1EEEEEEEEEvNT_6ParamsE,"",@"SHT_CUDA_INFO"
	.sectionflags	@""
	.align	4


	//----- nvinfo : EIATTR_CUDA_API_VERSION
	.align		4
        /*0000*/ 	.byte	0x04, 0x37
        /*0002*/ 	.short	(.L_666 - .L_665)
.L_665:
        /*0004*/ 	.word	0x00000082


	//----- nvinfo : EIATTR_KPARAM_INFO
	.align		4
.L_666:
        /*0008*/ 	.byte	0x04, 0x17
        /*000a*/ 	.short	(.L_668 - .L_667)
.L_667:
        /*000c*/ 	.word	0x00000000
        /*0010*/ 	.short	0x0000
        /*0012*/ 	.short	0x0000
        /*0014*/ 	.byte	0x00, 0xf0, 0x01, 0x2a


	//----- nvinfo : EIATTR_SPARSE_MMA_MASK
	.align		4
.L_668:
        /*0018*/ 	.byte	0x03, 0x50
        /*001a*/ 	.short	0x0000


	//----- nvinfo : EIATTR_MAXREG_COUNT
	.align		4
        /*001c*/ 	.byte	0x03, 0x1b
        /*001e*/ 	.short	0x0080


	//----- nvinfo : EIATTR_MERCURY_ISA_VERSION
	.align		4
        /*0020*/ 	.byte	0x03, 0x5f
        /*0022*/ 	.short	0x0101


	//----- nvinfo : EIATTR_VRC_CTA_INIT_COUNT
	.align		4
        /*0024*/ 	.byte	0x02, 0x4a
	.zero		1
	.zero		1


	//----- nvinfo : EIATTR_EXIT_INSTR_OFFSETS
	.align		4
        /*0028*/ 	.byte	0x04, 0x1c
        /*002a*/ 	.short	(.L_670 - .L_669)


	//   ....[0]....
.L_669:
        /*002c*/ 	.word	0x00000010


	//----- nvinfo : EIATTR_MAX_THREADS
	.align		4
.L_670:
        /*0030*/ 	.byte	0x04, 0x05
        /*0032*/ 	.short	(.L_672 - .L_671)
.L_671:
        /*0034*/ 	.word	0x00000200
        /*0038*/ 	.word	0x00000001
        /*003c*/ 	.word	0x00000001


	//----- nvinfo : EIATTR_CBANK_PARAM_SIZE
	.align		4
.L_672:
        /*0040*/ 	.byte	0x03, 0x19
        /*0042*/ 	.short	0x0a80


	//----- nvinfo : EIATTR_PARAM_CBANK
	.align		4
        /*0044*/ 	.byte	0x04, 0x0a
        /*0046*/ 	.short	(.L_674 - .L_673)
	.align		4
.L_673:
        /*0048*/ 	.word	index@(.nv.constant0._ZN7cutlass13device_kernelIN5flash11enable_sm90INS1_16FlashAttnFwdSm90INS1_25CollectiveMainloopFwdSm90ILi2EN4cute5tupleIJNS5_1CILi1EEES8_S8_EEENS6_IJNS7_ILi192EEENS7_ILi128EEENS7_ILi96EEEEEELi96ENS_6half_tEfNS_4arch4Sm90ELb0ELb1ELb1ELb1ELb0ELb1ELb0ELb0ELb1ELb1ELb1ELb0EEENS1_21CollectiveEpilogueFwdINS6_IJSA_SC_SB_EEES9_SE_SG_Li384ELb1ELb1ELb1ELb0EEENS1_36VarlenDynamicPersistentTileSchedulerILi192ELi128ELi384ELi128ELb1ELb1ELb1ELb1ELb0ELb1EEEEEEEEEvNT_6ParamsE)
        /*004c*/ 	.short	0x0380
        /*004e*/ 	.short	0x0a80


	//----- nvinfo : EIATTR_SW_WAR
	.align		4
.L_674:
        /*0050*/ 	.byte	0x04, 0x36
        /*0052*/ 	.short	(.L_676 - .L_675)
.L_675:
        /*0054*/ 	.word	0x00000008
.L_676:


//--------------------- .nv.info._ZN7cutlass13device_kernelIN5flash11enable_sm90INS1_16FlashAttnFwdSm90INS1_25CollectiveMainloopFwdSm90ILi2EN4cute5tupleIJNS5_1CILi1EEES8_S8_EEENS6_IJNS7_ILi192EEENS7_ILi144EEENS7_ILi96EEEEEELi96ENS_6half_tEfNS_4arch4Sm90ELb1ELb0ELb1ELb0ELb0ELb0ELb0ELb0ELb1ELb1ELb1ELb0EEENS1_21CollectiveEpilogueFwdINS6_IJSA_SC_SB_EEES9_SE_SG_Li384ELb0ELb1ELb1ELb0EEENS1_19SingleTileSchedulerILb0ELb1ELb1ELi192EEEEEEEEEvNT_6ParamsE --------------------------
	.section	.nv.info._ZN7cutlass13device_kernelIN5flash11enable_sm90INS1_16FlashAttnFwdSm90INS1_25CollectiveMainloopFwdSm90ILi2EN4cute5tupleIJNS5_1CILi1EEES8_S8_EEENS6_IJNS7_ILi192EEENS7_ILi144EEENS7_ILi96EEEEEELi96ENS_6half_tEfNS_4arch4Sm90ELb1ELb0ELb1ELb0ELb0ELb0ELb0ELb0ELb1ELb1ELb1ELb0EEENS1_21CollectiveEpilogueFwdINS6_IJSA_SC_SB_EEES9_SE_SG_Li384ELb0ELb1ELb1ELb0EEENS1_19SingleTileSchedulerILb0ELb1ELb1ELi192EEEEEEEEEvNT_6ParamsE,"",@"SHT_CUDA_INFO"
	.sectionflags	@""
	.align	4


	//----- nvinfo : EIATTR_CUDA_API_VERSION
	.align		4
        /*0000*/ 	.byte	0x04, 0x37
        /*0002*/ 	.short	(.L_678 - .L_677)
.L_677:
        /*0004*/ 	.word	0x00000082


	//----- nvinfo : EIATTR_KPARAM_INFO
	.align		4
.L_678:
        /*0008*/ 	.byte	0x04, 0x17
        /*000a*/ 	.short	(.L_680 - .L_679)
.L_679:
        /*000c*/ 	.word	0x00000000
        /*0010*/ 	.short	0x0000
        /*0012*/ 	.short	0x0000
        /*0014*/ 	.byte	0x00, 0xf0, 0x01, 0x28


	//----- nvinfo : EIATTR_SPARSE_MMA_MASK
	.align		4
.L_680:
        /*0018*/ 	.byte	0x03, 0x50
        /*001a*/ 	.short	0x0000


	//----- nvinfo : EIATTR_MAXREG_COUNT
	.align		4
        /*001c*/ 	.byte	0x03, 0x1b
        /*001e*/ 	.short	0x0080


	//----- nvinfo : EIATTR_MERCURY_ISA_VERSION
	.align		4
        /*0020*/ 	.byte	0x03, 0x5f
        /*0022*/ 	.short	0x0101


	//----- nvinfo : EIATTR_VRC_CTA_INIT_COUNT
	.align		4
        /*0024*/ 	.byte	0x02, 0x4a
	.zero		1
	.zero		1


	//----- nvinfo : EIATTR_EXIT_INSTR_OFFSETS
	.align		4
        /*0028*/ 	.byte	0x04, 0x1c
        /*002a*/ 	.short	(.L_682 - .L_681)


	//   ....[0]....
.L_681:
        /*002c*/ 	.word	0x00000010


	//----- nvinfo : EIATTR_MAX_THREADS
	.align		4
.L_682:
        /*0030*/ 	.byte	0x04, 0x05
        /*0032*/ 	.short	(.L_684 - .L_683)
.L_683:
        /*0034*/ 	.word	0x00000200
        /*0038*/ 	.word	0x00000001
        /*003c*/ 	.word	0x00000001


	//----- nvinfo : EIATTR_CBANK_PARAM_SIZE
	.align		4
.L_684:
        /*0040*/ 	.byte	0x03, 0x19
        /*0042*/ 	.short	0x0a00


	//----- nvinfo : EIATTR_PARAM_CBANK
	.align		4
        /*0044*/ 	.byte	0x04, 0x0a
        /*0046*/ 	.short	(.L_686 - .L_685)
	.align		4
.L_685:
        /*0048*/ 	.word	index@(.nv.constant0._ZN7cutlass13device_kernelIN5flash11enable_sm90INS1_16FlashAttnFwdSm90INS1_25CollectiveMainloopFwdSm90ILi2EN4cute5tupleIJNS5_1CILi1EEES8_S8_EEENS6_IJNS7_ILi192EEENS7_ILi144EEENS7_ILi96EEEEEELi96ENS_6half_tEfNS_4arch4Sm90ELb1ELb0ELb1ELb0ELb0ELb0ELb0ELb0ELb1ELb1ELb1ELb0EEENS1_21CollectiveEpilogueFwdINS6_IJSA_SC_SB_EEES9_SE_SG_Li384ELb0ELb1ELb1ELb0EEENS1_19SingleTileSchedulerILb0ELb1ELb1ELi192EEEEEEEEEvNT_6ParamsE)
        /*004c*/ 	.short	0x0380
        /*004e*/ 	.short	0x0a00


	//----- nvinfo : EIATTR_SW_WAR
	.align		4
.L_686:
        /*0050*/ 	.byte	0x04, 0x36
        /*0052*/ 	.short	(.L_688 - .L_687)
.L_687:
        /*0054*/ 	.word	0x00000008
.L_688:


//--------------------- .nv.info._ZN7cutlass13device_kernelIN5flash11enable_sm90INS1_16FlashAttnFwdSm90INS1_25CollectiveMainloopFwdSm90ILi2EN4cute5tupleIJNS5_1CILi1EEES8_S8_EEENS6_IJNS7_ILi192EEENS7_ILi144EEENS7_ILi96EEEEEELi96ENS_6half_tEfNS_4arch4Sm90ELb1ELb0ELb1ELb1ELb0ELb0ELb0ELb0ELb1ELb1ELb1ELb0EEENS1_21CollectiveEpilogueFwdINS6_IJSA_SC_SB_EEES9_SE_SG_Li384ELb1ELb1ELb1ELb0EEENS1_36VarlenDynamicPersistentTileSchedulerILi192ELi144ELi384ELi128ELb1ELb1ELb1ELb1ELb1ELb1EEEEEEEEEvNT_6ParamsE --------------------------
	.section	.nv.info._ZN7cutlass13device_kernelIN5flash11enable_sm90INS1_16FlashAttnFwdSm90INS1_25CollectiveMainloopFwdSm90ILi2EN4cute5tupleIJNS5_1CILi1EEES8_S8_EEENS6_IJNS7_ILi192EEENS7_ILi144EEENS7_ILi96EEEEEELi96ENS_6half_tEfNS_4arch4Sm90ELb1ELb0ELb1ELb1ELb0ELb0ELb0ELb0ELb1ELb1ELb1ELb0EEENS1_21CollectiveEpilogueFwdINS6_IJSA_SC_SB_EEES9_SE_SG_Li384ELb1ELb1ELb1ELb0EEENS1_36VarlenDynamicPersistentTileSchedulerILi192ELi144ELi384ELi128ELb1ELb1ELb1ELb1ELb1ELb1EEEEEEEEEvNT_6ParamsE,"",@"SHT_CUDA_INFO"
	.sectionflags	@""
	.align	4


	//----- nvinfo : EIATTR_CUDA_API_VERSION
	.align		4
        /*0000*/ 	.byte	0x04, 0x37
        /*0002*/ 	.short	(.L_690 - .L_689)
.L_689:
        /*0004*/ 	.word	0x00000082


	//----- nvinfo : EIATTR_KPARAM_INFO
	.align		4
.L_690:
        /*0008*/ 	.byte	0x04, 0x17
        /*000a*/ 	.short	(.L_692 - .L_691)
.L_691:
        /*000c*/ 	.word	0x00000000
        /*0010*/ 	.short	0x0000
        /*0012*/ 	.short	0x0000
        /*0014*/ 	.byte	0x00, 0xf0, 0x01, 0x2a


	//----- nvinfo : EIATTR_SPARSE_MMA_MASK
	.align		4
.L_692:
        /*0018*/ 	.byte	0x03, 0x50
        /*001a*/ 	.short	0x0000


	//----- nvinfo : EIATTR_MAXREG_COUNT
	.align		4
        /*001c*/ 	.byte	0x03, 0x1b
        /*001e*/ 	.short	0x0080


	//----- nvinfo : EIATTR_MERCURY_ISA_VERSION
	.align		4
        /*0020*/ 	.byte	0x03, 0x5f
        /*0022*/ 	.short	0x0101


	//----- nvinfo : EIATTR_VRC_CTA_INIT_COUNT
	.align		4
        /*0024*/ 	.byte	0x02, 0x4a
	.zero		1
	.zero		1


	//----- nvinfo : EIATTR_EXIT_INSTR_OFFSETS
	.align		4
        /*0028*/ 	.byte	0x04, 0x1c
        /*002a*/ 	.short	(.L_694 - .L_693)


	//   ....[0]....
.L_693:
        /*002c*/ 	.word	0x00000010


	//----- nvinfo : EIATTR_MAX_THREADS
	.align		4
.L_694:
        /*0030*/ 	.byte	0x04, 0x05
        /*0032*/ 	.short	(.L_696 - .L_695)
.L_695:
        /*0034*/ 	.word	0x00000200
        /*0038*/ 	.word	0x00000001
        /*003c*/ 	.word	0x00000001


	//----- nvinfo : EIATTR_CBANK_PARAM_SIZE
	.align		4
.L_696:
        /*0040*/ 	.byte	0x03, 0x19
        /*0042*/ 	.short	0x0a80


	//----- nvinfo : EIATTR_PARAM_CBANK
	.align		4
        /*0044*/ 	.byte	0x04, 0x0a
        /*0046*/ 	.short	(.L_698 - .L_697)
	.align		4
.L_697:
        /*0048*/ 	.word	index@(.nv.constant0._ZN7cutlass13device_kernelIN5flash11enable_sm90INS1_16FlashAttnFwdSm90INS1_25CollectiveMainloopFwdSm90ILi2EN4cute5tupleIJNS5_1CILi1EEES8_S8_EEENS6_IJNS7_ILi192EEENS7_ILi144EEENS7_ILi96EEEEEELi96ENS_6half_tEfNS_4arch4Sm90ELb1ELb0ELb1ELb1ELb0ELb0ELb0ELb0ELb1ELb1ELb1ELb0EEENS1_21CollectiveEpilogueFwdINS6_IJSA_SC_SB_EEES9_SE_SG_Li384ELb1ELb1ELb1ELb0EEENS1_36VarlenDynamicPersistentTileSchedulerILi192ELi144ELi384ELi128ELb1ELb1ELb1ELb1ELb1ELb1EEEEEEEEEvNT_6ParamsE)
        /*004c*/ 	.short	0x0380
        /*004e*/ 	.short	0x0a80


	//----- nvinfo : EIATTR_SW_WAR
	.align		4
.L_698:
        /*0050*/ 	.byte	0x04, 0x36
        /*0052*/ 	.short	(.L_700 - .L_699)
.L_699:
        /*0054*/ 	.word	0x00000008
.L_700:


//--------------------- .nv.info._ZN7cutlass13device_kernelIN5flash11enable_sm90INS1_16FlashAttnFwdSm90INS1_25CollectiveMainloopFwdSm90ILi2EN4cute5tupleIJNS5_1CILi1EEES8_S8_EEENS6_IJNS7_ILi192EEENS7_ILi144EEENS7_ILi96EEEEEELi96ENS_6half_tEfNS_4arch4Sm90ELb1ELb0ELb1ELb1ELb0ELb1ELb0ELb0ELb1ELb1ELb1ELb0EEENS1_21CollectiveEpilogueFwdINS6_IJSA_SC_SB_EEES9_SE_SG_Li384ELb1ELb1ELb1ELb0EEENS1_36VarlenDynamicPersistentTileSchedulerILi192ELi144ELi384ELi128ELb1ELb1ELb1ELb1ELb1ELb1EEEEEEEEEvNT_6ParamsE --------------------------
	.section	.nv.info._ZN7cutlass13device_kernelIN5flash11enable_sm90INS1_16FlashAttnFwdSm90INS1_25CollectiveMainloopFwdSm90ILi2EN4cute5tupleIJNS5_1CILi1EEES8_S8_EEENS6_IJNS7_ILi192EEENS7_ILi144EEENS7_ILi96EEEEEELi96ENS_6half_tEfNS_4arch4Sm90ELb1ELb0ELb1ELb1ELb0ELb1ELb0ELb0ELb1ELb1ELb1ELb0EEENS1_21CollectiveEpilogueFwdINS6_IJSA_SC_SB_EEES9_SE_SG_Li384ELb1ELb1ELb1ELb0EEENS1_36VarlenDynamicPersistentTileSchedulerILi192ELi144ELi384ELi128ELb1ELb1ELb1ELb1ELb1ELb1EEEEEEEEEvNT_6ParamsE,"",@"SHT_CUDA_INFO"
	.sectionflags	@""
	.align	4


	//----- nvinfo : EIATTR_CUDA_API_VERSION
	.align		4
        /*0000*/ 	.byte	0x04, 0x37
        /*0002*/ 	.short	(.L_702 - .L_701)
.L_701:
        /*0004*/ 	.word	0x00000082


	//----- nvinfo : EIATTR_KPARAM_INFO
	.align		4
.L_702:
        /*0008*/ 	.byte	0x04, 0x17
        /*000a*/ 	.short	(.L_704 - .L_703)
.L_703:
        /*000c*/ 	.word	0x00000000
        /*0010*/ 	.short	0x0000
        /*0012*/ 	.short	0x0000
        /*0014*/ 	.byte	0x00, 0xf0, 0x01, 0x2a


	//----- nvinfo : EIATTR_SPARSE_MMA_MASK
	.align		4
.L_704:
        /*0018*/ 	.byte	0x03, 0x50
        /*001a*/ 	.short	0x0000


	//----- nvinfo : EIATTR_MAXREG_COUNT
	.align		4
        /*001c*/ 	.byte	0x03, 0x1b
        /*001e*/ 	.short	0x0080


	//----- nvinfo : EIATTR_MERCURY_ISA_VERSION
	.align		4
        /*0020*/ 	.byte	0x03, 0x5f
        /*0022*/ 	.short	0x0101


	//----- nvinfo : EIATTR_VRC_CTA_INIT_COUNT
	.align		4
        /*0024*/ 	.byte	0x02, 0x4a
	.zero		1
	.zero		1


	//----- nvinfo : EIATTR_EXIT_INSTR_OFFSETS
	.align		4
        /*0028*/ 	.byte	0x04, 0x1c
        /*002a*/ 	.short	(.L_706 - .L_705)


	//   ....[0]....
.L_705:
        /*002c*/ 	.word	0x00000010


	//----- nvinfo : EIATTR_MAX_THREADS
	.align		4
.L_706:
        /*0030*/ 	.byte	0x04, 0x05
        /*0032*/ 	.short	(.L_708 - .L_707)
.L_707:
        /*0034*/ 	.word	0x00000200
        /*0038*/ 	.word	0x00000001
        /*003c*/ 	.word	0x00000001


	//----- nvinfo : EIATTR_CBANK_PARAM_SIZE
	.align		4
.L_708:
        /*0040*/ 	.byte	0x03, 0x19
        /*0042*/ 	.short	0x0a80


	//----- nvinfo : EIATTR_PARAM_CBANK
	.align		4
        /*0044*/ 	.byte	0x04, 0x0a
        /*0046*/ 	.short	(.L_710 - .L_709)
	.align		4
.L_709:
        /*0048*/ 	.word	index@(.nv.constant0._ZN7cutlass13device_kernelIN5flash11enable_sm90INS1_16FlashAttnFwdSm90INS1_25CollectiveMainloopFwdSm90ILi2EN4cute5tupleIJNS5_1CILi1EEES8_S8_EEENS6_IJNS7_ILi192EEENS7_ILi144EEENS7_ILi96EEEEEELi96ENS_6half_tEfNS_4arch4Sm90ELb1ELb0ELb1ELb1ELb0ELb1ELb0ELb0ELb1ELb1ELb1ELb0EEENS1_21CollectiveEpilogueFwdINS6_IJSA_SC_SB_EEES9_SE_SG_Li384ELb1ELb1ELb1ELb0EEENS1_36VarlenDynamicPersistentTileSchedulerILi192ELi144ELi384ELi128ELb1ELb1ELb1ELb1ELb1ELb1EEEEEEEEEvNT_6ParamsE)
        /*004c*/ 	.short	0x0380
        /*004e*/ 	.short	0x0a80


	//----- nvinfo : EIATTR_SW_WAR
	.align		4
.L_710:
        /*0050*/ 	.byte	0x04, 0x36
        /*0052*/ 	.short	(.L_712 - .L_711)
.L_711:
        /*0054*/ 	.word	0x00000008
.L_712:


//--------------------- .nv.info._ZN7cutlass13device_kernelIN5flash11enable_sm90INS1_16FlashAttnFwdSm90INS1_25CollectiveMainloopFwdSm90ILi2EN4cute5tupleIJNS5_1CILi1EEES8_S8_EEENS6_IJNS7_ILi192EEESA_NS7_ILi64EEEEEELi64ENS_6half_tEfNS_4arch4Sm90ELb0ELb0ELb1ELb0ELb0ELb0ELb0ELb0ELb1ELb1ELb1ELb0EEENS1_21CollectiveEpilogueFwdINS6_IJSA_SB_SA_EEES9_SD_SF_Li384ELb0ELb1ELb1ELb0EEENS1_19SingleTileSchedulerILb0ELb1ELb1ELi192EEEEEEEEEvNT_6ParamsE --------------------------
	.section	.nv.info._ZN7cutlass13device_kernelIN5flash11enable_sm90INS1_16FlashAttnFwdSm90INS1_25CollectiveMainloopFwdSm90ILi2EN4cute5tupleIJNS5_1CILi1EEES8_S8_EEENS6_IJNS7_ILi192EEESA_NS7_ILi64EEEEEELi64ENS_6half_tEfNS_4arch4Sm90ELb0ELb0ELb1ELb0ELb0ELb0ELb0ELb0ELb1ELb1ELb1ELb0EEENS1_21CollectiveEpilogueFwdINS6_IJSA_SB_SA_EEES9_SD_SF_Li384ELb0ELb1ELb1ELb0EEENS1_19SingleTileSchedulerILb0ELb1ELb1ELi192EEEEEEEEEvNT_6ParamsE,"",@"SHT_CUDA_INFO"
	.sectionflags	@""
	.align	4


	//----- nvinfo : EIATTR_CUDA_API_VERSION
	.align		4
        /*0000*/ 	.byte	0x04, 0x37
        /*0002*/ 	.short	(.L_714 - .L_713)
.L_713:
        /*0004*/ 	.word	0x00000082


	//----- nvinfo : EIATTR_KPARAM_INFO
	.align		4
.L_714:
        /*0008*/ 	.byte	0x04, 0x17
        /*000a*/ 	.short	(.L_716 - .L_715)
.L_715:
        /*000c*/ 	.word	0x00000000
        /*0010*/ 	.short	0x0000
        /*0012*/ 	.short	0x0000
        /*0014*/ 	.byte	0x00, 0xf0, 0x01, 0x28


	//----- nvinfo : EIATTR_SPARSE_MMA_MASK
	.align		4
.L_716:
        /*0018*/ 	.byte	0x03, 0x50
        /*001a*/ 	.short	0x0000


	//----- nvinfo : EIATTR_MAXREG_COUNT
	.align		4
        /*001c*/ 	.byte	0x03, 0x1b
        /*001e*/ 	.short	0x0080


	//----- nvinfo : EIATTR_MERCURY_ISA_VERSION
	.align		4
        /*0020*/ 	.byte	0x03, 0x5f
        /*0022*/ 	.short	0x0101


	//----- nvinfo : EIATTR_VRC_CTA_INIT_COUNT
	.align		4
        /*0024*/ 	.byte	0x02, 0x4a
	.zero		1
	.zero		1


	//----- nvinfo : EIATTR_EXIT_INSTR_OFFSETS
	.align		4
        /*0028*/ 	.byte	0x04, 0x1c
        /*002a*/ 	.short	(.L_718 - .L_717)


	//   ....[0]....
.L_717:
        /*002c*/ 	.word	0x00000010


	//----- nvinfo : EIATTR_MAX_THREADS
	.align		4
.L_718:
        /*0030*/ 	.byte	0x04, 0x05
        /*0032*/ 	.short	(.L_720 - .L_719)
.L_719:
        /*0034*/ 	.word	0x00000200
        /*0038*/ 	.word	0x00000001
        /*003c*/ 	.word	0x00000001


	//----- nvinfo : EIATTR_CBANK_PARAM_SIZE
	.align		4
.L_720:
        /*0040*/ 	.byte	0x03, 0x19
        /*0042*/ 	.short	0x0a00


	//----- nvinfo : EIATTR_PARAM_CBANK
	.align		4
        /*0044*/ 	.byte	0x04, 0x0a
        /*0046*/ 	.short	(.L_722 - .L_721)
	.align		4
.L_721:
        /*0048*/ 	.word	index@(.nv.constant0._ZN7cutlass13device_kernelIN5flash11enable_sm90INS1_16FlashAttnFwdSm90INS1_25CollectiveMainloopFwdSm90ILi2EN4cute5tupleIJNS5_1CILi1EEES8_S8_EEENS6_IJNS7_ILi192EEESA_NS7_ILi64EEEEEELi64ENS_6half_tEfNS_4arch4Sm90ELb0ELb0ELb1ELb0ELb0ELb0ELb0ELb0ELb1ELb1ELb1ELb0EEENS1_21CollectiveEpilogueFwdINS6_IJSA_SB_SA_EEES9_SD_SF_Li384ELb0ELb1ELb1ELb0EEENS1_19SingleTileSchedulerILb0ELb1ELb1ELi192EEEEEEEEEvNT_6ParamsE)
        /*004c*/ 	.short	0x0380
        /*004e*/ 	.short	0x0a00


	//----- nvinfo : EIATTR_SW_WAR
	.align		4
.L_722:
        /*0050*/ 	.byte	0x04, 0x36
        /*0052*/ 	.short	(.L_724 - .L_723)
.L_723:
        /*0054*/ 	.word	0x00000008
.L_724:


//--------------------- .nv.info._ZN7cutlass13device_kernelIN5flash11enable_sm90INS1_16FlashAttnFwdSm90INS1_25CollectiveMainloopFwdSm90ILi2EN4cute5tupleIJNS5_1CILi1EEES8_S8_EEENS6_IJNS7_ILi192EEESA_NS7_ILi64EEEEEELi64ENS_6half_tEfNS_4arch4Sm90ELb0ELb0ELb1ELb1ELb0ELb0ELb0ELb0ELb1ELb1ELb1ELb0EEENS1_21CollectiveEpilogueFwdINS6_IJSA_SB_SA_EEES9_SD_SF_Li384ELb1ELb1ELb1ELb0EEENS1_36VarlenDynamicPersistentTileSchedulerILi192ELi192ELi384ELi128ELb1ELb1ELb1ELb0ELb1ELb1EEEEEEEEEvNT_6ParamsE --------------------------
	.section	.nv.info._ZN7cutlass13device_kernelIN5flash11enable_sm90INS1_16FlashAttnFwdSm90INS1_25CollectiveMainloopFwdSm90ILi2EN4cute5tupleIJNS5_1CILi1EEES8_S8_EEENS6_IJNS7_ILi192EEESA_NS7_ILi64EEEEEELi64ENS_6half_tEfNS_4arch4Sm90ELb0ELb0ELb1ELb1ELb0ELb0ELb0ELb0ELb1ELb1ELb1ELb0EEENS1_21CollectiveEpilogueFwdINS6_IJSA_SB_SA_EEES9_SD_SF_Li384ELb1ELb1ELb1ELb0EEENS1_36VarlenDynamicPersistentTileSchedulerILi192ELi192ELi384ELi128ELb1ELb1ELb1ELb0ELb1ELb1EEEEEEEEEvNT_6ParamsE,"",@"SHT_CUDA_INFO"
	.sectionflags	@""
	.align	4


	//----- nvinfo : EIATTR_CUDA_API_VERSION
	.align		4
        /*0000*/ 	.byte	0x04, 0x37
        /*0002*/ 	.short	(.L_726 - .L_725)
.L_725:
        /*0004*/ 	.word	0x00000082


	//----- nvinfo : EIATTR_KPARAM_INFO
	.align		4
.L_726:
        /*0008*/ 	.byte	0x04, 0x17
        /*000a*/ 	.short	(.L_728 - .L_727)
.L_727:
        /*000c*/ 	.word	0x00000000
        /*0010*/ 	.short	0x0000
        /*0012*/ 	.short	0x0000
        /*0014*/ 	.byte	0x00, 0xf0, 0x01, 0x2a


	//----- nvinfo : EIATTR_SPARSE_MMA_MASK
	.align		4
.L_728:
        /*0018*/ 	.byte	0x03, 0x50
        /*001a*/ 	.short	0x0000


	//----- nvinfo : EIATTR_MAXREG_COUNT
	.align		4
        /*001c*/ 	.byte	0x03, 0x1b
        /*001e*/ 	.short	0x0080


	//----- nvinfo : EIATTR_MERCURY_ISA_VERSION
	.align		4
        /*0020*/ 	.byte	0x03, 0x5f
        /*0022*/ 	.short	0x0101


	//----- nvinfo : EIATTR_VRC_CTA_INIT_COUNT
	.align		4
        /*0024*/ 	.byte	0x02, 0x4a
	.zero		1
	.zero		1


	//----- nvinfo : EIATTR_EXIT_INSTR_OFFSETS
	.align		4
        /*0028*/ 	.byte	0x04, 0x1c
        /*002a*/ 	.short	(.L_730 - .L_729)


	//   ....[0]....
.L_729:
        /*002c*/ 	.word	0x00000010


	//----- nvinfo : EIATTR_MAX_THREADS
	.align		4
.L_730:
        /*0030*/ 	.byte	0x04, 0x05
        /*0032*/ 	.short	(.L_732 - .L_731)
.L_731:
        /*0034*/ 	.word	0x00000200
        /*0038*/ 	.word	0x00000001
        /*003c*/ 	.word	0x00000001


	//----- nvinfo : EIATTR_CBANK_PARAM_SIZE
	.align		4
.L_732:
        /*0040*/ 	.byte	0x03, 0x19
        /*0042*/ 	.short	0x0a80


	//----- nvinfo : EIATTR_PARAM_CBANK
	.align		4
        /*0044*/ 	.byte	0x04, 0x0a
        /*0046*/ 	.short	(.L_734 - .L_733)
	.align		4
.L_733:
        /*0048*/ 	.word	index@(.nv.constant0._ZN7cutlass13device_kernelIN5flash11enable_sm90INS1_16FlashAttnFwdSm90INS1_25CollectiveMainloopFwdSm90ILi2EN4cute5tupleIJNS5_1CILi1EEES8_S8_EEENS6_IJNS7_ILi192EEESA_NS7_ILi64EEEEEELi64ENS_6half_tEfNS_4arch4Sm90ELb0ELb0ELb1ELb1ELb0ELb0ELb0ELb0ELb1ELb1ELb1ELb0EEENS1_21CollectiveEpilogueFwdINS6_IJSA_SB_SA_EEES9_SD_SF_Li384ELb1ELb1ELb1ELb0EEENS1_36VarlenDynamicPersistentTileSchedulerILi192ELi192ELi384ELi128ELb1ELb1ELb1ELb0ELb1ELb1EEEEEEEEEvNT_6ParamsE)
        /*004c*/ 	.short	0x0380
        /*004e*/ 	.short	0x0a80


	//----- nvinfo : EIATTR_SW_WAR
	.align		4
.L_734:
        /*0050*/ 	.byte	0x04, 0x36
        /*0052*/ 	.short	(.L_736 - .L_735)
.L_735:
        /*0054*/ 	.word	0x00000008
.L_736:


//--------------------- .nv.info._ZN7cutlass13device_kernelIN5flash11enable_sm90INS1_16FlashAttnFwdSm90INS1_25CollectiveMainloopFwdSm90ILi2EN4cute5tupleIJNS5_1CILi1EEES8_S8_EEENS6_IJNS7_ILi192EEESA_NS7_ILi64EEEEEELi64ENS_6half_tEfNS_4arch4Sm90ELb0ELb0ELb1ELb1ELb0ELb1ELb0ELb0ELb1ELb1ELb1ELb0EEENS1_21CollectiveEpilogueFwdINS6_IJSA_SB_SA_EEES9_SD_SF_Li384ELb1ELb1ELb1ELb0EEENS1_36VarlenDynamicPersistentTileSchedulerILi192ELi192ELi384ELi128ELb1ELb1ELb1ELb0ELb1ELb1EEEEEEEEEvNT_6ParamsE --------------------------
	.section	.nv.info._ZN7cutlass13device_kernelIN5flash11enable_sm90INS1_16FlashAttnFwdSm90INS1_25CollectiveMainloopFwdSm90ILi2EN4cute5tupleIJNS5_1CILi1EEES8_S8_EEENS6_IJNS7_ILi192EEESA_NS7_ILi64EEEEEELi64ENS_6half_tEfNS_4arch4Sm90ELb0ELb0ELb1ELb1ELb0ELb1ELb0ELb0ELb1ELb1ELb1ELb0EEENS1_21CollectiveEpilogueFwdINS6_IJSA_SB_SA_EEES9_SD_SF_Li384ELb1ELb1ELb1ELb0EEENS1_36VarlenDynamicPersistentTileSchedulerILi192ELi192ELi384ELi128ELb1ELb1ELb1ELb0ELb1ELb1EEEEEEEEEvNT_6ParamsE,"",@"SHT_CUDA_INFO"
	.sectionflags	@""
	.align	4


	//----- nvinfo : EIATTR_CUDA_API_VERSION
	.align		4
        /*0000*/ 	.byte	0x04, 0x37
        /*0002*/ 	.short	(.L_738 - .L_737)
.L_737:
        /*0004*/ 	.word	0x00000082


	//----- nvinfo : EIATTR_KPARAM_INFO
	.align		4
.L_738:
        /*0008*/ 	.byte	0x04, 0x17
        /*000a*/ 	.short	(.L_740 - .L_739)
.L_739:
        /*000c*/ 	.word	0x00000000
        /*0010*/ 	.short	0x0000
        /*0012*/ 	.short	0x0000
        /*0014*/ 	.byte	0x00, 0xf0, 0x01, 0x2a


	//----- nvinfo : EIATTR_SPARSE_MMA_MASK
	.align		4
.L_740:
        /*0018*/ 	.byte	0x03, 0x50
        /*001a*/ 	.short	0x0000


	//----- nvinfo : EIATTR_MAXREG_COUNT
	.align		4
        /*001c*/ 	.byte	0x03, 0x1b
        /*001e*/ 	.short	0x0080


	//----- nvinfo : EIATTR_MERCURY_ISA_VERSION
	.align		4
        /*0020*/ 	.byte	0x03, 0x5f
        /*0022*/ 	.short	0x0101


	//----- nvinfo : EIATTR_VRC_CTA_INIT_COUNT
	.align		4
        /*0024*/ 	.byte	0x02, 0x4a
	.zero		1
	.zero		1


	//----- nvinfo : EIATTR_EXIT_INSTR_OFFSETS
	.align		4
        /*0028*/ 	.byte	0x04, 0x1c
        /*002a*/ 	.short	(.L_742 - .L_741)


	//   ....[0]....
.L_741:
        /*002c*/ 	.word	0x00000010


	//----- nvinfo : EIATTR_MAX_THREADS
	.align		4
.L_742:
        /*0030*/ 	.byte	0x04, 0x05
        /*0032*/ 	.short	(.L_744 - .L_743)
.L_743:
        /*0034*/ 	.word	0x00000200
        /*0038*/ 	.word	0x00000001
        /*003c*/ 	.word	0x00000001


	//----- nvinfo : EIATTR_CBANK_PARAM_SIZE
	.align		4
.L_744:
        /*0040*/ 	.byte	0x03, 0x19
        /*0042*/ 	.short	0x0a80


	//----- nvinfo : EIATTR_PARAM_CBANK
	.align		4
        /*0044*/ 	.byte	0x04, 0x0a
        /*0046*/ 	.short	(.L_746 - .L_745)
	.align		4
.L_745:
        /*0048*/ 	.word	index@(.nv.constant0._ZN7cutlass13device_kernelIN5flash11enable_sm90INS1_16FlashAttnFwdSm90INS1_25CollectiveMainloopFwdSm90ILi2EN4cute5tupleIJNS5_1CILi1EEES8_S8_EEENS6_IJNS7_ILi192EEESA_NS7_ILi64EEEEEELi64ENS_6half_tEfNS_4arch4Sm90ELb0ELb0ELb1ELb1ELb0ELb1ELb0ELb0ELb1ELb1ELb1ELb0EEENS1_21CollectiveEpilogueFwdINS6_IJSA_SB_SA_EEES9_SD_SF_Li384ELb1ELb1ELb1ELb0EEENS1_36VarlenDynamicPersistentTileSchedulerILi192ELi192ELi384ELi128ELb1ELb1ELb1ELb0ELb1ELb1EEEEEEEEEvNT_6ParamsE)
        /*004c*/ 	.short	0x0380
        /*004e*/ 	.short	0x0a80


	//----- nvinfo : EIATTR_SW_WAR
	.align		4
.L_746:
        /*0050*/ 	.byte	0x04, 0x36
        /*0052*/ 	.short	(.L_748 - .L_747)
.L_747:
        /*0054*/ 	.word	0x00000008
.L_748:


//--------------------- .nv.info._ZN7cutlass13device_kernelIN5flash11enable_sm90INS1_16FlashAttnFwdSm90INS1_25CollectiveMainloopFwdSm90ILi2EN4cute5tupleIJNS5_1CILi1EEES8_S8_EEENS6_IJNS7_ILi192EEENS7_ILi128EEENS7_ILi64EEEEEELi64ENS_6half_tEfNS_4arch4Sm90ELb0ELb1ELb1ELb0ELb0ELb0ELb0ELb1ELb1ELb1ELb1ELb0EEENS1_21CollectiveEpilogueFwdINS6_IJSA_SC_SB_EEES9_SE_SG_Li384ELb0ELb1ELb1ELb0EEENS1_19SingleTileSchedulerILb0ELb1ELb1ELi192EEEEEEEEEvNT_6ParamsE --------------------------
	.section	.nv.info._ZN7cutlass13device_kernelIN5flash11enable_sm90INS1_16FlashAttnFwdSm90INS1_25CollectiveMainloopFwdSm90ILi2EN4cute5tupleIJNS5_1CILi1EEES8_S8_EEENS6_IJNS7_ILi192EEENS7_ILi128EEENS7_ILi64EEEEEELi64ENS_6half_tEfNS_4arch4Sm90ELb0ELb1ELb1ELb0ELb0ELb0ELb0ELb1ELb1ELb1ELb1ELb0EEENS1_21CollectiveEpilogueFwdINS6_IJSA_SC_SB_EEES9_SE_SG_Li384ELb0ELb1ELb1ELb0EEENS1_19SingleTileSchedulerILb0ELb1ELb1ELi192EEEEEEEEEvNT_6ParamsE,"",@"SHT_CUDA_INFO"
	.sectionflags	@""
	.align	4


	//----- nvinfo : EIATTR_CUDA_API_VERSION
	.align		4
        /*0000*/ 	.byte	0x04, 0x37
        /*0002*/ 	.short	(.L_750 - .L_749)
.L_749:
        /*0004*/ 	.word	0x00000082


	//----- nvinfo : EIATTR_KPARAM_INFO
	.align		4
.L_750:
        /*0008*/ 	.byte	0x04, 0x17
        /*000a*/ 	.short	(.L_752 - .L_751)
.L_751:
        /*000c*/ 	.word	0x00000000
        /*0010*/ 	.short	0x0000
        /*0012*/ 	.short	0x0000
        /*0014*/ 	.byte	0x00, 0xf0, 0x01, 0x28


	//----- nvinfo : EIATTR_SPARSE_MMA_MASK
	.align		4
.L_752:
        /*0018*/ 	.byte	0x03, 0x50
        /*001a*/ 	.short	0x0000


	//----- nvinfo : EIATTR_MAXREG_COUNT
	.align		4
        /*001c*/ 	.byte	0x03, 0x1b
        /*001e*/ 	.short	0x0080


	//----- nvinfo : EIATTR_MERCURY_ISA_VERSION
	.align		4
        /*0020*/ 	.byte	0x03, 0x5f
        /*0022*/ 	.short	0x0101


	//----- nvinfo : EIATTR_VRC_CTA_INIT_COUNT
	.align		4
        /*0024*/ 	.byte	0x02, 0x4a
	.zero		1
	.zero		1


	//----- nvinfo : EIATTR_EXIT_INSTR_OFFSETS
	.align		4
        /*0028*/ 	.byte	0x04, 0x1c
        /*002a*/ 	.short	(.L_754 - .L_753)


	//   ....[0]....
.L_753:
        /*002c*/ 	.word	0x00000010


	//----- nvinfo : EIATTR_MAX_THREADS
	.align		4
.L_754:
        /*0030*/ 	.byte	0x04, 0x05
        /*0032*/ 	.short	(.L_756 - .L_755)
.L_755:
        /*0034*/ 	.word	0x00000200
        /*0038*/ 	.word	0x00000001
        /*003c*/ 	.word	0x00000001


	//----- nvinfo : EIATTR_CBANK_PARAM_SIZE
	.align		4
.L_756:
        /*0040*/ 	.byte	0x03, 0x19
        /*0042*/ 	.short	0x0a00


	//----- nvinfo : EIATTR_PARAM_CBANK
	.align		4
        /*0044*/ 	.byte	0x04, 0x0a
        /*0046*/ 	.short	(.L_758 - .L_757)
	.align		4
.L_757:
        /*0048*/ 	.word	index@(.nv.constant0._ZN7cutlass13device_kernelIN5flash11enable_sm90INS1_16FlashAttnFwdSm90INS1_25CollectiveMainloopFwdSm90ILi2EN4cute5tupleIJNS5_1CILi1EEES8_S8_EEENS6_IJNS7_ILi192EEENS7_ILi128EEENS7_ILi64EEEEEELi64ENS_6half_tEfNS_4arch4Sm90ELb0ELb1ELb1ELb0ELb0ELb0ELb0ELb1ELb1ELb1ELb1ELb0EEENS1_21CollectiveEpilogueFwdINS6_IJSA_SC_SB_EEES9_SE_SG_Li384ELb0ELb1ELb1ELb0EEENS1_19SingleTileSchedulerILb0ELb1ELb1ELi192EEEEEEEEEvNT_6ParamsE)
        /*004c*/ 	.short	0x0380
        /*004e*/ 	.short	0x0a00


	//----- nvinfo : EIATTR_SW_WAR
	.align		4
.L_758:
        /*0050*/ 	.byte	0x04, 0x36
        /*0052*/ 	.short	(.L_760 - .L_759)
.L_759:
        /*0054*/ 	.word	0x00000008
.L_760:


//--------------------- .nv.info._ZN7cutlass13device_kernelIN5flash11enable_sm90INS1_16FlashAttnFwdSm90INS1_25CollectiveMainloopFwdSm90ILi2EN4cute5tupleIJNS5_1CILi1EEES8_S8_EEENS6_IJNS7_ILi192EEENS7_ILi128EEENS7_ILi64EEEEEELi64ENS_6half_tEfNS_4arch4Sm90ELb0ELb1ELb1ELb1ELb0ELb0ELb0ELb1ELb1ELb1ELb1ELb0EEENS1_21CollectiveEpilogueFwdINS6_IJSA_SC_SB_EEES9_SE_SG_Li384ELb1ELb1ELb1ELb0EEENS1_36VarlenDynamicPersistentTileSchedulerILi192ELi128ELi384ELi128ELb1ELb1ELb1ELb1ELb0ELb1EEEEEEEEEvNT_6ParamsE --------------------------
	.section	.nv.info._ZN7cutlass13device_kernelIN5flash11enable_sm90INS1_16FlashAttnFwdSm90INS1_25CollectiveMainloopFwdSm90ILi2EN4cute5tupleIJNS5_1CILi1EEES8_S8_EEENS6_IJNS7_ILi192EEENS7_ILi128EEENS7_ILi64EEEEEELi64ENS_6half_tEfNS_4arch4Sm90ELb0ELb1ELb1ELb1ELb0ELb0ELb0ELb1ELb1ELb1ELb1ELb0EEENS1_21CollectiveEpilogueFwdINS6_IJSA_SC_SB_EEES9_SE_SG_Li384ELb1ELb1ELb1ELb0EEENS1_36VarlenDynamicPersistentTileSchedulerILi192ELi128ELi384ELi128ELb1ELb1ELb1ELb1ELb0ELb1EEEEEEEEEvNT_6ParamsE,"",@"SHT_CUDA_INFO"
	.sectionflags	@""
	.align	4


	//----- nvinfo : EIATTR_CUDA_API_VERSION
	.align		4
        /*0000*/ 	.byte	0x04, 0x37
        /*0002*/ 	.short	(.L_762 - .L_761)
.L_761:
        /*0004*/ 	.word	0x00000082


	//----- nvinfo : EIATTR_KPARAM_INFO
	.align		4
.L_762:
        /*0008*/ 	.byte	0x04, 0x17
        /*000a*/ 	.short	(.L_764 - .L_763)
.L_763:
        /*000c*/ 	.word	0x00000000
        /*0010*/ 	.short	0x0000
        /*0012*/ 	.short	0x0000
        /*0014*/ 	.byte	0x00, 0xf0, 0x01, 0x2a


	//----- nvinfo : EIATTR_SPARSE_MMA_MASK
	.align		4
.L_764:
        /*0018*/ 	.byte	0x03, 0x50
        /*001a*/ 	.short	0x0000


	//----- nvinfo : EIATTR_MAXREG_COUNT
	.align		4
        /*001c*/ 	.byte	0x03, 0x1b
        /*001e*/ 	.short	0x0080


	//----- nvinfo : EIATTR_MERCURY_ISA_VERSION
	.align		4
        /*0020*/ 	.byte	0x03, 0x5f
        /*0022*/ 	.short	0x0101


	//----- nvinfo : EIATTR_VRC_CTA_INIT_COUNT
	.align		4
        /*0024*/ 	.byte	0x02, 0x4a
	.zero		1
	.zero		1


	//----- nvinfo : EIATTR_EXIT_INSTR_OFFSETS
	.align		4
        /*0028*/ 	.byte	0x04, 0x1c
        /*002a*/ 	.short	(.L_766 - .L_765)


	//   ....[0]....
.L_765:
        /*002c*/ 	.word	0x00000010


	//----- nvinfo : EIATTR_MAX_THREADS
	.align		4
.L_766:
        /*0030*/ 	.byte	0x04, 0x05
        /*0032*/ 	.short	(.L_768 - .L_767)
.L_767:
        /*0034*/ 	.word	0x00000200
        /*0038*/ 	.word	0x00000001
        /*003c*/ 	.word	0x00000001


	//----- nvinfo : EIATTR_CBANK_PARAM_SIZE
	.align		4
.L_768:
        /*0040*/ 	.byte	0x03, 0x19
        /*0042*/ 	.short	0x0a80


	//----- nvinfo : EIATTR_PARAM_CBANK
	.align		4
        /*0044*/ 	.byte	0x04, 0x0a
        /*0046*/ 	.short	(.L_770 - .L_769)
	.align		4
.L_769:
        /*0048*/ 	.word	index@(.nv.constant0._ZN7cutlass13device_kernelIN5flash11enable_sm90INS1_16FlashAttnFwdSm90INS1_25CollectiveMainloopFwdSm90ILi2EN4cute5tupleIJNS5_1CILi1EEES8_S8_EEENS6_IJNS7_ILi192EEENS7_ILi128EEENS7_ILi64EEEEEELi64ENS_6half_tEfNS_4arch4Sm90ELb0ELb1ELb1ELb1ELb0ELb0ELb0ELb1ELb1ELb1ELb1ELb0EEENS1_21CollectiveEpilogueFwdINS6_IJSA_SC_SB_EEES9_SE_SG_Li384ELb1ELb1ELb1ELb0EEENS1_36VarlenDynamicPersistentTileSchedulerILi192ELi128ELi384ELi128ELb1ELb1ELb1ELb1ELb0ELb1EEEEEEEEEvNT_6ParamsE)
        /*004c*/ 	.short	0x0380
        /*004e*/ 	.short	0x0a80


	//----- nvinfo : EIATTR_SW_WAR
	.align		4
.L_770:
        /*0050*/ 	.byte	0x04, 0x36
        /*0052*/ 	.short	(.L_772 - .L_771)
.L_771:
        /*0054*/ 	.word	0x00000008
.L_772:


//--------------------- .nv.info._ZN7cutlass13device_kernelIN5flash11enable_sm90INS1_16FlashAttnFwdSm90INS1_25CollectiveMainloopFwdSm90ILi2EN4cute5tupleIJNS5_1CILi1EEES8_S8_EEENS6_IJNS7_ILi192EEENS7_ILi128EEENS7_ILi64EEEEEELi64ENS_6half_tEfNS_4arch4Sm90ELb0ELb1ELb1ELb1ELb0ELb1ELb0ELb1ELb1ELb1ELb1ELb0EEENS1_21CollectiveEpilogueFwdINS6_IJSA_SC_SB_EEES9_SE_SG_Li384ELb1ELb1ELb1ELb0EEENS1_36VarlenDynamicPersistentTileSchedulerILi192ELi128ELi384ELi128ELb1ELb1ELb1ELb1ELb0ELb1EEEEEEEEEvNT_6ParamsE --------------------------
	.section	.nv.info._ZN7cutlass13device_kernelIN5flash11enable_sm90INS1_16FlashAttnFwdSm90INS1_25CollectiveMainloopFwdSm90ILi2EN4cute5tupleIJNS5_1CILi1EEES8_S8_EEENS6_IJNS7_ILi192EEENS7_ILi128EEENS7_ILi64EEEEEELi64ENS_6half_tEfNS_4arch4Sm90ELb0ELb1ELb1ELb1ELb0ELb1ELb0ELb1ELb1ELb1ELb1ELb0EEENS1_21CollectiveEpilogueFwdINS6_IJSA_SC_SB_EEES9_SE_SG_Li384ELb1ELb1ELb1ELb0EEENS1_36VarlenDynamicPersistentTileSchedulerILi192ELi128ELi384ELi128ELb1ELb1ELb1ELb1ELb0ELb1EEEEEEEEEvNT_6ParamsE,"",@"SHT_CUDA_INFO"
	.sectionflags	@""
	.align	4


	//----- nvinfo : EIATTR_CUDA_API_VERSION
	.align		4
        /*0000*/ 	.byte	0x04, 0x37
        /*0002*/ 	.short	(.L_774 - .L_773)
.L_773:
        /*0004*/ 	.word	0x00000082


	//----- nvinfo : EIATTR_KPARAM_INFO
	.align		4
.L_774:
        /*0008*/ 	.byte	0x04, 0x17
        /*000a*/ 	.short	(.L_776 - .L_775)
.L_775:
        /*000c*/ 	.word	0x00000000
        /*0010*/ 	.short	0x0000
        /*0012*/ 	.short	0x0000
        /*0014*/ 	.byte	0x00, 0xf0, 0x01, 0x2a


	//----- nvinfo : EIATTR_SPARSE_MMA_MASK
	.align		4
.L_776:
        /*0018*/ 	.byte	0x03, 0x50
        /*001a*/ 	.short	0x0000


	//----- nvinfo : EIATTR_MAXREG_COUNT
	.align		4
        /*001c*/ 	.byte	0x03, 0x1b
        /*001e*/ 	.short	0x0080


	//----- nvinfo : EIATTR_MERCURY_ISA_VERSION
	.align		4
        /*0020*/ 	.byte	0x03, 0x5f
        /*0022*/ 	.short	0x0101


	//----- nvinfo : EIATTR_VRC_CTA_INIT_COUNT
	.align		4
        /*0024*/ 	.byte	0x02, 0x4a
	.zero		1
	.zero		1


	//----- nvinfo : EIATTR_EXIT_INSTR_OFFSETS
	.align		4
        /*0028*/ 	.byte	0x04, 0x1c
        /*002a*/ 	.short	(.L_778 - .L_777)


	//   ....[0]....
.L_777:
        /*002c*/ 	.word	0x00000010


	//----- nvinfo : EIATTR_MAX_THREADS
	.align		4
.L_778:
        /*0030*/ 	.byte	0x04, 0x05
        /*0032*/ 	.short	(.L_780 - .L_779)
.L_779:
        /*0034*/ 	.word	0x00000200
        /*0038*/ 	.word	0x00000001
        /*003c*/ 	.word	0x00000001


	//----- nvinfo : EIATTR_CBANK_PARAM_SIZE
	.align		4
.L_780:
        /*0040*/ 	.byte	0x03, 0x19
        /*0042*/ 	.short	0x0a80


	//----- nvinfo : EIATTR_PARAM_CBANK
	.align		4
        /*0044*/ 	.byte	0x04, 0x0a
        /*0046*/ 	.short	(.L_782 - .L_781)
	.align		4
.L_781:
        /*0048*/ 	.word	index@(.nv.constant0._ZN7cutlass13device_kernelIN5flash11enable_sm90INS1_16FlashAttnFwdSm90INS1_25CollectiveMainloopFwdSm90ILi2EN4cute5tupleIJNS5_1CILi1EEES8_S8_EEENS6_IJNS7_ILi192EEENS7_ILi128EEENS7_ILi64EEEEEELi64ENS_6half_tEfNS_4arch4Sm90ELb0ELb1ELb1ELb1ELb0ELb1ELb0ELb1ELb1ELb1ELb1ELb0EEENS1_21CollectiveEpilogueFwdINS6_IJSA_SC_SB_EEES9_SE_SG_Li384ELb1ELb1ELb1ELb0EEENS1_36VarlenDynamicPersistentTileSchedulerILi192ELi128ELi384ELi128ELb1ELb1ELb1ELb1ELb0ELb1EEEEEEEEEvNT_6ParamsE)
        /*004c*/ 	.short	0x0380
        /*004e*/ 	.short	0x0a80


	//----- nvinfo : EIATTR_SW_WAR
	.align		4
.L_782:
        /*0050*/ 	.byte	0x04, 0x36
        /*0052*/ 	.short	(.L_784 - .L_783)
.L_783:
        /*0054*/ 	.word	0x00000008
.L_784:


//--------------------- .nv.info._ZN7cutlass13device_kernelIN5flash11enable_sm90INS1_16FlashAttnFwdSm90INS1_25CollectiveMainloopFwdSm90ILi2EN4cute5tupleIJNS5_1CILi1EEES8_S8_EEENS6_IJNS7_ILi192EEENS7_ILi128EEENS7_ILi64EEEEEELi64ENS_6half_tEfNS_4arch4Sm90ELb1ELb0ELb1ELb0ELb0ELb0ELb0ELb1ELb1ELb1ELb1ELb0EEENS1_21CollectiveEpilogueFwdINS6_IJSA_SC_SB_EEES9_SE_SG_Li384ELb0ELb1ELb1ELb0EEENS1_19SingleTileSchedulerILb0ELb1ELb1ELi192EEEEEEEEEvNT_6ParamsE --------------------------
	.section	.nv.info._ZN7cutlass13device_kernelIN5flash11enable_sm90INS1_16FlashAttnFwdSm90INS1_25CollectiveMainloopFwdSm90ILi2EN4cute5tupleIJNS5_1CILi1EEES8_S8_EEENS6_IJNS7_ILi192EEENS7_ILi128EEENS7_ILi64EEEEEELi64ENS_6half_tEfNS_4arch4Sm90ELb1ELb0ELb1ELb0ELb0ELb0ELb0ELb1ELb1ELb1ELb1ELb0EEENS1_21CollectiveEpilogueFwdINS6_IJSA_SC_SB_EEES9_SE_SG_Li384ELb0ELb1ELb1ELb0EEENS1_19SingleTileSchedulerILb0ELb1ELb1ELi192EEEEEEEEEvNT_6ParamsE,"",@"SHT_CUDA_INFO"
	.sectionflags	@""
	.align	4


	//----- nvinfo : EIATTR_CUDA_API_VERSION
	.align		4
        /*0000*/ 	.byte	0x04, 0x37
        /*0002*/ 	.short	(.L_786 - .L_785)
.L_785:
        /*0004*/ 	.word	0x00000082


	//----- nvinfo : EIATTR_KPARAM_INFO
	.align		4
.L_786:
        /*0008*/ 	.byte	0x04, 0x17
        /*000a*/ 	.short	(.L_788 - .L_787)
.L_787:
        /*000c*/ 	.word	0x00000000
        /*0010*/ 	.short	0x0000
        /*0012*/ 	.short	0x0000
        /*0014*/ 	.byte	0x00, 0xf0, 0x01, 0x28


	//----- nvinfo : EIATTR_SPARSE_MMA_MASK
	.align		4
.L_788:
        /*0018*/ 	.byte	0x03, 0x50
        /*001a*/ 	.short	0x0000


	//----- nvinfo : EIATTR_MAXREG_COUNT
	.align		4
        /*001c*/ 	.byte	0x03, 0x1b
        /*001e*/ 	.short	0x0080


	//----- nvinfo : EIATTR_MERCURY_ISA_VERSION
	.align		4
        /*0020*/ 	.byte	0x03, 0x5f
        /*0022*/ 	.short	0x0101


	//----- nvinfo : EIATTR_VRC_CTA_INIT_COUNT
	.align		4
        /*0024*/ 	.byte	0x02, 0x4a
	.zero		1
	.zero		1


	//----- nvinfo : EIATTR_EXIT_INSTR_OFFSETS
	.align		4
        /*0028*/ 	.byte	0x04, 0x1c
        /*002a*/ 	.short	(.L_790 - .L_789)


	//   ....[0]....
.L_789:
        /*002c*/ 	.word	0x00000010


	//----- nvinfo : EIATTR_MAX_THREADS
	.align		4
.L_790:
        /*0030*/ 	.byte	0x04, 0x05
        /*0032*/ 	.short	(.L_792 - .L_791)
.L_791:
        /*0034*/ 	.word	0x00000200
        /*0038*/ 	.word	0x00000001
        /*003c*/ 	.word	0x00000001


	//----- nvinfo : EIATTR_CBANK_PARAM_SIZE
	.align		4
.L_792:
        /*0040*/ 	.byte	0x03, 0x19
        /*0042*/ 	.short	0x0a00


	//----- nvinfo : EIATTR_PARAM_CBANK
	.align		4
        /*0044*/ 	.byte	0x04, 0x0a
        /*0046*/ 	.short	(.L_794 - .L_793)
	.align		4
.L_793:
        /*0048*/ 	.word	index@(.nv.constant0._ZN7cutlass13device_kernelIN5flash11enable_sm90INS1_16FlashAttnFwdSm90INS1_25CollectiveMainloopFwdSm90ILi2EN4cute5tupleIJNS5_1CILi1EEES8_S8_EEENS6_IJNS7_ILi192EEENS7_ILi128EEENS7_ILi64EEEEEELi64ENS_6half_tEfNS_4arch4Sm90ELb1ELb0ELb1ELb0ELb0ELb0ELb0ELb1ELb1ELb1ELb1ELb0EEENS1_21CollectiveEpilogueFwdINS6_IJSA_SC_SB_EEES9_SE_SG_Li384ELb0ELb1ELb1ELb0EEENS1_19SingleTileSchedulerILb0ELb1ELb1ELi192EEEEEEEEEvNT_6ParamsE)
        /*004c*/ 	.short	0x0380
        /*004e*/ 	.short	0x0a00


	//----- nvinfo : EIATTR_SW_WAR
	.align		4
.L_794:
        /*0050*/ 	.byte	0x04, 0x36
        /*0052*/ 	.short	(.L_796 - .L_795)
.L_795:
        /*0054*/ 	.word	0x00000008
.L_796:


//--------------------- .nv.info._ZN7cutlass13device_kernelIN5flash11enable_sm90INS1_16FlashAttnFwdSm90INS1_25CollectiveMainloopFwdSm90ILi2EN4cute5tupleIJNS5_1CILi1EEES8_S8_EEENS6_IJNS7_ILi192EEENS7_ILi128EEENS7_ILi64EEEEEELi64ENS_6half_tEfNS_4arch4Sm90ELb1ELb0ELb1ELb1ELb0ELb0ELb0ELb1ELb1ELb1ELb1ELb0EEENS1_21CollectiveEpilogueFwdINS6_IJSA_SC_SB_EEES9_SE_SG_Li384ELb1ELb1ELb1ELb0EEENS1_36VarlenDynamicPersistentTileSchedulerILi192ELi128ELi384ELi128ELb1ELb1ELb1ELb1ELb1ELb1EEEEEEEEEvNT_6ParamsE --------------------------
	.section	.nv.info._ZN7cutlass13device_kernelIN5flash11enable_sm90INS1_16FlashAttnFwdSm90INS1_25CollectiveMainloopFwdSm90ILi2EN4cute5tupleIJNS5_1CILi1EEES8_S8_EEENS6_IJNS7_ILi192EEENS7_ILi128EEENS7_ILi64EEEEEELi64ENS_6half_tEfNS_4arch4Sm90ELb1ELb0ELb1ELb1ELb0ELb0ELb0ELb1ELb1ELb1ELb1ELb0EEENS1_21CollectiveEpilogueFwdINS6_IJSA_SC_SB_EEES9_SE_SG_Li384ELb1ELb1ELb1ELb0EEENS1_36VarlenDynamicPersistentTileSchedulerILi192ELi128ELi384ELi128ELb1ELb1ELb1ELb1ELb1ELb1EEEEEEEEEvNT_6ParamsE,"",@"SHT_CUDA_INFO"
	.sectionflags	@""
	.align	4


	//----- nvinfo : EIATTR_CUDA_API_VERSION
	.align		4
        /*0000*/ 	.byte	0x04, 0x37
        /*0002*/ 	.short	(.L_798 - .L_797)
.L_797:
        /*0004*/ 	.word	0x00000082


	//----- nvinfo : EIATTR_KPARAM_INFO
	.align		4
.L_798:
        /*0008*/ 	.byte	0x04, 0x17
        /*000a*/ 	.short	(.L_800 - .L_799)
.L_799:
        /*000c*/ 	.word	0x00000000
        /*0010*/ 	.short	0x0000
        /*0012*/ 	.short	0x0000
        /*0014*/ 	.byte	0x00, 0xf0, 0x01, 0x2a


	//----- nvinfo : EIATTR_SPARSE_MMA_MASK
	.align		4
.L_800:
        /*0018*/ 	.byte	0x03, 0x50
        /*001a*/ 	.short	0x0000


	//----- nvinfo : EIATTR_MAXREG_COUNT
	.align		4
        /*001c*/ 	.byte	0x03, 0x1b
        /*001e*/ 	.short	0x0080


	//----- nvinfo : EIATTR_MERCURY_ISA_VERSION
	.align		4
        /*0020*/ 	.byte	0x03, 0x5f
        /*0022*/ 	.short	0x0101


	//----- nvinfo : EIATTR_VRC_CTA_INIT_COUNT
	.align		4
        /*0024*/ 	.byte	0x02, 0x4a
	.zero		1
	.zero		1


	//----- nvinfo : EIATTR_EXIT_INSTR_OFFSETS
	.align		4
        /*0028*/ 	.byte	0x04, 0x1c
        /*002a*/ 	.short	(.L_802 - .L_801)


	//   ....[0]....
.L_801:
        /*002c*/ 	.word	0x00000010


	//----- nvinfo : EIATTR_MAX_THREADS
	.align		4
.L_802:
        /*0030*/ 	.byte	0x04, 0x05
        /*0032*/ 	.short	(.L_804 - .L_803)
.L_803:
        /*0034*/ 	.word	0x00000200
        /*0038*/ 	.word	0x00000001
        /*003c*/ 	.word	0x00000001


	//----- nvinfo : EIATTR_CBANK_PARAM_SIZE
	.align		4
.L_804:
        /*0040*/ 	.byte	0x03, 0x19
        /*0042*/ 	.short	0x0a80


	//----- nvinfo : EIATTR_PARAM_CBANK
	.align		4
        /*0044*/ 	.byte	0x04, 0x0a
        /*0046*/ 	.short	(.L_806 - .L_805)
	.align		4
.L_805:
        /*0048*/ 	.word	index@(.nv.constant0._ZN7cutlass13device_kernelIN5flash11enable_sm90INS1_16FlashAttnFwdSm90INS1_25CollectiveMainloopFwdSm90ILi2EN4cute5tupleIJNS5_1CILi1EEES8_S8_EEENS6_IJNS7_ILi192EEENS7_ILi128EEENS7_ILi64EEEEEELi64ENS_6half_tEfNS_4arch4Sm90ELb1ELb0ELb1ELb1ELb0ELb0ELb0ELb1ELb1ELb1ELb1ELb0EEENS1_21CollectiveEpilogueFwdINS6_IJSA_SC_SB_EEES9_SE_SG_Li384ELb1ELb1ELb1ELb0EEENS1_36VarlenDynamicPersistentTileSchedulerILi192ELi128ELi384ELi128ELb1ELb1ELb1ELb1ELb1ELb1EEEEEEEEEvNT_6ParamsE)
        /*004c*/ 	.short	0x0380
        /*004e*/ 	.short	0x0a80


	//----- nvinfo : EIATTR_SW_WAR
	.align		4
.L_806:
        /*0050*/ 	.byte	0x04, 0x36
        /*0052*/ 	.short	(.L_808 - .L_807)
.L_807:
        /*0054*/ 	.word	0x00000008
.L_808:


//--------------------- .nv.info._ZN7cutlass13device_kernelIN5flash11enable_sm90INS1_16FlashAttnFwdSm90INS1_25CollectiveMainloopFwdSm90ILi2EN4cute5tupleIJNS5_1CILi1EEES8_S8_EEENS6_IJNS7_ILi192EEENS7_ILi128EEENS7_ILi64EEEEEELi64ENS_6half_tEfNS_4arch4Sm90ELb1ELb0ELb1ELb1ELb0ELb1ELb0ELb1ELb1ELb1ELb1ELb0EEENS1_21CollectiveEpilogueFwdINS6_IJSA_SC_SB_EEES9_SE_SG_Li384ELb1ELb1ELb1ELb0EEENS1_36VarlenDynamicPersistentTileSchedulerILi192ELi128ELi384ELi128ELb1ELb1ELb1ELb1ELb1ELb1EEEEEEEEEvNT_6ParamsE --------------------------
	.section	.nv.info._ZN7cutlass13device_kernelIN5flash11enable_sm90INS1_16FlashAttnFwdSm90INS1_25CollectiveMainloopFwdSm90ILi2EN4cute5tupleIJNS5_1CILi1EEES8_S8_EEENS6_IJNS7_ILi192EEENS7_ILi128EEENS7_ILi64EEEEEELi64ENS_6half_tEfNS_4arch4Sm90ELb1ELb0ELb1ELb1ELb0ELb1ELb0ELb1ELb1ELb1ELb1ELb0EEENS1_21CollectiveEpilogueFwdINS6_IJSA_SC_SB_EEES9_SE_SG_Li384ELb1ELb1ELb1ELb0EEENS1_36VarlenDynamicPersistentTileSchedulerILi192ELi128ELi384ELi128ELb1ELb1ELb1ELb1ELb1ELb1EEEEEEEEEvNT_6ParamsE,"",@"SHT_CUDA_INFO"
	.sectionflags	@""
	.align	4


	//----- nvinfo : EIATTR_CUDA_API_VERSION
	.align		4
        /*0000*/ 	.byte	0x04, 0x37
        /*0002*/ 	.short	(.L_810 - .L_809)
.L_809:
        /*0004*/ 	.word	0x00000082


	//----- nvinfo : EIATTR_KPARAM_INFO
	.align		4
.L_810:
        /*0008*/ 	.byte	0x04, 0x17
        /*000a*/ 	.short	(.L_812 - .L_811)
.L_811:
        /*000c*/ 	.word	0x00000000
        /*0010*/ 	.short	0x0000
        /*0012*/ 	.short	0x0000
        /*0014*/ 	.byte	0x00, 0xf0, 0x01, 0x2a


	//----- nvinfo : EIATTR_SPARSE_MMA_MASK
	.align		4
.L_812:
        /*0018*/ 	.byte	0x03, 0x50
        /*001a*/ 	.short	0x0000


	//----- nvinfo : EIATTR_MAXREG_COUNT
	.align		4
        /*001c*/ 	.byte	0x03, 0x1b
        /*001e*/ 	.short	0x0080


	//----- nvinfo : EIATTR_MERCURY_ISA_VERSION
	.align		4
        /*0020*/ 	.byte	0x03, 0x5f
        /*0022*/ 	.short	0x0101


	//----- nvinfo : EIATTR_VRC_CTA_INIT_COUNT
	.align		4
        /*0024*/ 	.byte	0x02, 0x4a
	.zero		1
	.zero		1


	//----- nvinfo : EIATTR_EXIT_INSTR_OFFSETS
	.align		4
        /*0028*/ 	.byte	0x04, 0x1c
        /*002a*/ 	.short	(.L_814 - .L_813)


	//   ....[0]....
.L_813:
        /*002c*/ 	.word	0x00000010


	//----- nvinfo : EIATTR_MAX_THREADS
	.align		4
.L_814:
        /*0030*/ 	.byte	0x04, 0x05
        /*0032*/ 	.short	(.L_816 - .L_815)
.L_815:
        /*0034*/ 	.word	0x00000200
        /*0038*/ 	.word	0x00000001
        /*003c*/ 	.word	0x00000001


	//----- nvinfo : EIATTR_CBANK_PARAM_SIZE
	.align		4
.L_816:
        /*0040*/ 	.byte	0x03, 0x19
        /*0042*/ 	.short	0x0a80


	//----- nvinfo : EIATTR_PARAM_CBANK
	.align		4
        /*0044*/ 	.byte	0x04, 0x0a
        /*0046*/ 	.short	(.L_818 - .L_817)
	.align		4
.L_817:
        /*0048*/ 	.word	index@(.nv.constant0._ZN7cutlass13device_kernelIN5flash11enable_sm90INS1_16FlashAttnFwdSm90INS1_25CollectiveMainloopFwdSm90ILi2EN4cute5tupleIJNS5_1CILi1EEES8_S8_EEENS6_IJNS7_ILi192EEENS7_ILi128EEENS7_ILi64EEEEEELi64ENS_6half_tEfNS_4arch4Sm90ELb1ELb0ELb1ELb1ELb0ELb1ELb0ELb1ELb1ELb1ELb1ELb0EEENS1_21CollectiveEpilogueFwdINS6_IJSA_SC_SB_EEES9_SE_SG_Li384ELb1ELb1ELb1ELb0EEENS1_36VarlenDynamicPersistentTileSchedulerILi192ELi128ELi384ELi128ELb1ELb1ELb1ELb1ELb1ELb1EEEEEEEEEvNT_6ParamsE)
        /*004c*/ 	.short	0x0380
        /*004e*/ 	.short	0x0a80


	//----- nvinfo : EIATTR_SW_WAR
	.align		4
.L_818:
        /*0050*/ 	.byte	0x04, 0x36
        /*0052*/ 	.short	(.L_820 - .L_819)
.L_819:
        /*0054*/ 	.word	0x00000008
.L_820:


//--------------------- .nv.callgraph             --------------------------
	.section	.nv.callgraph,"",@"SHT_CUDA_CALLGRAPH"
	.align	4
	.sectionentsize	8
	.align		4
        /*0000*/ 	.word	0x00000000
	.align		4
        /*0004*/ 	.word	0xffffffff
	.align		4
        /*0008*/ 	.word	0x00000000
	.align		4
        /*000c*/ 	.word	0xfffffffe
	.align		4
        /*0010*/ 	.word	0x00000000
	.align		4
        /*0014*/ 	.word	0xfffffffd
	.align		4
        /*0018*/ 	.word	0x00000000
	.align		4
        /*001c*/ 	.word	0xfffffffc


//--------------------- .nv.constant4             --------------------------
	.section	.nv.constant4,"a",@progbits
	.align	8
	.align		8
.nv.constant4:
        /*0000*/ 	.dword	_ZN80_INTERNAL_c2746a16_44_flash_fwd_hdimall_fp16_split_softcap_sm90_cu_49158569_37234cuda3std3__45__cpo5beginE
	.align		8
        /*0008*/ 	.dword	_ZN80_INTERNAL_c2746a16_44_flash_fwd_hdimall_fp16_split_softcap_sm90_cu_49158569_37234cuda3std3__45__cpo3endE
	.align		8
        /*0010*/ 	.dword	_ZN80_INTERNAL_c2746a16_44_flash_fwd_hdimall_fp16_split_softcap_sm90_cu_49158569_37234cuda3std3__45__cpo6cbeginE
	.align		8
        /*0018*/ 	.dword	_ZN80_INTERNAL_c2746a16_44_flash_fwd_hdimall_fp16_split_softcap_sm90_cu_49158569_37234cuda3std3__45__cpo4cendE
	.align		8
        /*0020*/ 	.dword	_ZN80_INTERNAL_c2746a16_44_flash_fwd_hdimall_fp16_split_softcap_sm90_cu_49158569_37234cuda3std3__482_GLOBAL__N__c2746a16_44_flash_fwd_hdimall_fp16_split_softcap_sm90_cu_49158569_37236ignoreE
	.align		8
        /*0028*/ 	.dword	_ZN80_INTERNAL_c2746a16_44_flash_fwd_hdimall_fp16_split_softcap_sm90_cu_49158569_37234cuda3std3__419piecewise_constructE
	.align		8
        /*0030*/ 	.dword	_ZN80_INTERNAL_c2746a16_44_flash_fwd_hdimall_fp16_split_softcap_sm90_cu_49158569_37234cuda3std3__48in_placeE
	.align		8
        /*0038*/ 	.dword	_ZN80_INTERNAL_c2746a16_44_flash_fwd_hdimall_fp16_split_softcap_sm90_cu_49158569_37234cuda3std6ranges3__45__cpo4swapE
	.align		8
        /*0040*/ 	.dword	_ZN80_INTERNAL_c2746a16_44_flash_fwd_hdimall_fp16_split_softcap_sm90_cu_49158569_37234cuda3std6ranges3__45__cpo9iter_moveE
	.align		8
        /*0048*/ 	.dword	_ZN80_INTERNAL_c2746a16_44_flash_fwd_hdimall_fp16_split_softcap_sm90_cu_49158569_37234cute7productE
	.align		8
        /*0050*/ 	.dword	_ZN80_INTERNAL_c2746a16_44_flash_fwd_hdimall_fp16_split_softcap_sm90_cu_49158569_37234cute1_E


//--------------------- .text._ZN7cutlass13device_kernelIN5flash11enable_sm90INS1_16FlashAttnFwdSm90INS1_25CollectiveMainloopFwdSm90ILi2EN4cute5tupleIJNS5_1CILi1EEES8_S8_EEENS6_IJNS7_ILi128EEENS7_ILi80EEENS7_ILi256EEEEEELi256ENS_6half_tEfNS_4arch4Sm90ELb0ELb0ELb1ELb0ELb0ELb0ELb0ELb1ELb1ELb1ELb1ELb0EEENS1_21CollectiveEpilogueFwdINS6_IJSA_SC_SB_EEES9_SE_SG_Li256ELb0ELb1ELb1ELb0EEENS1_19SingleTileSchedulerILb0ELb1ELb1ELi128EEEEEEEEEvNT_6ParamsE --------------------------
	.section	.text._ZN7cutlass13device_kernelIN5flash11enable_sm90INS1_16FlashAttnFwdSm90INS1_25CollectiveMainloopFwdSm90ILi2EN4cute5tupleIJNS5_1CILi1EEES8_S8_EEENS6_IJNS7_ILi128EEENS7_ILi80EEENS7_ILi256EEEEEELi256ENS_6half_tEfNS_4arch4Sm90ELb0ELb0ELb1ELb0ELb0ELb0ELb0ELb1ELb1ELb1ELb1ELb0EEENS1_21CollectiveEpilogueFwdINS6_IJSA_SC_SB_EEES9_SE_SG_Li256ELb0ELb1ELb1ELb0EEENS1_19SingleTileSchedulerILb0ELb1ELb1ELi128EEEEEEEEEvNT_6ParamsE,"ax",@progbits
	.align	128
.text._ZN7cutlass13device_kernelIN5flash11enable_sm90INS1_16FlashAttnFwdSm90INS1_25CollectiveMainloopFwdSm90ILi2EN4cute5tupleIJNS5_1CILi1EEES8_S8_EEENS6_IJNS7_ILi128EEENS7_ILi80EEENS7_ILi256EEEEEELi256ENS_6half_tEfNS_4arch4Sm90ELb0ELb0ELb1ELb0ELb0ELb0ELb0ELb1ELb1ELb1ELb1ELb0EEENS1_21CollectiveEpilogueFwdINS6_IJSA_SC_SB_EEES9_SE_SG_Li256ELb0ELb1ELb1ELb0EEENS1_19SingleTileSchedulerILb0ELb1ELb1ELi128EEEEEEEEEvNT_6ParamsE:
        .type           _ZN7cutlass13device_kernelIN5flash11enable_sm90INS1_16FlashAttnFwdSm90INS1_25CollectiveMainloopFwdSm90ILi2EN4cute5tupleIJNS5_1CILi1EEES8_S8_EEENS6_IJNS7_ILi128EEENS7_ILi80EEENS7_ILi256EEEEEELi256ENS_6half_tEfNS_4arch4Sm90ELb0ELb0ELb1ELb0ELb0ELb0ELb0ELb1ELb1ELb1ELb1ELb0EEENS1_21CollectiveEpilogueFwdINS6_IJSA_SC_SB_EEES9_SE_SG_Li256ELb0ELb1ELb1ELb0EEENS1_19SingleTileSchedulerILb0ELb1ELb1ELi128EEEEEEEEEvNT_6ParamsE,@function
        .size           _ZN7cutlass13device_kernelIN5flash11enable_sm90INS1_16FlashAttnFwdSm90INS1_25CollectiveMainloopFwdSm90ILi2EN4cute5tupleIJNS5_1CILi1EEES8_S8_EEENS6_IJNS7_ILi128EEENS7_ILi80EEENS7_ILi256EEEEEELi256ENS_6half_tEfNS_4arch4Sm90ELb0ELb0ELb1ELb0ELb0ELb0ELb0ELb1ELb1ELb1ELb1ELb0EEENS1_21CollectiveEpilogueFwdINS6_IJSA_SC_SB_EEES9_SE_SG_Li256ELb0ELb1ELb1ELb0EEENS1_19SingleTileSchedulerILb0ELb1ELb1ELi128EEEEEEEEEvNT_6ParamsE,(.L_x_45 - _ZN7cutlass13device_kernelIN5flash11enable_sm90INS1_16FlashAttnFwdSm90INS1_25CollectiveMainloopFwdSm90ILi2EN4cute5tupleIJNS5_1CILi1EEES8_S8_EEENS6_IJNS7_ILi128EEENS7_ILi80EEENS7_ILi256EEEEEELi256ENS_6half_tEfNS_4arch4Sm90ELb0ELb0ELb1ELb0ELb0ELb0ELb0ELb1ELb1ELb1ELb1ELb0EEENS1_21CollectiveEpilogueFwdINS6_IJSA_SC_SB_EEES9_SE_SG_Li256ELb0ELb1ELb1ELb0EEENS1_19SingleTileSchedulerILb0ELb1ELb1ELi128EEEEEEEEEvNT_6ParamsE)
        .other          _ZN7cutlass13device_kernelIN5flash11enable_sm90INS1_16FlashAttnFwdSm90INS1_25CollectiveMainloopFwdSm90ILi2EN4cute5tupleIJNS5_1CILi1EEES8_S8_EEENS6_IJNS7_ILi128EEENS7_ILi80EEENS7_ILi256EEEEEELi256ENS_6half_tEfNS_4arch4Sm90ELb0ELb0ELb1ELb0ELb0ELb0ELb0ELb1ELb1ELb1ELb1ELb0EEENS1_21CollectiveEpilogueFwdINS6_IJSA_SC_SB_EEES9_SE_SG_Li256ELb0ELb1ELb1ELb0EEENS1_19SingleTileSchedulerILb0ELb1ELb1ELi128EEEEEEEEEvNT_6ParamsE,@"STO_CUDA_ENTRY STV_DEFAULT"
_ZN7cutlass13device_kernelIN5flash11enable_sm90INS1_16FlashAttnFwdSm90INS1_25CollectiveMainloopFwdSm90ILi2EN4cute5tupleIJNS5_1CILi1EEES8_S8_EEENS6_IJNS7_ILi128EEENS7_ILi80EEENS7_ILi256EEEEEELi256ENS_6half_tEfNS_4arch4Sm90ELb0ELb0ELb1ELb0ELb0ELb0ELb0ELb1ELb1ELb1ELb1ELb0EEENS1_21CollectiveEpilogueFwdINS6_IJSA_SC_SB_EEES9_SE_SG_Li256ELb0ELb1ELb1ELb0EEENS1_19SingleTileSchedulerILb0ELb1ELb1ELi128EEEEEEEEEvNT_6ParamsE:
[----:B------:R-:W-:Y:S01]  /*0000*/  LDC R1, c[0x0][0x37c] ;  /* 0x0000df00ff017b82 */ /* 0x000fe20000000800 */
[----:B------:R-:W-:Y:S05]  /*0010*/  EXIT ;  /* 0x000000000000794d */ /* 0x000fea0003800000 */
.L_x_0:
[----:B------:R-:W-:-:S00]  /*0020*/  BRA `(.L_x_0) ;  /* 0xfffffffc00fc7947 */ /* 0x000fc0000383ffff */
[----:B------:R-:W-:-:S00]  /*0030*/  NOP ;  /* 0x0000000000007918 */ /* 0x000fc00000000000 */
        /* <DEDUP_REMOVED lines=12> */
.L_x_45:


//--------------------- .text._ZN7cutlass13device_kernelIN5flash11enable_sm90INS1_16FlashAttnFwdSm90INS1_25CollectiveMainloopFwdSm90ILi2EN4cute5tupleIJNS5_1CILi1EEES8_S8_EEENS6_IJNS7_ILi128EEENS7_ILi80EEENS7_ILi256EEEEEELi256ENS_6half_tEfNS_4arch4Sm90ELb0ELb0ELb1ELb1ELb0ELb0ELb0ELb1ELb1ELb1ELb1ELb0EEENS1_21CollectiveEpilogueFwdINS6_IJSA_SC_SB_EEES9_SE_SG_Li256ELb1ELb1ELb1ELb0EEENS1_36VarlenDynamicPersistentTileSchedulerILi128ELi80ELi256ELi128ELb1ELb1ELb1ELb0ELb1ELb1EEEEEEEEEvNT_6ParamsE --------------------------
	.section	.text._ZN7cutlass13device_kernelIN5flash11enable_sm90INS1_16FlashAttnFwdSm90INS1_25CollectiveMainloopFwdSm90ILi2EN4cute5tupleIJNS5_1CILi1EEES8_S8_EEENS6_IJNS7_ILi128EEENS7_ILi80EEENS7_ILi256EEEEEELi256ENS_6half_tEfNS_4arch4Sm90ELb0ELb0ELb1ELb1ELb0ELb0ELb0ELb1ELb1ELb1ELb1ELb0EEENS1_21CollectiveEpilogueFwdINS6_IJSA_SC_SB_EEES9_SE_SG_Li256ELb1ELb1ELb1ELb0EEENS1_36VarlenDynamicPersistentTileSchedulerILi128ELi80ELi256ELi128ELb1ELb1ELb1ELb0ELb1ELb1EEEEEEEEEvNT_6ParamsE,"ax",@progbits
	.align	128
.text._ZN7cutlass13device_kernelIN5flash11enable_sm90INS1_16FlashAttnFwdSm90INS1_25CollectiveMainloopFwdSm90ILi2EN4cute5tupleIJNS5_1CILi1EEES8_S8_EEENS6_IJNS7_ILi128EEENS7_ILi80EEENS7_ILi256EEEEEELi256ENS_6half_tEfNS_4arch4Sm90ELb0ELb0ELb1ELb1ELb0ELb0ELb0ELb1ELb1ELb1ELb1ELb0EEENS1_21CollectiveEpilogueFwdINS6_IJSA_SC_SB_EEES9_SE_SG_Li256ELb1ELb1ELb1ELb0EEENS1_36VarlenDynamicPersistentTileSchedulerILi128ELi80ELi256ELi128ELb1ELb1ELb1ELb0ELb1ELb1EEEEEEEEEvNT_6ParamsE:
        .type           _ZN7cutlass13device_kernelIN5flash11enable_sm90INS1_16FlashAttnFwdSm90INS1_25CollectiveMainloopFwdSm90ILi2EN4cute5tupleIJNS5_1CILi1EEES8_S8_EEENS6_IJNS7_ILi128EEENS7_ILi80EEENS7_ILi256EEEEEELi256ENS_6half_tEfNS_4arch4Sm90ELb0ELb0ELb1ELb1ELb0ELb0ELb0ELb1ELb1ELb1ELb1ELb0EEENS1_21CollectiveEpilogueFwdINS6_IJSA_SC_SB_EEES9_SE_SG_Li256ELb1ELb1ELb1ELb0EEENS1_36VarlenDynamicPersistentTileSchedulerILi128ELi80ELi256ELi128ELb1ELb1ELb1ELb0ELb1ELb1EEEEEEEEEvNT_6ParamsE,@function
        .size           _ZN7cutlass13device_kernelIN5flash11enable_sm90INS1_16FlashAttnFwdSm90INS1_25CollectiveMainloopFwdSm90ILi2EN4cute5tupleIJNS5_1CILi1EEES8_S8_EEENS6_IJNS7_ILi128EEENS7_ILi80EEENS7_ILi256EEEEEELi256ENS_6half_tEfNS_4arch4Sm90ELb0ELb0ELb1ELb1ELb0ELb0ELb0ELb1ELb1ELb1ELb1ELb0EEENS1_21CollectiveEpilogueFwdINS6_IJSA_SC_SB_EEES9_SE_SG_Li256ELb1ELb1ELb1ELb0EEENS1_36VarlenDynamicPersistentTileSchedulerILi128ELi80ELi256ELi128ELb1ELb1ELb1ELb0ELb1ELb1EEEEEEEEEvNT_6ParamsE,(.L_x_46 - _ZN7cutlass13device_kernelIN5flash11enable_sm90INS1_16FlashAttnFwdSm90INS1_25CollectiveMainloopFwdSm90ILi2EN4cute5tupleIJNS5_1CILi1EEES8_S8_EEENS6_IJNS7_ILi128EEENS7_ILi80EEENS7_ILi256EEEEEELi256ENS_6half_tEfNS_4arch4Sm90ELb0ELb0ELb1ELb1ELb0ELb0ELb0ELb1ELb1ELb1ELb1ELb0EEENS1_21CollectiveEpilogueFwdINS6_IJSA_SC_SB_EEES9_SE_SG_Li256ELb1ELb1ELb1ELb0EEENS1_36VarlenDynamicPersistentTileSchedulerILi128ELi80ELi256ELi128ELb1ELb1ELb1ELb0ELb1ELb1EEEEEEEEEvNT_6ParamsE)
        .other          _ZN7cutlass13device_kernelIN5flash11enable_sm90INS1_16FlashAttnFwdSm90INS1_25CollectiveMainloopFwdSm90ILi2EN4cute5tupleIJNS5_1CILi1EEES8_S8_EEENS6_IJNS7_ILi128EEENS7_ILi80EEENS7_ILi256EEEEEELi256ENS_6half_tEfNS_4arch4Sm90ELb0ELb0ELb1ELb1ELb0ELb0ELb0ELb1ELb1ELb1ELb1ELb0EEENS1_21CollectiveEpilogueFwdINS6_IJSA_SC_SB_EEES9_SE_SG_Li256ELb1ELb1ELb1ELb0EEENS1_36VarlenDynamicPersistentTileSchedulerILi128ELi80ELi256ELi128ELb1ELb1ELb1ELb0ELb1ELb1EEEEEEEEEvNT_6ParamsE,@"STO_CUDA_ENTRY STV_DEFAULT"
_ZN7cutlass13device_kernelIN5flash11enable_sm90INS1_16FlashAttnFwdSm90INS1_25CollectiveMainloopFwdSm90ILi2EN4cute5tupleIJNS5_1CILi1EEES8_S8_EEENS6_IJNS7_ILi128EEENS7_ILi80EEENS7_ILi256EEEEEELi256ENS_6half_tEfNS_4arch4Sm90ELb0ELb0ELb1ELb1ELb0ELb0ELb0ELb1ELb1ELb1ELb1ELb0EEENS1_21CollectiveEpilogueFwdINS6_IJSA_SC_SB_EEES9_SE_SG_Li256ELb1ELb1ELb1ELb0EEENS1_36VarlenDynamicPersistentTileSchedulerILi128ELi80ELi256ELi128ELb1ELb1ELb1ELb0ELb1ELb1EEEEEEEEEvNT_6ParamsE:
[----:B------:R-:W-:Y:S01]  /*0000*/  LDC R1, c[0x0][0x37c] ;  /* 0x0000df00ff017b82 */ /* 0x000fe20000000800 */
[----:B------:R-:W-:Y:S05]  /*0010*/  EXIT ;  /* 0x000000000000794d */ /* 0x000fea0003800000 */
.L_x_1:
        /* <DEDUP_REMOVED lines=14> */
.L_x_46:


//--------------------- .text._ZN7cutlass13device_kernelIN5flash11enable_sm90INS1_16FlashAttnFwdSm90INS1_25CollectiveMainloopFwdSm90ILi2EN4cute5tupleIJNS5_1CILi1EEES8_S8_EEENS6_IJNS7_ILi128EEENS7_ILi80EEENS7_ILi256EEEEEELi256ENS_6half_tEfNS_4arch4Sm90ELb0ELb0ELb1ELb1ELb0ELb1ELb0ELb1ELb1ELb1ELb1ELb0EEENS1_21CollectiveEpilogueFwdINS6_IJSA_SC_SB_EEES9_SE_SG_Li256ELb1ELb1ELb1ELb0EEENS1_36VarlenDynamicPersistentTileSchedulerILi128ELi80ELi256ELi128ELb1ELb1ELb1ELb0ELb1ELb1EEEEEEEEEvNT_6ParamsE --------------------------
	.section	.text._ZN7cutlass13device_kernelIN5flash11enable_sm90INS1_16FlashAttnFwdSm90INS1_25CollectiveMainloopFwdSm90ILi2EN4cute5tupleIJNS5_1CILi1EEES8_S8_EEENS6_IJNS7_ILi128EEENS7_ILi80EEENS7_ILi256EEEEEELi256ENS_6half_tEfNS_4arch4Sm90ELb0ELb0ELb1ELb1ELb0ELb1ELb0ELb1ELb1ELb1ELb1ELb0EEENS1_21CollectiveEpilogueFwdINS6_IJSA_SC_SB_EEES9_SE_SG_Li256ELb1ELb1ELb1ELb0EEENS1_36VarlenDynamicPersistentTileSchedulerILi128ELi80ELi256ELi128ELb1ELb1ELb1ELb0ELb1ELb1EEEEEEEEEvNT_6ParamsE,"ax",@progbits
	.align	128
.text._ZN7cutlass13device_kernelIN5flash11enable_sm90INS1_16FlashAttnFwdSm90INS1_25CollectiveMainloopFwdSm90ILi2EN4cute5tupleIJNS5_1CILi1EEES8_S8_EEENS6_IJNS7_ILi128EEENS7_ILi80EEENS7_ILi256EEEEEELi256ENS_6half_tEfNS_4arch4Sm90ELb0ELb0ELb1ELb1ELb0ELb1ELb0ELb1ELb1ELb1ELb1ELb0EEENS1_21CollectiveEpilogueFwdINS6_IJSA_SC_SB_EEES9_SE_SG_Li256ELb1ELb1ELb1ELb0EEENS1_36VarlenDynamicPersistentTileSchedulerILi128ELi80ELi256ELi128ELb1ELb1ELb1ELb0ELb1ELb1EEEEEEEEEvNT_6ParamsE:
        .type           _ZN7cutlass13device_kernelIN5flash11enable_sm90INS1_16FlashAttnFwdSm90INS1_25CollectiveMainloopFwdSm90ILi2EN4cute5tupleIJNS5_1CILi1EEES8_S8_EEENS6_IJNS7_ILi128EEENS7_ILi80EEENS7_ILi256EEEEEELi256ENS_6half_tEfNS_4arch4Sm90ELb0ELb0ELb1ELb1ELb0ELb1ELb0ELb1ELb1ELb1ELb1ELb0EEENS1_21CollectiveEpilogueFwdINS6_IJSA_SC_SB_EEES9_SE_SG_Li256ELb1ELb1ELb1ELb0EEENS1_36VarlenDynamicPersistentTileSchedulerILi128ELi80ELi256ELi128ELb1ELb1ELb1ELb0ELb1ELb1EEEEEEEEEvNT_6ParamsE,@function
        .size           _ZN7cutlass13device_kernelIN5flash11enable_sm90INS1_16FlashAttnFwdSm90INS1_25CollectiveMainloopFwdSm90ILi2EN4cute5tupleIJNS5_1CILi1EEES8_S8_EEENS6_IJNS7_ILi128EEENS7_ILi80EEENS7_ILi256EEEEEELi256ENS_6half_tEfNS_4arch4Sm90ELb0ELb0ELb1ELb1ELb0ELb1ELb0ELb1ELb1ELb1ELb1ELb0EEENS1_21CollectiveEpilogueFwdINS6_IJSA_SC_SB_EEES9_SE_SG_Li256ELb1ELb1ELb1ELb0EEENS1_36VarlenDynamicPersistentTileSchedulerILi128ELi80ELi256ELi128ELb1ELb1ELb1ELb0ELb1ELb1EEEEEEEEEvNT_6ParamsE,(.L_x_47 - _ZN7cutlass13device_kernelIN5flash11enable_sm90INS1_16FlashAttnFwdSm90INS1_25CollectiveMainloopFwdSm90ILi2EN4cute5tupleIJNS5_1CILi1EEES8_S8_EEENS6_IJNS7_ILi128EEENS7_ILi80EEENS7_ILi256EEEEEELi256ENS_6half_tEfNS_4arch4Sm90ELb0ELb0ELb1ELb1ELb0ELb1ELb0ELb1ELb1ELb1ELb1ELb0EEENS1_21CollectiveEpilogueFwdINS6_IJSA_SC_SB_EEES9_SE_SG_Li256ELb1ELb1ELb1ELb0EEENS1_36VarlenDynamicPersistentTileSchedulerILi128ELi80ELi256ELi128ELb1ELb1ELb1ELb0ELb1ELb1EEEEEEEEEvNT_6ParamsE)
        .other          _ZN7cutlass13device_kernelIN5flash11enable_sm90INS1_16FlashAttnFwdSm90INS1_25CollectiveMainloopFwdSm90ILi2EN4cute5tupleIJNS5_1CILi1EEES8_S8_EEENS6_IJNS7_ILi128EEENS7_ILi80EEENS7_ILi256EEEEEELi256ENS_6half_tEfNS_4arch4Sm90ELb0ELb0ELb1ELb1ELb0ELb1ELb0ELb1ELb1ELb1ELb1ELb0EEENS1_21CollectiveEpilogueFwdINS6_IJSA_SC_SB_EEES9_SE_SG_Li256ELb1ELb1ELb1ELb0EEENS1_36VarlenDynamicPersistentTileSchedulerILi128ELi80ELi256ELi128ELb1ELb1ELb1ELb0ELb1ELb1EEEEEEEEEvNT_6ParamsE,@"STO_CUDA_ENTRY STV_DEFAULT"
_ZN7cutlass13device_kernelIN5flash11enable_sm90INS1_16FlashAttnFwdSm90INS1_25CollectiveMainloopFwdSm90ILi2EN4cute5tupleIJNS5_1CILi1EEES8_S8_EEENS6_IJNS7_ILi128EEENS7_ILi80EEENS7_ILi256EEEEEELi256ENS_6half_tEfNS_4arch4Sm90ELb0ELb0ELb1ELb1ELb0ELb1ELb0ELb1ELb1ELb1ELb1ELb0EEENS1_21CollectiveEpilogueFwdINS6_IJSA_SC_SB_EEES9_SE_SG_Li256ELb1ELb1ELb1ELb0EEENS1_36VarlenDynamicPersistentTileSchedulerILi128ELi80ELi256ELi128ELb1ELb1ELb1ELb0ELb1ELb1EEEEEEEEEvNT_6ParamsE:
[----:B------:R-:W-:Y:S01]  /*0000*/  LDC R1, c[0x0][0x37c] ;  /* 0x0000df00ff017b82 */ /* 0x000fe20000000800 */
[----:B------:R-:W-:Y:S05]  /*0010*/  EXIT ;  /* 0x000000000000794d */ /* 0x000fea0003800000 */
.L_x_2:
        /* <DEDUP_REMOVED lines=14> */
.L_x_47:


//--------------------- .text._ZN7cutlass13device_kernelIN5flash11enable_sm90INS1_16FlashAttnFwdSm90INS1_25CollectiveMainloopFwdSm90ILi2EN4cute5tupleIJNS5_1CILi1EEES8_S8_EEENS6_IJNS7_ILi128EEENS7_ILi64EEENS7_ILi256EEEEEELi256ENS_6half_tEfNS_4arch4Sm90ELb0ELb1ELb1ELb0ELb0ELb0ELb0ELb1ELb1ELb1ELb1ELb0EEENS1_21CollectiveEpilogueFwdINS6_IJSA_SC_SB_EEES9_SE_SG_Li256ELb0ELb1ELb1ELb0EEENS1_19SingleTileSchedulerILb0ELb1ELb1ELi128EEEEEEEEEvNT_6ParamsE --------------------------
	.section	.text._ZN7cutlass13device_kernelIN5flash11enable_sm90INS1_16FlashAttnFwdSm90INS1_25CollectiveMainloopFwdSm90ILi2EN4cute5tupleIJNS5_1CILi1EEES8_S8_EEENS6_IJNS7_ILi128EEENS7_ILi64EEENS7_ILi256EEEEEELi256ENS_6half_tEfNS_4arch4Sm90ELb0ELb1ELb1ELb0ELb0ELb0ELb0ELb1ELb1ELb1ELb1ELb0EEENS1_21CollectiveEpilogueFwdINS6_IJSA_SC_SB_EEES9_SE_SG_Li256ELb0ELb1ELb1ELb0EEENS1_19SingleTileSchedulerILb0ELb1ELb1ELi128EEEEEEEEEvNT_6ParamsE,"ax",@progbits
	.align	128
.text._ZN7cutlass13device_kernelIN5flash11enable_sm90INS1_16FlashAttnFwdSm90INS1_25CollectiveMainloopFwdSm90ILi2EN4cute5tupleIJNS5_1CILi1EEES8_S8_EEENS6_IJNS7_ILi128EEENS7_ILi64EEENS7_ILi256EEEEEELi256ENS_6half_tEfNS_4arch4Sm90ELb0ELb1ELb1ELb0ELb0ELb0ELb0ELb1ELb1ELb1ELb1ELb0EEENS1_21CollectiveEpilogueFwdINS6_IJSA_SC_SB_EEES9_SE_SG_Li256ELb0ELb1ELb1ELb0EEENS1_19SingleTileSchedulerILb0ELb1ELb1ELi128EEEEEEEEEvNT_6ParamsE:
        .type           _ZN7cutlass13device_kernelIN5flash11enable_sm90INS1_16FlashAttnFwdSm90INS1_25CollectiveMainloopFwdSm90ILi2EN4cute5tupleIJNS5_1CILi1EEES8_S8_EEENS6_IJNS7_ILi128EEENS7_ILi64EEENS7_ILi256EEEEEELi256ENS_6half_tEfNS_4arch4Sm90ELb0ELb1ELb1ELb0ELb0ELb0ELb0ELb1ELb1ELb1ELb1ELb0EEENS1_21CollectiveEpilogueFwdINS6_IJSA_SC_SB_EEES9_SE_SG_Li256ELb0ELb1ELb1ELb0EEENS1_19SingleTileSchedulerILb0ELb1ELb1ELi128EEEEEEEEEvNT_6ParamsE,@function
        .size           _ZN7cutlass13device_kernelIN5flash11enable_sm90INS1_16FlashAttnFwdSm90INS1_25CollectiveMainloopFwdSm90ILi2EN4cute5tupleIJNS5_1CILi1EEES8_S8_EEENS6_IJNS7_ILi128EEENS7_ILi64EEENS7_ILi256EEEEEELi256ENS_6half_tEfNS_4arch4Sm90ELb0ELb1ELb1ELb0ELb0ELb0ELb0ELb1ELb1ELb1ELb1ELb0EEENS1_21CollectiveEpilogueFwdINS6_IJSA_SC_SB_EEES9_SE_SG_Li256ELb0ELb1ELb1ELb0EEENS1_19SingleTileSchedulerILb0ELb1ELb1ELi128EEEEEEEEEvNT_6ParamsE,(.L_x_48 - _ZN7cutlass13device_kernelIN5flash11enable_sm90INS1_16FlashAttnFwdSm90INS1_25CollectiveMainloopFwdSm90ILi2EN4cute5tupleIJNS5_1CILi1EEES8_S8_EEENS6_IJNS7_ILi128EEENS7_ILi64EEENS7_ILi256EEEEEELi256ENS_6half_tEfNS_4arch4Sm90ELb0ELb1ELb1ELb0ELb0ELb0ELb0ELb1ELb1ELb1ELb1ELb0EEENS1_21CollectiveEpilogueFwdINS6_IJSA_SC_SB_EEES9_SE_SG_Li256ELb0ELb1ELb1ELb0EEENS1_19SingleTileSchedulerILb0ELb1ELb1ELi128EEEEEEEEEvNT_6ParamsE)
        .other          _ZN7cutlass13device_kernelIN5flash11enable_sm90INS1_16FlashAttnFwdSm90INS1_25CollectiveMainloopFwdSm90ILi2EN4cute5tupleIJNS5_1CILi1EEES8_S8_EEENS6_IJNS7_ILi128EEENS7_ILi64EEENS7_ILi256EEEEEELi256ENS_6half_tEfNS_4arch4Sm90ELb0ELb1ELb1ELb0ELb0ELb0ELb0ELb1ELb1ELb1ELb1ELb0EEENS1_21CollectiveEpilogueFwdINS6_IJSA_SC_SB_EEES9_SE_SG_Li256ELb0ELb1ELb1ELb0EEENS1_19SingleTileSchedulerILb0ELb1ELb1ELi128EEEEEEEEEvNT_6ParamsE,@"STO_CUDA_ENTRY STV_DEFAULT"
_ZN7cutlass13device_kernelIN5flash11enable_sm90INS1_16FlashAttnFwdSm90INS1_25CollectiveMainloopFwdSm90ILi2EN4cute5tupleIJNS5_1CILi1EEES8_S8_EEENS6_IJNS7_ILi128EEENS7_ILi64EEENS7_ILi256EEEEEELi256ENS_6half_tEfNS_4arch4Sm90ELb0ELb1ELb1ELb0ELb0ELb0ELb0ELb1ELb1ELb1ELb1ELb0EEENS1_21CollectiveEpilogueFwdINS6_IJSA_SC_SB_EEES9_SE_SG_Li256ELb0ELb1ELb1ELb0EEENS1_19SingleTileSchedulerILb0ELb1ELb1ELi128EEEEEEEEEvNT_6ParamsE:
[----:B------:R-:W-:Y:S01]  /*0000*/  LDC R1, c[0x0][0x37c] ;  /* 0x0000df00ff017b82 */ /* 0x000fe20000000800 */
[----:B------:R-:W-:Y:S05]  /*0010*/  EXIT ;  /* 0x000000000000794d */ /* 0x000fea0003800000 */
.L_x_3:
        /* <DEDUP_REMOVED lines=14> */
.L_x_48:


//--------------------- .text._ZN7cutlass13device_kernelIN5flash11enable_sm90INS1_16FlashAttnFwdSm90INS1_25CollectiveMainloopFwdSm90ILi2EN4cute5tupleIJNS5_1CILi1EEES8_S8_EEENS6_IJNS7_ILi128EEENS7_ILi64EEENS7_ILi256EEEEEELi256ENS_6half_tEfNS_4arch4Sm90ELb0ELb1ELb1ELb1ELb0ELb0ELb0ELb1ELb1ELb1ELb1ELb0EEENS1_21CollectiveEpilogueFwdINS6_IJSA_SC_SB_EEES9_SE_SG_Li256ELb1ELb1ELb1ELb0EEENS1_36VarlenDynamicPersistentTileSchedulerILi128ELi64ELi256ELi128ELb1ELb1ELb1ELb1ELb0ELb1EEEEEEEEEvNT_6ParamsE --------------------------
	.section	.text._ZN7cutlass13device_kernelIN5flash11enable_sm90INS1_16FlashAttnFwdSm90INS1_25CollectiveMainloopFwdSm90ILi2EN4cute5tupleIJNS5_1CILi1EEES8_S8_EEENS6_IJNS7_ILi128EEENS7_ILi64EEENS7_ILi256EEEEEELi256ENS_6half_tEfNS_4arch4Sm90ELb0ELb1ELb1ELb1ELb0ELb0ELb0ELb1ELb1ELb1ELb1ELb0EEENS1_21CollectiveEpilogueFwdINS6_IJSA_SC_SB_EEES9_SE_SG_Li256ELb1ELb1ELb1ELb0EEENS1_36VarlenDynamicPersistentTileSchedulerILi128ELi64ELi256ELi128ELb1ELb1ELb1ELb1ELb0ELb1EEEEEEEEEvNT_6ParamsE,"ax",@progbits
	.align	128
.text._ZN7cutlass13device_kernelIN5flash11enable_sm90INS1_16FlashAttnFwdSm90INS1_25CollectiveMainloopFwdSm90ILi2EN4cute5tupleIJNS5_1CILi1EEES8_S8_EEENS6_IJNS7_ILi128EEENS7_ILi64EEENS7_ILi256EEEEEELi256ENS_6half_tEfNS_4arch4Sm90ELb0ELb1ELb1ELb1ELb0ELb0ELb0ELb1ELb1ELb1ELb1ELb0EEENS1_21CollectiveEpilogueFwdINS6_IJSA_SC_SB_EEES9_SE_SG_Li256ELb1ELb1ELb1ELb0EEENS1_36VarlenDynamicPersistentTileSchedulerILi128ELi64ELi256ELi128ELb1ELb1ELb1ELb1ELb0ELb1EEEEEEEEEvNT_6ParamsE:
        .type           _ZN7cutlass13device_kernelIN5flash11enable_sm90INS1_16FlashAttnFwdSm90INS1_25CollectiveMainloopFwdSm90ILi2EN4cute5tupleIJNS5_1CILi1EEES8_S8_EEENS6_IJNS7_ILi128EEENS7_ILi64EEENS7_ILi256EEEEEELi256ENS_6half_tEfNS_4arch4Sm90ELb0ELb1ELb1ELb1ELb0ELb0ELb0ELb1ELb1ELb1ELb1ELb0EEENS1_21CollectiveEpilogueFwdINS6_IJSA_SC_SB_EEES9_SE_SG_Li256ELb1ELb1ELb1ELb0EEENS1_36VarlenDynamicPersistentTileSchedulerILi128ELi64ELi256ELi128ELb1ELb1ELb1ELb1ELb0ELb1EEEEEEEEEvNT_6ParamsE,@function
        .size           _ZN7cutlass13device_kernelIN5flash11enable_sm90INS1_16FlashAttnFwdSm90INS1_25CollectiveMainloopFwdSm90ILi2EN4cute5tupleIJNS5_1CILi1EEES8_S8_EEENS6_IJNS7_ILi128EEENS7_ILi64EEENS7_ILi256EEEEEELi256ENS_6half_tEfNS_4arch4Sm90ELb0ELb1ELb1ELb1ELb0ELb0ELb0ELb1ELb1ELb1ELb1ELb0EEENS1_21CollectiveEpilogueFwdINS6_IJSA_SC_SB_EEES9_SE_SG_Li256ELb1ELb1ELb1ELb0EEENS1_36VarlenDynamicPersistentTileSchedulerILi128ELi64ELi256ELi128ELb1ELb1ELb1ELb1ELb0ELb1EEEEEEEEEvNT_6ParamsE,(.L_x_49 - _ZN7cutlass13device_kernelIN5flash11enable_sm90INS1_16FlashAttnFwdSm90INS1_25CollectiveMainloopFwdSm90ILi2EN4cute5tupleIJNS5_1CILi1EEES8_S8_EEENS6_IJNS7_ILi128EEENS7_ILi64EEENS7_ILi256EEEEEELi256ENS_6half_tEfNS_4arch4Sm90ELb0ELb1ELb1ELb1ELb0ELb0ELb0ELb1ELb1ELb1ELb1ELb0EEENS1_21CollectiveEpilogueFwdINS6_IJSA_SC_SB_EEES9_SE_SG_Li256ELb1ELb1ELb1ELb0EEENS1_36VarlenDynamicPersistentTileSchedulerILi128ELi64ELi256ELi128ELb1ELb1ELb1ELb1ELb0ELb1EEEEEEEEEvNT_6ParamsE)
        .other          _ZN7cutlass13device_kernelIN5flash11enable_sm90INS1_16FlashAttnFwdSm90INS1_25CollectiveMainloopFwdSm90ILi2EN4cute5tupleIJNS5_1CILi1EEES8_S8_EEENS6_IJNS7_ILi128EEENS7_ILi64EEENS7_ILi256EEEEEELi256ENS_6half_tEfNS_4arch4Sm90ELb0ELb1ELb1ELb1ELb0ELb0ELb0ELb1ELb1ELb1ELb1ELb0EEENS1_21CollectiveEpilogueFwdINS6_IJSA_SC_SB_EEES9_SE_SG_Li256ELb1ELb1ELb1ELb0EEENS1_36VarlenDynamicPersistentTileSchedulerILi128ELi64ELi256ELi128ELb1ELb1ELb1ELb1ELb0ELb1EEEEEEEEEvNT_6ParamsE,@"STO_CUDA_ENTRY STV_DEFAULT"
_ZN7cutlass13device_kernelIN5flash11enable_sm90INS1_16FlashAttnFwdSm90INS1_25CollectiveMainloopFwdSm90ILi2EN4cute5tupleIJNS5_1CILi1EEES8_S8_EEENS6_IJNS7_ILi128EEENS7_ILi64EEENS7_ILi256EEEEEELi256ENS_6half_tEfNS_4arch4Sm90ELb0ELb1ELb1ELb1ELb0ELb0ELb0ELb1ELb1ELb1ELb1ELb0EEENS1_21CollectiveEpilogueFwdINS6_IJSA_SC_SB_EEES9_SE_SG_Li256ELb1ELb1ELb1ELb0EEENS1_36VarlenDynamicPersistentTileSchedulerILi128ELi64ELi256ELi128ELb1ELb1ELb1ELb1ELb0ELb1EEEEEEEEEvNT_6ParamsE:
[----:B------:R-:W-:Y:S01]  /*0000*/  LDC R1, c[0x0][0x37c] ;  /* 0x0000df00ff017b82 */ /* 0x000fe20000000800 */
[----:B------:R-:W-:Y:S05]  /*0010*/  EXIT ;  /* 0x000000000000794d */ /* 0x000fea0003800000 */
.L_x_4:
        /* <DEDUP_REMOVED lines=14> */
.L_x_49:


//--------------------- .text._ZN7cutlass13device_kernelIN5flash11enable_sm90INS1_16FlashAttnFwdSm90INS1_25CollectiveMainloopFwdSm90ILi2EN4cute5tupleIJNS5_1CILi1EEES8_S8_EEENS6_IJNS7_ILi128EEENS7_ILi64EEENS7_ILi256EEEEEELi256ENS_6half_tEfNS_4arch4Sm90ELb0ELb1ELb1ELb1ELb0ELb1ELb0ELb1ELb1ELb1ELb1ELb0EEENS1_21CollectiveEpilogueFwdINS6_IJSA_SC_SB_EEES9_SE_SG_Li256ELb1ELb1ELb1ELb0EEENS1_36VarlenDynamicPersistentTileSchedulerILi128ELi64ELi256ELi128ELb1ELb1ELb1ELb1ELb0ELb1EEEEEEEEEvNT_6ParamsE --------------------------
	.section	.text._ZN7cutlass13device_kernelIN5flash11enable_sm90INS1_16FlashAttnFwdSm90INS1_25CollectiveMainloopFwdSm90ILi2EN4cute5tupleIJNS5_1CILi1EEES8_S8_EEENS6_IJNS7_ILi128EEENS7_ILi64EEENS7_ILi256EEEEEELi256ENS_6half_tEfNS_4arch4Sm90ELb0ELb1ELb1ELb1ELb0ELb1ELb0ELb1ELb1ELb1ELb1ELb0EEENS1_21CollectiveEpilogueFwdINS6_IJSA_SC_SB_EEES9_SE_SG_Li256ELb1ELb1ELb1ELb0EEENS1_36VarlenDynamicPersistentTileSchedulerILi128ELi64ELi256ELi128ELb1ELb1ELb1ELb1ELb0ELb1EEEEEEEEEvNT_6ParamsE,"ax",@progbits
	.align	128
.text._ZN7cutlass13device_kernelIN5flash11enable_sm90INS1_16FlashAttnFwdSm90INS1_25CollectiveMainloopFwdSm90ILi2EN4cute5tupleIJNS5_1CILi1EEES8_S8_EEENS6_IJNS7_ILi128EEENS7_ILi64EEENS7_ILi256EEEEEELi256ENS_6half_tEfNS_4arch4Sm90ELb0ELb1ELb1ELb1ELb0ELb1ELb0ELb1ELb1ELb1ELb1ELb0EEENS1_21CollectiveEpilogueFwdINS6_IJSA_SC_SB_EEES9_SE_SG_Li256ELb1ELb1ELb1ELb0EEENS1_36VarlenDynamicPersistentTileSchedulerILi128ELi64ELi256ELi128ELb1ELb1ELb1ELb1ELb0ELb1EEEEEEEEEvNT_6ParamsE:
        .type           _ZN7cutlass13device_kernelIN5flash11enable_sm90INS1_16FlashAttnFwdSm90INS1_25CollectiveMainloopFwdSm90ILi2EN4cute5tupleIJNS5_1CILi1EEES8_S8_EEENS6_IJNS7_ILi128EEENS7_ILi64EEENS7_ILi256EEEEEELi256ENS_6half_tEfNS_4arch4Sm90ELb0ELb1ELb1ELb1ELb0ELb1ELb0ELb1ELb1ELb1ELb1ELb0EEENS1_21CollectiveEpilogueFwdINS6_IJSA_SC_SB_EEES9_SE_SG_Li256ELb1ELb1ELb1ELb0EEENS1_36VarlenDynamicPersistentTileSchedulerILi128ELi64ELi256ELi128ELb1ELb1ELb1ELb1ELb0ELb1EEEEEEEEEvNT_6ParamsE,@function
        .size           _ZN7cutlass13device_kernelIN5flash11enable_sm90INS1_16FlashAttnFwdSm90INS1_25CollectiveMainloopFwdSm90ILi2EN4cute5tupleIJNS5_1CILi1EEES8_S8_EEENS6_IJNS7_ILi128EEENS7_ILi64EEENS7_ILi256EEEEEELi256ENS_6half_tEfNS_4arch4Sm90ELb0ELb1ELb1ELb1ELb0ELb1ELb0ELb1ELb1ELb1ELb1ELb0EEENS1_21CollectiveEpilogueFwdINS6_IJSA_SC_SB_EEES9_SE_SG_Li256ELb1ELb1ELb1ELb0EEENS1_36VarlenDynamicPersistentTileSchedulerILi128ELi64ELi256ELi128ELb1ELb1ELb1ELb1ELb0ELb1EEEEEEEEEvNT_6ParamsE,(.L_x_50 - _ZN7cutlass13device_kernelIN5flash11enable_sm90INS1_16FlashAttnFwdSm90INS1_25CollectiveMainloopFwdSm90ILi2EN4cute5tupleIJNS5_1CILi1EEES8_S8_EEENS6_IJNS7_ILi128EEENS7_ILi64EEENS7_ILi256EEEEEELi256ENS_6half_tEfNS_4arch4Sm90ELb0ELb1ELb1ELb1ELb0ELb1ELb0ELb1ELb1ELb1ELb1ELb0EEENS1_21CollectiveEpilogueFwdINS6_IJSA_SC_SB_EEES9_SE_SG_Li256ELb1ELb1ELb1ELb0EEENS1_36VarlenDynamicPersistentTileSchedulerILi128ELi64ELi256ELi128ELb1ELb1ELb1ELb1ELb0ELb1EEEEEEEEEvNT_6ParamsE)
        .other          _ZN7cutlass13device_kernelIN5flash11enable_sm90INS1_16FlashAttnFwdSm90INS1_25CollectiveMainloopFwdSm90ILi2EN4cute5tupleIJNS5_1CILi1EEES8_S8_EEENS6_IJNS7_ILi128EEENS7_ILi64EEENS7_ILi256EEEEEELi256ENS_6half_tEfNS_4arch4Sm90ELb0ELb1ELb1ELb1ELb0ELb1ELb0ELb1ELb1ELb1ELb1ELb0EEENS1_21CollectiveEpilogueFwdINS6_IJSA_SC_SB_EEES9_SE_SG_Li256ELb1ELb1ELb1ELb0EEENS1_36VarlenDynamicPersistentTileSchedulerILi128ELi64ELi256ELi128ELb1ELb1ELb1ELb1ELb0ELb1EEEEEEEEEvNT_6ParamsE,@"STO_CUDA_ENTRY STV_DEFAULT"
_ZN7cutlass13device_kernelIN5flash11enable_sm90INS1_16FlashAttnFwdSm90INS1_25CollectiveMainloopFwdSm90ILi2EN4cute5tupleIJNS5_1CILi1EEES8_S8_EEENS6_IJNS7_ILi128EEENS7_ILi64EEENS7_ILi256EEEEEELi256ENS_6half_tEfNS_4arch4Sm90ELb0ELb1ELb1ELb1ELb0ELb1ELb0ELb1ELb1ELb1ELb1ELb0EEENS1_21CollectiveEpilogueFwdINS6_IJSA_SC_SB_EEES9_SE_SG_Li256ELb1ELb1ELb1ELb0EEENS1_36VarlenDynamicPersistentTileSchedulerILi128ELi64ELi256ELi128ELb1ELb1ELb1ELb1ELb0ELb1EEEEEEEEEvNT_6ParamsE:
[----:B------:R-:W-:Y:S01]  /*0000*/  LDC R1, c[0x0][0x37c] ;  /* 0x0000df00ff017b82 */ /* 0x000fe20000000800 */
[----:B------:R-:W-:Y:S05]  /*0010*/  EXIT ;  /* 0x000000000000794d */ /* 0x000fea0003800000 */
.L_x_5:
        /* <DEDUP_REMOVED lines=14> */
.L_x_50:


//--------------------- .text._ZN7cutlass13device_kernelIN5flash11enable_sm90INS1_16FlashAttnFwdSm90INS1_25CollectiveMainloopFwdSm90ILi2EN4cute5tupleIJNS5_1CILi1EEES8_S8_EEENS6_IJNS7_ILi128EEENS7_ILi80EEENS7_ILi256EEEEEELi256ENS_6half_tEfNS_4arch4Sm90ELb1ELb0ELb1ELb0ELb0ELb0ELb0ELb1ELb1ELb1ELb1ELb0EEENS1_21CollectiveEpilogueFwdINS6_IJSA_SC_SB_EEES9_SE_SG_Li256ELb0ELb1ELb1ELb0EEENS1_19SingleTileSchedulerILb0ELb1ELb1ELi128EEEEEEEEEvNT_6ParamsE --------------------------
	.section	.text._ZN7cutlass13device_kernelIN5flash11enable_sm90INS1_16FlashAttnFwdSm90INS1_25CollectiveMainloopFwdSm90ILi2EN4cute5tupleIJNS5_1CILi1EEES8_S8_EEENS6_IJNS7_ILi128EEENS7_ILi80EEENS7_ILi256EEEEEELi256ENS_6half_tEfNS_4arch4Sm90ELb1ELb0ELb1ELb0ELb0ELb0ELb0ELb1ELb1ELb1ELb1ELb0EEENS1_21CollectiveEpilogueFwdINS6_IJSA_SC_SB_EEES9_SE_SG_Li256ELb0ELb1ELb1ELb0EEENS1_19SingleTileSchedulerILb0ELb1ELb1ELi128EEEEEEEEEvNT_6ParamsE,"ax",@progbits
	.align	128
.text._ZN7cutlass13device_kernelIN5flash11enable_sm90INS1_16FlashAttnFwdSm90INS1_25CollectiveMainloopFwdSm90ILi2EN4cute5tupleIJNS5_1CILi1EEES8_S8_EEENS6_IJNS7_ILi128EEENS7_ILi80EEENS7_ILi256EEEEEELi256ENS_6half_tEfNS_4arch4Sm90ELb1ELb0ELb1ELb0ELb0ELb0ELb0ELb1ELb1ELb1ELb1ELb0EEENS1_21CollectiveEpilogueFwdINS6_IJSA_SC_SB_EEES9_SE_SG_Li256ELb0ELb1ELb1ELb0EEENS1_19SingleTileSchedulerILb0ELb1ELb1ELi128EEEEEEEEEvNT_6ParamsE:
        .type           _ZN7cutlass13device_kernelIN5flash11enable_sm90INS1_16FlashAttnFwdSm90INS1_25CollectiveMainloopFwdSm90ILi2EN4cute5tupleIJNS5_1CILi1EEES8_S8_EEENS6_IJNS7_ILi128EEENS7_ILi80EEENS7_ILi256EEEEEELi256ENS_6half_tEfNS_4arch4Sm90ELb1ELb0ELb1ELb0ELb0ELb0ELb0ELb1ELb1ELb1ELb1ELb0EEENS1_21CollectiveEpilogueFwdINS6_IJSA_SC_SB_EEES9_SE_SG_Li256ELb0ELb1ELb1ELb0EEENS1_19SingleTileSchedulerILb0ELb1ELb1ELi128EEEEEEEEEvNT_6ParamsE,@function
        .size           _ZN7cutlass13device_kernelIN5flash11enable_sm90INS1_16FlashAttnFwdSm90INS1_25CollectiveMainloopFwdSm90ILi2EN4cute5tupleIJNS5_1CILi1EEES8_S8_EEENS6_IJNS7_ILi128EEENS7_ILi80EEENS7_ILi256EEEEEELi256ENS_6half_tEfNS_4arch4Sm90ELb1ELb0ELb1ELb0ELb0ELb0ELb0ELb1ELb1ELb1ELb1ELb0EEENS1_21CollectiveEpilogueFwdINS6_IJSA_SC_SB_EEES9_SE_SG_Li256ELb0ELb1ELb1ELb0EEENS1_19SingleTileSchedulerILb0ELb1ELb1ELi128EEEEEEEEEvNT_6ParamsE,(.L_x_51 - _ZN7cutlass13device_kernelIN5flash11enable_sm90INS1_16FlashAttnFwdSm90INS1_25CollectiveMainloopFwdSm90ILi2EN4cute5tupleIJNS5_1CILi1EEES8_S8_EEENS6_IJNS7_ILi128EEENS7_ILi80EEENS7_ILi256EEEEEELi256ENS_6half_tEfNS_4arch4Sm90ELb1ELb0ELb1ELb0ELb0ELb0ELb0ELb1ELb1ELb1ELb1ELb0EEENS1_21CollectiveEpilogueFwdINS6_IJSA_SC_SB_EEES9_SE_SG_Li256ELb0ELb1ELb1ELb0EEENS1_19SingleTileSchedulerILb0ELb1ELb1ELi128EEEEEEEEEvNT_6ParamsE)
        .other          _ZN7cutlass13device_kernelIN5flash11enable_sm90INS1_16FlashAttnFwdSm90INS1_25CollectiveMainloopFwdSm90ILi2EN4cute5tupleIJNS5_1CILi1EEES8_S8_EEENS6_IJNS7_ILi128EEENS7_ILi80EEENS7_ILi256EEEEEELi256ENS_6half_tEfNS_4arch4Sm90ELb1ELb0ELb1ELb0ELb0ELb0ELb0ELb1ELb1ELb1ELb1ELb0EEENS1_21CollectiveEpilogueFwdINS6_IJSA_SC_SB_EEES9_SE_SG_Li256ELb0ELb1ELb1ELb0EEENS1_19SingleTileSchedulerILb0ELb1ELb1ELi128EEEEEEEEEvNT_6ParamsE,@"STO_CUDA_ENTRY STV_DEFAULT"
_ZN7cutlass13device_kernelIN5flash11enable_sm90INS1_16FlashAttnFwdSm90INS1_25CollectiveMainloopFwdSm90ILi2EN4cute5tupleIJNS5_1CILi1EEES8_S8_EEENS6_IJNS7_ILi128EEENS7_ILi80EEENS7_ILi256EEEEEELi256ENS_6half_tEfNS_4arch4Sm90ELb1ELb0ELb1ELb0ELb0ELb0ELb0ELb1ELb1ELb1ELb1ELb0EEENS1_21CollectiveEpilogueFwdINS6_IJSA_SC_SB_EEES9_SE_SG_Li256ELb0ELb1ELb1ELb0EEENS1_19SingleTileSchedulerILb0ELb1ELb1ELi128EEEEEEEEEvNT_6ParamsE:
[----:B------:R-:W-:Y:S01]  /*0000*/  LDC R1, c[0x0][0x37c] ;  /* 0x0000df00ff017b82 */ /* 0x000fe20000000800 */
[----:B------:R-:W-:Y:S05]  /*0010*/  EXIT ;  /* 0x000000000000794d */ /* 0x000fea0003800000 */
.L_x_6:
        /* <DEDUP_REMOVED lines=14> */
.L_x_51:


//--------------------- .text._ZN7cutlass13device_kernelIN5flash11enable_sm90INS1_16FlashAttnFwdSm90INS1_25CollectiveMainloopFwdSm90ILi2EN4cute5tupleIJNS5_1CILi1EEES8_S8_EEENS6_IJNS7_ILi128EEENS7_ILi80EEENS7_ILi256EEEEEELi256ENS_6half_tEfNS_4arch4Sm90ELb1ELb0ELb1ELb1ELb0ELb0ELb0ELb1ELb1ELb1ELb1ELb0EEENS1_21CollectiveEpilogueFwdINS6_IJSA_SC_SB_EEES9_SE_SG_Li256ELb1ELb1ELb1ELb0EEENS1_36VarlenDynamicPersistentTileSchedulerILi128ELi80ELi256ELi128ELb1ELb1ELb1ELb1ELb1ELb1EEEEEEEEEvNT_6ParamsE --------------------------
	.section	.text._ZN7cutlass13device_kernelIN5flash11enable_sm90INS1_16FlashAttnFwdSm90INS1_25CollectiveMainloopFwdSm90ILi2EN4cute5tupleIJNS5_1CILi1EEES8_S8_EEENS6_IJNS7_ILi128EEENS7_ILi80EEENS7_ILi256EEEEEELi256ENS_6half_tEfNS_4arch4Sm90ELb1ELb0ELb1ELb1ELb0ELb0ELb0ELb1ELb1ELb1ELb1ELb0EEENS1_21CollectiveEpilogueFwdINS6_IJSA_SC_SB_EEES9_SE_SG_Li256ELb1ELb1ELb1ELb0EEENS1_36VarlenDynamicPersistentTileSchedulerILi128ELi80ELi256ELi128ELb1ELb1ELb1ELb1ELb1ELb1EEEEEEEEEvNT_6ParamsE,"ax",@progbits
	.align	128
.text._ZN7cutlass13device_kernelIN5flash11enable_sm90INS1_16FlashAttnFwdSm90INS1_25CollectiveMainloopFwdSm90ILi2EN4cute5tupleIJNS5_1CILi1EEES8_S8_EEENS6_IJNS7_ILi128EEENS7_ILi80EEENS7_ILi256EEEEEELi256ENS_6half_tEfNS_4arch4Sm90ELb1ELb0ELb1ELb1ELb0ELb0ELb0ELb1ELb1ELb1ELb1ELb0EEENS1_21CollectiveEpilogueFwdINS6_IJSA_SC_SB_EEES9_SE_SG_Li256ELb1ELb1ELb1ELb0EEENS1_36VarlenDynamicPersistentTileSchedulerILi128ELi80ELi256ELi128ELb1ELb1ELb1ELb1ELb1ELb1EEEEEEEEEvNT_6ParamsE:
        .type           _ZN7cutlass13device_kernelIN5flash11enable_sm90INS1_16FlashAttnFwdSm90INS1_25CollectiveMainloopFwdSm90ILi2EN4cute5tupleIJNS5_1CILi1EEES8_S8_EEENS6_IJNS7_ILi128EEENS7_ILi80EEENS7_ILi256EEEEEELi256ENS_6half_tEfNS_4arch4Sm90ELb1ELb0ELb1ELb1ELb0ELb0ELb0ELb1ELb1ELb1ELb1ELb0EEENS1_21CollectiveEpilogueFwdINS6_IJSA_SC_SB_EEES9_SE_SG_Li256ELb1ELb1ELb1ELb0EEENS1_36VarlenDynamicPersistentTileSchedulerILi128ELi80ELi256ELi128ELb1ELb1ELb1ELb1ELb1ELb1EEEEEEEEEvNT_6ParamsE,@function
        .size           _ZN7cutlass13device_kernelIN5flash11enable_sm90INS1_16FlashAttnFwdSm90INS1_25CollectiveMainloopFwdSm90ILi2EN4cute5tupleIJNS5_1CILi1EEES8_S8_EEENS6_IJNS7_ILi128EEENS7_ILi80EEENS7_ILi256EEEEEELi256ENS_6half_tEfNS_4arch4Sm90ELb1ELb0ELb1ELb1ELb0ELb0ELb0ELb1ELb1ELb1ELb1ELb0EEENS1_21CollectiveEpilogueFwdINS6_IJSA_SC_SB_EEES9_SE_SG_Li256ELb1ELb1ELb1ELb0EEENS1_36VarlenDynamicPersistentTileSchedulerILi128ELi80ELi256ELi128ELb1ELb1ELb1ELb1ELb1ELb1EEEEEEEEEvNT_6ParamsE,(.L_x_52 - _ZN7cutlass13device_kernelIN5flash11enable_sm90INS1_16FlashAttnFwdSm90INS1_25CollectiveMainloopFwdSm90ILi2EN4cute5tupleIJNS5_1CILi1EEES8_S8_EEENS6_IJNS7_ILi128EEENS7_ILi80EEENS7_ILi256EEEEEELi256ENS_6half_tEfNS_4arch4Sm90ELb1ELb0ELb1ELb1ELb0ELb0ELb0ELb1ELb1ELb1ELb1ELb0EEENS1_21CollectiveEpilogueFwdINS6_IJSA_SC_SB_EEES9_SE_SG_Li256ELb1ELb1ELb1ELb0EEENS1_36VarlenDynamicPersistentTileSchedulerILi128ELi80ELi256ELi128ELb1ELb1ELb1ELb1ELb1ELb1EEEEEEEEEvNT_6ParamsE)
        .other          _ZN7cutlass13device_kernelIN5flash11enable_sm90INS1_16FlashAttnFwdSm90INS1_25CollectiveMainloopFwdSm90ILi2EN4cute5tupleIJNS5_1CILi1EEES8_S8_EEENS6_IJNS7_ILi128EEENS7_ILi80EEENS7_ILi256EEEEEELi256ENS_6half_tEfNS_4arch4Sm90ELb1ELb0ELb1ELb1ELb0ELb0ELb0ELb1ELb1ELb1ELb1ELb0EEENS1_21CollectiveEpilogueFwdINS6_IJSA_SC_SB_EEES9_SE_SG_Li256ELb1ELb1ELb1ELb0EEENS1_36VarlenDynamicPersistentTileSchedulerILi128ELi80ELi256ELi128ELb1ELb1ELb1ELb1ELb1ELb1EEEEEEEEEvNT_6ParamsE,@"STO_CUDA_ENTRY STV_DEFAULT"
_ZN7cutlass13device_kernelIN5flash11enable_sm90INS1_16FlashAttnFwdSm90INS1_25CollectiveMainloopFwdSm90ILi2EN4cute5tupleIJNS5_1CILi1EEES8_S8_EEENS6_IJNS7_ILi128EEENS7_ILi80EEENS7_ILi256EEEEEELi256ENS_6half_tEfNS_4arch4Sm90ELb1ELb0ELb1ELb1ELb0ELb0ELb0ELb1ELb1ELb1ELb1ELb0EEENS1_21CollectiveEpilogueFwdINS6_IJSA_SC_SB_EEES9_SE_SG_Li256ELb1ELb1ELb1ELb0EEENS1_36VarlenDynamicPersistentTileSchedulerILi128ELi80ELi256ELi128ELb1ELb1ELb1ELb1ELb1ELb1EEEEEEEEEvNT_6ParamsE:
[----:B------:R-:W-:Y:S01]  /*0000*/  LDC R1, c[0x0][0x37c] ;  /* 0x0000df00ff017b82 */ /* 0x000fe20000000800 */
[----:B------:R-:W-:Y:S05]  /*0010*/  EXIT ;  /* 0x000000000000794d */ /* 0x000fea0003800000 */
.L_x_7:
        /* <DEDUP_REMOVED lines=14> */
.L_x_52:


//--------------------- .text._ZN7cutlass13device_kernelIN5flash11enable_sm90INS1_16FlashAttnFwdSm90INS1_25CollectiveMainloopFwdSm90ILi2EN4cute5tupleIJNS5_1CILi1EEES8_S8_EEENS6_IJNS7_ILi128EEENS7_ILi80EEENS7_ILi256EEEEEELi256ENS_6half_tEfNS_4arch4Sm90ELb1ELb0ELb1ELb1ELb0ELb1ELb0ELb1ELb1ELb1ELb1ELb0EEENS1_21CollectiveEpilogueFwdINS6_IJSA_SC_SB_EEES9_SE_SG_Li256ELb1ELb1ELb1ELb0EEENS1_36VarlenDynamicPersistentTileSchedulerILi128ELi80ELi256ELi128ELb1ELb1ELb1ELb1ELb1ELb1EEEEEEEEEvNT_6ParamsE --------------------------
	.section	.text._ZN7cutlass13device_kernelIN5flash11enable_sm90INS1_16FlashAttnFwdSm90INS1_25CollectiveMainloopFwdSm90ILi2EN4cute5tupleIJNS5_1CILi1EEES8_S8_EEENS6_IJNS7_ILi128EEENS7_ILi80EEENS7_ILi256EEEEEELi256ENS_6half_tEfNS_4arch4Sm90ELb1ELb0ELb1ELb1ELb0ELb1ELb0ELb1ELb1ELb1ELb1ELb0EEENS1_21CollectiveEpilogueFwdINS6_IJSA_SC_SB_EEES9_SE_SG_Li256ELb1ELb1ELb1ELb0EEENS1_36VarlenDynamicPersistentTileSchedulerILi128ELi80ELi256ELi128ELb1ELb1ELb1ELb1ELb1ELb1EEEEEEEEEvNT_6ParamsE,"ax",@progbits
	.align	128
.text._ZN7cutlass13device_kernelIN5flash11enable_sm90INS1_16FlashAttnFwdSm90INS1_25CollectiveMainloopFwdSm90ILi2EN4cute5tupleIJNS5_1CILi1EEES8_S8_EEENS6_IJNS7_ILi128EEENS7_ILi80EEENS7_ILi256EEEEEELi256ENS_6half_tEfNS_4arch4Sm90ELb1ELb0ELb1ELb1ELb0ELb1ELb0ELb1ELb1ELb1ELb1ELb0EEENS1_21CollectiveEpilogueFwdINS6_IJSA_SC_SB_EEES9_SE_SG_Li256ELb1ELb1ELb1ELb0EEENS1_36VarlenDynamicPersistentTileSchedulerILi128ELi80ELi256ELi128ELb1ELb1ELb1ELb1ELb1ELb1EEEEEEEEEvNT_6ParamsE:
        .type           _ZN7cutlass13device_kernelIN5flash11enable_sm90INS1_16FlashAttnFwdSm90INS1_25CollectiveMainloopFwdSm90ILi2EN4cute5tupleIJNS5_1CILi1EEES8_S8_EEENS6_IJNS7_ILi128EEENS7_ILi80EEENS7_ILi256EEEEEELi256ENS_6half_tEfNS_4arch4Sm90ELb1ELb0ELb1ELb1ELb0ELb1ELb0ELb1ELb1ELb1ELb1ELb0EEENS1_21CollectiveEpilogueFwdINS6_IJSA_SC_SB_EEES9_SE_SG_Li256ELb1ELb1ELb1ELb0EEENS1_36VarlenDynamicPersistentTileSchedulerILi128ELi80ELi256ELi128ELb1ELb1ELb1ELb1ELb1ELb1EEEEEEEEEvNT_6ParamsE,@function
        .size           _ZN7cutlass13device_kernelIN5flash11enable_sm90INS1_16FlashAttnFwdSm90INS1_25CollectiveMainloopFwdSm90ILi2EN4cute5tupleIJNS5_1CILi1EEES8_S8_EEENS6_IJNS7_ILi128EEENS7_ILi80EEENS7_ILi256EEEEEELi256ENS_6half_tEfNS_4arch4Sm90ELb1ELb0ELb1ELb1ELb0ELb1ELb0ELb1ELb1ELb1ELb1ELb0EEENS1_21CollectiveEpilogueFwdINS6_IJSA_SC_SB_EEES9_SE_SG_Li256ELb1ELb1ELb1ELb0EEENS1_36VarlenDynamicPersistentTileSchedulerILi128ELi80ELi256ELi128ELb1ELb1ELb1ELb1ELb1ELb1EEEEEEEEEvNT_6ParamsE,(.L_x_53 - _ZN7cutlass13device_kernelIN5flash11enable_sm90INS1_16FlashAttnFwdSm90INS1_25CollectiveMainloopFwdSm90ILi2EN4cute5tupleIJNS5_1CILi1EEES8_S8_EEENS6_IJNS7_ILi128EEENS7_ILi80EEENS7_ILi256EEEEEELi256ENS_6half_tEfNS_4arch4Sm90ELb1ELb0ELb1ELb1ELb0ELb1ELb0ELb1ELb1ELb1ELb1ELb0EEENS1_21CollectiveEpilogueFwdINS6_IJSA_SC_SB_EEES9_SE_SG_Li256ELb1ELb1ELb1ELb0EEENS1_36VarlenDynamicPersistentTileSchedulerILi128ELi80ELi256ELi128ELb1ELb1ELb1ELb1ELb1ELb1EEEEEEEEEvNT_6ParamsE)
        .other          _ZN7cutlass13device_kernelIN5flash11enable_sm90INS1_16FlashAttnFwdSm90INS1_25CollectiveMainloopFwdSm90ILi2EN4cute5tupleIJNS5_1CILi1EEES8_S8_EEENS6_IJNS7_ILi128EEENS7_ILi80EEENS7_ILi256EEEEEELi256ENS_6half_tEfNS_4arch4Sm90ELb1ELb0ELb1ELb1ELb0ELb1ELb0ELb1ELb1ELb1ELb1ELb0EEENS1_21CollectiveEpilogueFwdINS6_IJSA_SC_SB_EEES9_SE_SG_Li256ELb1ELb1ELb1ELb0EEENS1_36VarlenDynamicPersistentTileSchedulerILi128ELi80ELi256ELi128ELb1ELb1ELb1ELb1ELb1ELb1EEEEEEEEEvNT_6ParamsE,@"STO_CUDA_ENTRY STV_DEFAULT"
_ZN7cutlass13device_kernelIN5flash11enable_sm90INS1_16FlashAttnFwdSm90INS1_25CollectiveMainloopFwdSm90ILi2EN4cute5tupleIJNS5_1CILi1EEES8_S8_EEENS6_IJNS7_ILi128EEENS7_ILi80EEENS7_ILi256EEEEEELi256ENS_6half_tEfNS_4arch4Sm90ELb1ELb0ELb1ELb1ELb0ELb1ELb0ELb1ELb1ELb1ELb1ELb0EEENS1_21CollectiveEpilogueFwdINS6_IJSA_SC_SB_EEES9_SE_SG_Li256ELb1ELb1ELb1ELb0EEENS1_36VarlenDynamicPersistentTileSchedulerILi128ELi80ELi256ELi128ELb1ELb1ELb1ELb1ELb1ELb1EEEEEEEEEvNT_6ParamsE:
[----:B------:R-:W-:Y:S01]  /*0000*/  LDC R1, c[0x0][0x37c] ;  /* 0x0000df00ff017b82 */ /* 0x000fe20000000800 */
[----:B------:R-:W-:Y:S05]  /*0010*/  EXIT ;  /* 0x000000000000794d */ /* 0x000fea0003800000 */
.L_x_8:
        /* <DEDUP_REMOVED lines=14> */
.L_x_53:


//--------------------- .text._ZN7cutlass13device_kernelIN5flash11enable_sm90INS1_16FlashAttnFwdSm90INS1_25CollectiveMainloopFwdSm90ILi2EN4cute5tupleIJNS5_1CILi1EEES8_S8_EEENS6_IJNS7_ILi128EEENS7_ILi112EEENS7_ILi192EEEEEELi192ENS_6half_tEfNS_4arch4Sm90ELb0ELb0ELb1ELb0ELb0ELb0ELb0ELb1ELb1ELb1ELb1ELb0EEENS1_21CollectiveEpilogueFwdINS6_IJSA_SC_SB_EEES9_SE_SG_Li256ELb0ELb1ELb1ELb0EEENS1_19SingleTileSchedulerILb0ELb1ELb1ELi128EEEEEEEEEvNT_6ParamsE --------------------------
	.section	.text._ZN7cutlass13device_kernelIN5flash11enable_sm90INS1_16FlashAttnFwdSm90INS1_25CollectiveMainloopFwdSm90ILi2EN4cute5tupleIJNS5_1CILi1EEES8_S8_EEENS6_IJNS7_ILi128EEENS7_ILi112EEENS7_ILi192EEEEEELi192ENS_6half_tEfNS_4arch4Sm90ELb0ELb0ELb1ELb0ELb0ELb0ELb0ELb1ELb1ELb1ELb1ELb0EEENS1_21CollectiveEpilogueFwdINS6_IJSA_SC_SB_EEES9_SE_SG_Li256ELb0ELb1ELb1ELb0EEENS1_19SingleTileSchedulerILb0ELb1ELb1ELi128EEEEEEEEEvNT_6ParamsE,"ax",@progbits
	.align	128
.text._ZN7cutlass13device_kernelIN5flash11enable_sm90INS1_16FlashAttnFwdSm90INS1_25CollectiveMainloopFwdSm90ILi2EN4cute5tupleIJNS5_1CILi1EEES8_S8_EEENS6_IJNS7_ILi128EEENS7_ILi112EEENS7_ILi192EEEEEELi192ENS_6half_tEfNS_4arch4Sm90ELb0ELb0ELb1ELb0ELb0ELb0ELb0ELb1ELb1ELb1ELb1ELb0EEENS1_21CollectiveEpilogueFwdINS6_IJSA_SC_SB_EEES9_SE_SG_Li256ELb0ELb1ELb1ELb0EEENS1_19SingleTileSchedulerILb0ELb1ELb1ELi128EEEEEEEEEvNT_6ParamsE:
        .type           _ZN7cutlass13device_kernelIN5flash11enable_sm90INS1_16FlashAttnFwdSm90INS1_25CollectiveMainloopFwdSm90ILi2EN4cute5tupleIJNS5_1CILi1EEES8_S8_EEENS6_IJNS7_ILi128EEENS7_ILi112EEENS7_ILi192EEEEEELi192ENS_6half_tEfNS_4arch4Sm90ELb0ELb0ELb1ELb0ELb0ELb0ELb0ELb1ELb1ELb1ELb1ELb0EEENS1_21CollectiveEpilogueFwdINS6_IJSA_SC_SB_EEES9_SE_SG_Li256ELb0ELb1ELb1ELb0EEENS1_19SingleTileSchedulerILb0ELb1ELb1ELi128EEEEEEEEEvNT_6ParamsE,@function
        .size           _ZN7cutlass13device_kernelIN5flash11enable_sm90INS1_16FlashAttnFwdSm90INS1_25CollectiveMainloopFwdSm90ILi2EN4cute5tupleIJNS5_1CILi1EEES8_S8_EEENS6_IJNS7_ILi128EEENS7_ILi112EEENS7_ILi192EEEEEELi192ENS_6half_tEfNS_4arch4Sm90ELb0ELb0ELb1ELb0ELb0ELb0ELb0ELb1ELb1ELb1ELb1ELb0EEENS1_21CollectiveEpilogueFwdINS6_IJSA_SC_SB_EEES9_SE_SG_Li256ELb0ELb1ELb1ELb0EEENS1_19SingleTileSchedulerILb0ELb1ELb1ELi128EEEEEEEEEvNT_6ParamsE,(.L_x_54 - _ZN7cutlass13device_kernelIN5flash11enable_sm90INS1_16FlashAttnFwdSm90INS1_25CollectiveMainloopFwdSm90ILi2EN4cute5tupleIJNS5_1CILi1EEES8_S8_EEENS6_IJNS7_ILi128EEENS7_ILi112EEENS7_ILi192EEEEEELi192ENS_6half_tEfNS_4arch4Sm90ELb0ELb0ELb1ELb0ELb0ELb0ELb0ELb1ELb1ELb1ELb1ELb0EEENS1_21CollectiveEpilogueFwdINS6_IJSA_SC_SB_EEES9_SE_SG_Li256ELb0ELb1ELb1ELb0EEENS1_19SingleTileSchedulerILb0ELb1ELb1ELi128EEEEEEEEEvNT_6ParamsE)
        .other          _ZN7cutlass13device_kernelIN5flash11enable_sm90INS1_16FlashAttnFwdSm90INS1_25CollectiveMainloopFwdSm90ILi2EN4cute5tupleIJNS5_1CILi1EEES8_S8_EEENS6_IJNS7_ILi128EEENS7_ILi112EEENS7_ILi192EEEEEELi192ENS_6half_tEfNS_4arch4Sm90ELb0ELb0ELb1ELb0ELb0ELb0ELb0ELb1ELb1ELb1ELb1ELb0EEENS1_21CollectiveEpilogueFwdINS6_IJSA_SC_SB_EEES9_SE_SG_Li256ELb0ELb1ELb1ELb0EEENS1_19SingleTileSchedulerILb0ELb1ELb1ELi128EEEEEEEEEvNT_6ParamsE,@"STO_CUDA_ENTRY STV_DEFAULT"
_ZN7cutlass13device_kernelIN5flash11enable_sm90INS1_16FlashAttnFwdSm90INS1_25CollectiveMainloopFwdSm90ILi2EN4cute5tupleIJNS5_1CILi1EEES8_S8_EEENS6_IJNS7_ILi128EEENS7_ILi112EEENS7_ILi192EEEEEELi192ENS_6half_tEfNS_4arch4Sm90ELb0ELb0ELb1ELb0ELb0ELb0ELb0ELb1ELb1ELb1ELb1ELb0EEENS1_21CollectiveEpilogueFwdINS6_IJSA_SC_SB_EEES9_SE_SG_Li256ELb0ELb1ELb1ELb0EEENS1_19SingleTileSchedulerILb0ELb1ELb1ELi128EEEEEEEEEvNT_6ParamsE:
[----:B------:R-:W-:Y:S01]  /*0000*/  LDC R1, c[0x0][0x37c] ;  /* 0x0000df00ff017b82 */ /* 0x000fe20000000800 */
[----:B------:R-:W-:Y:S05]  /*0010*/  EXIT ;  /* 0x000000000000794d */ /* 0x000fea0003800000 */
.L_x_9:
        /* <DEDUP_REMOVED lines=14> */
.L_x_54:


//--------------------- .text._ZN7cutlass13device_kernelIN5flash11enable_sm90INS1_16FlashAttnFwdSm90INS1_25CollectiveMainloopFwdSm90ILi2EN4cute5tupleIJNS5_1CILi1EEES8_S8_EEENS6_IJNS7_ILi128EEENS7_ILi112EEENS7_ILi192EEEEEELi192ENS_6half_tEfNS_4arch4Sm90ELb0ELb0ELb1ELb1ELb0ELb0ELb0ELb1ELb1ELb1ELb1ELb0EEENS1_21CollectiveEpilogueFwdINS6_IJSA_SC_SB_EEES9_SE_SG_Li256ELb1ELb1ELb1ELb0EEENS1_36VarlenDynamicPersistentTileSchedulerILi128ELi112ELi256ELi128ELb1ELb1ELb1ELb0ELb1ELb1EEEEEEEEEvNT_6ParamsE --------------------------
	.section	.text._ZN7cutlass13device_kernelIN5flash11enable_sm90INS1_16FlashAttnFwdSm90INS1_25CollectiveMainloopFwdSm90ILi2EN4cute5tupleIJNS5_1CILi1EEES8_S8_EEENS6_IJNS7_ILi128EEENS7_ILi112EEENS7_ILi192EEEEEELi192ENS_6half_tEfNS_4arch4Sm90ELb0ELb0ELb1ELb1ELb0ELb0ELb0ELb1ELb1ELb1ELb1ELb0EEENS1_21CollectiveEpilogueFwdINS6_IJSA_SC_SB_EEES9_SE_SG_Li256ELb1ELb1ELb1ELb0EEENS1_36VarlenDynamicPersistentTileSchedulerILi128ELi112ELi256ELi128ELb1ELb1ELb1ELb0ELb1ELb1EEEEEEEEEvNT_6ParamsE,"ax",@progbits
	.align	128
.text._ZN7cutlass13device_kernelIN5flash11enable_sm90INS1_16FlashAttnFwdSm90INS1_25CollectiveMainloopFwdSm90ILi2EN4cute5tupleIJNS5_1CILi1EEES8_S8_EEENS6_IJNS7_ILi128EEENS7_ILi112EEENS7_ILi192EEEEEELi192ENS_6half_tEfNS_4arch4Sm90ELb0ELb0ELb1ELb1ELb0ELb0ELb0ELb1ELb1ELb1ELb1ELb0EEENS1_21CollectiveEpilogueFwdINS6_IJSA_SC_SB_EEES9_SE_SG_Li256ELb1ELb1ELb1ELb0EEENS1_36VarlenDynamicPersistentTileSchedulerILi128ELi112ELi256ELi128ELb1ELb1ELb1ELb0ELb1ELb1EEEEEEEEEvNT_6ParamsE:
        .type           _ZN7cutlass13device_kernelIN5flash11enable_sm90INS1_16FlashAttnFwdSm90INS1_25CollectiveMainloopFwdSm90ILi2EN4cute5tupleIJNS5_1CILi1EEES8_S8_EEENS6_IJNS7_ILi128EEENS7_ILi112EEENS7_ILi192EEEEEELi192ENS_6half_tEfNS_4arch4Sm90ELb0ELb0ELb1ELb1ELb0ELb0ELb0ELb1ELb1ELb1ELb1ELb0EEENS1_21CollectiveEpilogueFwdINS6_IJSA_SC_SB_EEES9_SE_SG_Li256ELb1ELb1ELb1ELb0EEENS1_36VarlenDynamicPersistentTileSchedulerILi128ELi112ELi256ELi128ELb1ELb1ELb1ELb0ELb1ELb1EEEEEEEEEvNT_6ParamsE,@function
        .size           _ZN7cutlass13device_kernelIN5flash11enable_sm90INS1_16FlashAttnFwdSm90INS1_25CollectiveMainloopFwdSm90ILi2EN4cute5tupleIJNS5_1CILi1EEES8_S8_EEENS6_IJNS7_ILi128EEENS7_ILi112EEENS7_ILi192EEEEEELi192ENS_6half_tEfNS_4arch4Sm90ELb0ELb0ELb1ELb1ELb0ELb0ELb0ELb1ELb1ELb1ELb1ELb0EEENS1_21CollectiveEpilogueFwdINS6_IJSA_SC_SB_EEES9_SE_SG_Li256ELb1ELb1ELb1ELb0EEENS1_36VarlenDynamicPersistentTileSchedulerILi128ELi112ELi256ELi128ELb1ELb1ELb1ELb0ELb1ELb1EEEEEEEEEvNT_6ParamsE,(.L_x_55 - _ZN7cutlass13device_kernelIN5flash11enable_sm90INS1_16FlashAttnFwdSm90INS1_25CollectiveMainloopFwdSm90ILi2EN4cute5tupleIJNS5_1CILi1EEES8_S8_EEENS6_IJNS7_ILi128EEENS7_ILi112EEENS7_ILi192EEEEEELi192ENS_6half_tEfNS_4arch4Sm90ELb0ELb0ELb1ELb1ELb0ELb0ELb0ELb1ELb1ELb1ELb1ELb0EEENS1_21CollectiveEpilogueFwdINS6_IJSA_SC_SB_EEES9_SE_SG_Li256ELb1ELb1ELb1ELb0EEENS1_36VarlenDynamicPersistentTileSchedulerILi128ELi112ELi256ELi128ELb1ELb1ELb1ELb0ELb1ELb1EEEEEEEEEvNT_6ParamsE)
        .other          _ZN7cutlass13device_kernelIN5flash11enable_sm90INS1_16FlashAttnFwdSm90INS1_25CollectiveMainloopFwdSm90ILi2EN4cute5tupleIJNS5_1CILi1EEES8_S8_EEENS6_IJNS7_ILi128EEENS7_ILi112EEENS7_ILi192EEEEEELi192ENS_6half_tEfNS_4arch4Sm90ELb0ELb0ELb1ELb1ELb0ELb0ELb0ELb1ELb1ELb1ELb1ELb0EEENS1_21CollectiveEpilogueFwdINS6_IJSA_SC_SB_EEES9_SE_SG_Li256ELb1ELb1ELb1ELb0EEENS1_36VarlenDynamicPersistentTileSchedulerILi128ELi112ELi256ELi128ELb1ELb1ELb1ELb0ELb1ELb1EEEEEEEEEvNT_6ParamsE,@"STO_CUDA_ENTRY STV_DEFAULT"
_ZN7cutlass13device_kernelIN5flash11enable_sm90INS1_16FlashAttnFwdSm90INS1_25CollectiveMainloopFwdSm90ILi2EN4cute5tupleIJNS5_1CILi1EEES8_S8_EEENS6_IJNS7_ILi128EEENS7_ILi112EEENS7_ILi192EEEEEELi192ENS_6half_tEfNS_4arch4Sm90ELb0ELb0ELb1ELb1ELb0ELb0ELb0ELb1ELb1ELb1ELb1ELb0EEENS1_21CollectiveEpilogueFwdINS6_IJSA_SC_SB_EEES9_SE_SG_Li256ELb1ELb1ELb1ELb0EEENS1_36VarlenDynamicPersistentTileSchedulerILi128ELi112ELi256ELi128ELb1ELb1ELb1ELb0ELb1ELb1EEEEEEEEEvNT_6ParamsE:
[----:B------:R-:W-:Y:S01]  /*0000*/  LDC R1, c[0x0][0x37c] ;  /* 0x0000df00ff017b82 */ /* 0x000fe20000000800 */
[----:B------:R-:W-:Y:S05]  /*0010*/  EXIT ;  /* 0x000000000000794d */ /* 0x000fea0003800000 */
.L_x_10:
        /* <DEDUP_REMOVED lines=14> */
.L_x_55:


//--------------------- .text._ZN7cutlass13device_kernelIN5flash11enable_sm90INS1_16FlashAttnFwdSm90INS1_25CollectiveMainloopFwdSm90ILi2EN4cute5tupleIJNS5_1CILi1EEES8_S8_EEENS6_IJNS7_ILi128EEENS7_ILi112EEENS7_ILi192EEEEEELi192ENS_6half_tEfNS_4arch4Sm90ELb0ELb0ELb1ELb1ELb0ELb1ELb0ELb1ELb1ELb1ELb1ELb0EEENS1_21CollectiveEpilogueFwdINS6_IJSA_SC_SB_EEES9_SE_SG_Li256ELb1ELb1ELb1ELb0EEENS1_36VarlenDynamicPersistentTileSchedulerILi128ELi112ELi256ELi128ELb1ELb1ELb1ELb0ELb1ELb1EEEEEEEEEvNT_6ParamsE --------------------------
	.section	.text._ZN7cutlass13device_kernelIN5flash11enable_sm90INS1_16FlashAttnFwdSm90INS1_25CollectiveMainloopFwdSm90ILi2EN4cute5tupleIJNS5_1CILi1EEES8_S8_EEENS6_IJNS7_ILi128EEENS7_ILi112EEENS7_ILi192EEEEEELi192ENS_6half_tEfNS_4arch4Sm90ELb0ELb0ELb1ELb1ELb0ELb1ELb0ELb1ELb1ELb1ELb1ELb0EEENS1_21CollectiveEpilogueFwdINS6_IJSA_SC_SB_EEES9_SE_SG_Li256ELb1ELb1ELb1ELb0EEENS1_36VarlenDynamicPersistentTileSchedulerILi128ELi112ELi256ELi128ELb1ELb1ELb1ELb0ELb1ELb1EEEEEEEEEvNT_6ParamsE,"ax",@progbits
	.align	128
.text._ZN7cutlass13device_kernelIN5flash11enable_sm90INS1_16FlashAttnFwdSm90INS1_25CollectiveMainloopFwdSm90ILi2EN4cute5tupleIJNS5_1CILi1EEES8_S8_EEENS6_IJNS7_ILi128EEENS7_ILi112EEENS7_ILi192EEEEEELi192ENS_6half_tEfNS_4arch4Sm90ELb0ELb0ELb1ELb1ELb0ELb1ELb0ELb1ELb1ELb1ELb1ELb0EEENS1_21CollectiveEpilogueFwdINS6_IJSA_SC_SB_EEES9_SE_SG_Li256ELb1ELb1ELb1ELb0EEENS1_36VarlenDynamicPersistentTileSchedulerILi128ELi112ELi256ELi128ELb1ELb1ELb1ELb0ELb1ELb1EEEEEEEEEvNT_6ParamsE:
        .type           _ZN7cutlass13device_kernelIN5flash11enable_sm90INS1_16FlashAttnFwdSm90INS1_25CollectiveMainloopFwdSm90ILi2EN4cute5tupleIJNS5_1CILi1EEES8_S8_EEENS6_IJNS7_ILi128EEENS7_ILi112EEENS7_ILi192EEEEEELi192ENS_6half_tEfNS_4arch4Sm90ELb0ELb0ELb1ELb1ELb0ELb1ELb0ELb1ELb1ELb1ELb1ELb0EEENS1_21CollectiveEpilogueFwdINS6_IJSA_SC_SB_EEES9_SE_SG_Li256ELb1ELb1ELb1ELb0EEENS1_36VarlenDynamicPersistentTileSchedulerILi128ELi112ELi256ELi128ELb1ELb1ELb1ELb0ELb1ELb1EEEEEEEEEvNT_6ParamsE,@function
        .size           _ZN7cutlass13device_kernelIN5flash11enable_sm90INS1_16FlashAttnFwdSm90INS1_25CollectiveMainloopFwdSm90ILi2EN4cute5tupleIJNS5_1CILi1EEES8_S8_EEENS6_IJNS7_ILi128EEENS7_ILi112EEENS7_ILi192EEEEEELi192ENS_6half_tEfNS_4arch4Sm90ELb0ELb0ELb1ELb1ELb0ELb1ELb0ELb1ELb1ELb1ELb1ELb0EEENS1_21CollectiveEpilogueFwdINS6_IJSA_SC_SB_EEES9_SE_SG_Li256ELb1ELb1ELb1ELb0EEENS1_36VarlenDynamicPersistentTileSchedulerILi128ELi112ELi256ELi128ELb1ELb1ELb1ELb0ELb1ELb1EEEEEEEEEvNT_6ParamsE,(.L_x_56 - _ZN7cutlass13device_kernelIN5flash11enable_sm90INS1_16FlashAttnFwdSm90INS1_25CollectiveMainloopFwdSm90ILi2EN4cute5tupleIJNS5_1CILi1EEES8_S8_EEENS6_IJNS7_ILi128EEENS7_ILi112EEENS7_ILi192EEEEEELi192ENS_6half_tEfNS_4arch4Sm90ELb0ELb0ELb1ELb1ELb0ELb1ELb0ELb1ELb1ELb1ELb1ELb0EEENS1_21CollectiveEpilogueFwdINS6_IJSA_SC_SB_EEES9_SE_SG_Li256ELb1ELb1ELb1ELb0EEENS1_36VarlenDynamicPersistentTileSchedulerILi128ELi112ELi256ELi128ELb1ELb1ELb1ELb0ELb1ELb1EEEEEEEEEvNT_6ParamsE)
        .other          _ZN7cutlass13device_kernelIN5flash11enable_sm90INS1_16FlashAttnFwdSm90INS1_25CollectiveMainloopFwdSm90ILi2EN4cute5tupleIJNS5_1CILi1EEES8_S8_EEENS6_IJNS7_ILi128EEENS7_ILi112EEENS7_ILi192EEEEEELi192ENS_6half_tEfNS_4arch4Sm90ELb0ELb0ELb1ELb1ELb0ELb1ELb0ELb1ELb1ELb1ELb1ELb0EEENS1_21CollectiveEpilogueFwdINS6_IJSA_SC_SB_EEES9_SE_SG_Li256ELb1ELb1ELb1ELb0EEENS1_36VarlenDynamicPersistentTileSchedulerILi128ELi112ELi256ELi128ELb1ELb1ELb1ELb0ELb1ELb1EEEEEEEEEvNT_6ParamsE,@"STO_CUDA_ENTRY STV_DEFAULT"
_ZN7cutlass13device_kernelIN5flash11enable_sm90INS1_16FlashAttnFwdSm90INS1_25CollectiveMainloopFwdSm90ILi2EN4cute5tupleIJNS5_1CILi1EEES8_S8_EEENS6_IJNS7_ILi128EEENS7_ILi112EEENS7_ILi192EEEEEELi192ENS_6half_tEfNS_4arch4Sm90ELb0ELb0ELb1ELb1ELb0ELb1ELb0ELb1ELb1ELb1ELb1ELb0EEENS1_21CollectiveEpilogueFwdINS6_IJSA_SC_SB_EEES9_SE_SG_Li256ELb1ELb1ELb1ELb0EEENS1_36VarlenDynamicPersistentTileSchedulerILi128ELi112ELi256ELi128ELb1ELb1ELb1ELb0ELb1ELb1EEEEEEEEEvNT_6ParamsE:
[----:B------:R-:W-:Y:S01]  /*0000*/  LDC R1, c[0x0][0x37c] ;  /* 0x0000df00ff017b82 */ /* 0x000fe20000000800 */
[----:B------:R-:W-:Y:S05]  /*0010*/  EXIT ;  /* 0x000000000000794d */ /* 0x000fea0003800000 */
.L_x_11:
        /* <DEDUP_REMOVED lines=14> */
.L_x_56:


//--------------------- .text._ZN7cutlass13device_kernelIN5flash11enable_sm90INS1_16FlashAttnFwdSm90INS1_25CollectiveMainloopFwdSm90ILi2EN4cute5tupleIJNS5_1CILi1EEES8_S8_EEENS6_IJNS7_ILi128EEENS7_ILi96EEENS7_ILi192EEEEEELi192ENS_6half_tEfNS_4arch4Sm90ELb0ELb1ELb1ELb0ELb0ELb0ELb0ELb1ELb1ELb1ELb1ELb0EEENS1_21CollectiveEpilogueFwdINS6_IJSA_SC_SB_EEES9_SE_SG_Li256ELb0ELb1ELb1ELb0EEENS1_19SingleTileSchedulerILb0ELb1ELb1ELi128EEEEEEEEEvNT_6ParamsE --------------------------
	.section	.text._ZN7cutlass13device_kernelIN5flash11enable_sm90INS1_16FlashAttnFwdSm90INS1_25CollectiveMainloopFwdSm90ILi2EN4cute5tupleIJNS5_1CILi1EEES8_S8_EEENS6_IJNS7_ILi128EEENS7_ILi96EEENS7_ILi192EEEEEELi192ENS_6half_tEfNS_4arch4Sm90ELb0ELb1ELb1ELb0ELb0ELb0ELb0ELb1ELb1ELb1ELb1ELb0EEENS1_21CollectiveEpilogueFwdINS6_IJSA_SC_SB_EEES9_SE_SG_Li256ELb0ELb1ELb1ELb0EEENS1_19SingleTileSchedulerILb0ELb1ELb1ELi128EEEEEEEEEvNT_6ParamsE,"ax",@progbits
	.align	128
.text._ZN7cutlass13device_kernelIN5flash11enable_sm90INS1_16FlashAttnFwdSm90INS1_25CollectiveMainloopFwdSm90ILi2EN4cute5tupleIJNS5_1CILi1EEES8_S8_EEENS6_IJNS7_ILi128EEENS7_ILi96EEENS7_ILi192EEEEEELi192ENS_6half_tEfNS_4arch4Sm90ELb0ELb1ELb1ELb0ELb0ELb0ELb0ELb1ELb1ELb1ELb1ELb0EEENS1_21CollectiveEpilogueFwdINS6_IJSA_SC_SB_EEES9_SE_SG_Li256ELb0ELb1ELb1ELb0EEENS1_19SingleTileSchedulerILb0ELb1ELb1ELi128EEEEEEEEEvNT_6ParamsE:
        .type           _ZN7cutlass13device_kernelIN5flash11enable_sm90INS1_16FlashAttnFwdSm90INS1_25CollectiveMainloopFwdSm90ILi2EN4cute5tupleIJNS5_1CILi1EEES8_S8_EEENS6_IJNS7_ILi128EEENS7_ILi96EEENS7_ILi192EEEEEELi192ENS_6half_tEfNS_4arch4Sm90ELb0ELb1ELb1ELb0ELb0ELb0ELb0ELb1ELb1ELb1ELb1ELb0EEENS1_21CollectiveEpilogueFwdINS6_IJSA_SC_SB_EEES9_SE_SG_Li256ELb0ELb1ELb1ELb0EEENS1_19SingleTileSchedulerILb0ELb1ELb1ELi128EEEEEEEEEvNT_6ParamsE,@function
        .size           _ZN7cutlass13device_kernelIN5flash11enable_sm90INS1_16FlashAttnFwdSm90INS1_25CollectiveMainloopFwdSm90ILi2EN4cute5tupleIJNS5_1CILi1EEES8_S8_EEENS6_IJNS7_ILi128EEENS7_ILi96EEENS7_ILi192EEEEEELi192ENS_6half_tEfNS_4arch4Sm90ELb0ELb1ELb1ELb0ELb0ELb0ELb0ELb1ELb1ELb1ELb1ELb0EEENS1_21CollectiveEpilogueFwdINS6_IJSA_SC_SB_EEES9_SE_SG_Li256ELb0ELb1ELb1ELb0EEENS1_19SingleTileSchedulerILb0ELb1ELb1ELi128EEEEEEEEEvNT_6ParamsE,(.L_x_57 - _ZN7cutlass13device_kernelIN5flash11enable_sm90INS1_16FlashAttnFwdSm90INS1_25CollectiveMainloopFwdSm90ILi2EN4cute5tupleIJNS5_1CILi1EEES8_S8_EEENS6_IJNS7_ILi128EEENS7_ILi96EEENS7_ILi192EEEEEELi192ENS_6half_tEfNS_4arch4Sm90ELb0ELb1ELb1ELb0ELb0ELb0ELb0ELb1ELb1ELb1ELb1ELb0EEENS1_21CollectiveEpilogueFwdINS6_IJSA_SC_SB_EEES9_SE_SG_Li256ELb0ELb1ELb1ELb0EEENS1_19SingleTileSchedulerILb0ELb1ELb1ELi128EEEEEEEEEvNT_6ParamsE)
        .other          _ZN7cutlass13device_kernelIN5flash11enable_sm90INS1_16FlashAttnFwdSm90INS1_25CollectiveMainloopFwdSm90ILi2EN4cute5tupleIJNS5_1CILi1EEES8_S8_EEENS6_IJNS7_ILi128EEENS7_ILi96EEENS7_ILi192EEEEEELi192ENS_6half_tEfNS_4arch4Sm90ELb0ELb1ELb1ELb0ELb0ELb0ELb0ELb1ELb1ELb1ELb1ELb0EEENS1_21CollectiveEpilogueFwdINS6_IJSA_SC_SB_EEES9_SE_SG_Li256ELb0ELb1ELb1ELb0EEENS1_19SingleTileSchedulerILb0ELb1ELb1ELi128EEEEEEEEEvNT_6ParamsE,@"STO_CUDA_ENTRY STV_DEFAULT"
_ZN7cutlass13device_kernelIN5flash11enable_sm90INS1_16FlashAttnFwdSm90INS1_25CollectiveMainloopFwdSm90ILi2EN4cute5tupleIJNS5_1CILi1EEES8_S8_EEENS6_IJNS7_ILi128EEENS7_ILi96EEENS7_ILi192EEEEEELi192ENS_6half_tEfNS_4arch4Sm90ELb0ELb1ELb1ELb0ELb0ELb0ELb0ELb1ELb1ELb1ELb1ELb0EEENS1_21CollectiveEpilogueFwdINS6_IJSA_SC_SB_EEES9_SE_SG_Li256ELb0ELb1ELb1ELb0EEENS1_19SingleTileSchedulerILb0ELb1ELb1ELi128EEEEEEEEEvNT_6ParamsE:
[----:B------:R-:W-:Y:S01]  /*0000*/  LDC R1, c[0x0][0x37c] ;  /* 0x0000df00ff017b82 */ /* 0x000fe20000000800 */
[----:B------:R-:W-:Y:S05]  /*0010*/  EXIT ;  /* 0x000000000000794d */ /* 0x000fea0003800000 */
.L_x_12:
        /* <DEDUP_REMOVED lines=14> */
.L_x_57:


//--------------------- .text._ZN7cutlass13device_kernelIN5flash11enable_sm90INS1_16FlashAttnFwdSm90INS1_25CollectiveMainloopFwdSm90ILi2EN4cute5tupleIJNS5_1CILi1EEES8_S8_EEENS6_IJNS7_ILi128EEENS7_ILi96EEENS7_ILi192EEEEEELi192ENS_6half_tEfNS_4arch4Sm90ELb0ELb1ELb1ELb1ELb0ELb0ELb0ELb1ELb1ELb1ELb1ELb0EEENS1_21CollectiveEpilogueFwdINS6_IJSA_SC_SB_EEES9_SE_SG_Li256ELb1ELb1ELb1ELb0EEENS1_36VarlenDynamicPersistentTileSchedulerILi128ELi96ELi256ELi128ELb1ELb1ELb1ELb1ELb0ELb1EEEEEEEEEvNT_6ParamsE --------------------------
	.section	.text._ZN7cutlass13device_kernelIN5flash11enable_sm90INS1_16FlashAttnFwdSm90INS1_25CollectiveMainloopFwdSm90ILi2EN4cute5tupleIJNS5_1CILi1EEES8_S8_EEENS6_IJNS7_ILi128EEENS7_ILi96EEENS7_ILi192EEEEEELi192ENS_6half_tEfNS_4arch4Sm90ELb0ELb1ELb1ELb1ELb0ELb0ELb0ELb1ELb1ELb1ELb1ELb0EEENS1_21CollectiveEpilogueFwdINS6_IJSA_SC_SB_EEES9_SE_SG_Li256ELb1ELb1ELb1ELb0EEENS1_36VarlenDynamicPersistentTileSchedulerILi128ELi96ELi256ELi128ELb1ELb1ELb1ELb1ELb0ELb1EEEEEEEEEvNT_6ParamsE,"ax",@progbits
	.align	128
.text._ZN7cutlass13device_kernelIN5flash11enable_sm90INS1_16FlashAttnFwdSm90INS1_25CollectiveMainloopFwdSm90ILi2EN4cute5tupleIJNS5_1CILi1EEES8_S8_EEENS6_IJNS7_ILi128EEENS7_ILi96EEENS7_ILi192EEEEEELi192ENS_6half_tEfNS_4arch4Sm90ELb0ELb1ELb1ELb1ELb0ELb0ELb0ELb1ELb1ELb1ELb1ELb0EEENS1_21CollectiveEpilogueFwdINS6_IJSA_SC_SB_EEES9_SE_SG_Li256ELb1ELb1ELb1ELb0EEENS1_36VarlenDynamicPersistentTileSchedulerILi128ELi96ELi256ELi128ELb1ELb1ELb1ELb1ELb0ELb1EEEEEEEEEvNT_6ParamsE:
        .type           _ZN7cutlass13device_kernelIN5flash11enable_sm90INS1_16FlashAttnFwdSm90INS1_25CollectiveMainloopFwdSm90ILi2EN4cute5tupleIJNS5_1CILi1EEES8_S8_EEENS6_IJNS7_ILi128EEENS7_ILi96EEENS7_ILi192EEEEEELi192ENS_6half_tEfNS_4arch4Sm90ELb0ELb1ELb1ELb1ELb0ELb0ELb0ELb1ELb1ELb1ELb1ELb0EEENS1_21CollectiveEpilogueFwdINS6_IJSA_SC_SB_EEES9_SE_SG_Li256ELb1ELb1ELb1ELb0EEENS1_36VarlenDynamicPersistentTileSchedulerILi128ELi96ELi256ELi128ELb1ELb1ELb1ELb1ELb0ELb1EEEEEEEEEvNT_6ParamsE,@function
        .size           _ZN7cutlass13device_kernelIN5flash11enable_sm90INS1_16FlashAttnFwdSm90INS1_25CollectiveMainloopFwdSm90ILi2EN4cute5tupleIJNS5_1CILi1EEES8_S8_EEENS6_IJNS7_ILi128EEENS7_ILi96EEENS7_ILi192EEEEEELi192ENS_6half_tEfNS_4arch4Sm90ELb0ELb1ELb1ELb1ELb0ELb0ELb0ELb1ELb1ELb1ELb1ELb0EEENS1_21CollectiveEpilogueFwdINS6_IJSA_SC_SB_EEES9_SE_SG_Li256ELb1ELb1ELb1ELb0EEENS1_36VarlenDynamicPersistentTileSchedulerILi128ELi96ELi256ELi128ELb1ELb1ELb1ELb1ELb0ELb1EEEEEEEEEvNT_6ParamsE,(.L_x_58 - _ZN7cutlass13device_kernelIN5flash11enable_sm90INS1_16FlashAttnFwdSm90INS1_25CollectiveMainloopFwdSm90ILi2EN4cute5tupleIJNS5_1CILi1EEES8_S8_EEENS6_IJNS7_ILi128EEENS7_ILi96EEENS7_ILi192EEEEEELi192ENS_6half_tEfNS_4arch4Sm90ELb0ELb1ELb1ELb1ELb0ELb0ELb0ELb1ELb1ELb1ELb1ELb0EEENS1_21CollectiveEpilogueFwdINS6_IJSA_SC_SB_EEES9_SE_SG_Li256ELb1ELb1ELb1ELb0EEENS1_36VarlenDynamicPersistentTileSchedulerILi128ELi96ELi256ELi128ELb1ELb1ELb1ELb1ELb0ELb1EEEEEEEEEvNT_6ParamsE)
        .other          _ZN7cutlass13device_kernelIN5flash11enable_sm90INS1_16FlashAttnFwdSm90INS1_25CollectiveMainloopFwdSm90ILi2EN4cute5tupleIJNS5_1CILi1EEES8_S8_EEENS6_IJNS7_ILi128EEENS7_ILi96EEENS7_ILi192EEEEEELi192ENS_6half_tEfNS_4arch4Sm90ELb0ELb1ELb1ELb1ELb0ELb0ELb0ELb1ELb1ELb1ELb1ELb0EEENS1_21CollectiveEpilogueFwdINS6_IJSA_SC_SB_EEES9_SE_SG_Li256ELb1ELb1ELb1ELb0EEENS1_36VarlenDynamicPersistentTileSchedulerILi128ELi96ELi256ELi128ELb1ELb1ELb1ELb1ELb0ELb1EEEEEEEEEvNT_6ParamsE,@"STO_CUDA_ENTRY STV_DEFAULT"
_ZN7cutlass13device_kernelIN5flash11enable_sm90INS1_16FlashAttnFwdSm90INS1_25CollectiveMainloopFwdSm90ILi2EN4cute5tupleIJNS5_1CILi1EEES8_S8_EEENS6_IJNS7_ILi128EEENS7_ILi96EEENS7_ILi192EEEEEELi192ENS_6half_tEfNS_4arch4Sm90ELb0ELb1ELb1ELb1ELb0ELb0ELb0ELb1ELb1ELb1ELb1ELb0EEENS1_21CollectiveEpilogueFwdINS6_IJSA_SC_SB_EEES9_SE_SG_Li256ELb1ELb1ELb1ELb0EEENS1_36VarlenDynamicPersistentTileSchedulerILi128ELi96ELi256ELi128ELb1ELb1ELb1ELb1ELb0ELb1EEEEEEEEEvNT_6ParamsE:
[----:B------:R-:W-:Y:S01]  /*0000*/  LDC R1, c[0x0][0x37c] ;  /* 0x0000df00ff017b82 */ /* 0x000fe20000000800 */
[----:B------:R-:W-:Y:S05]  /*0010*/  EXIT ;  /* 0x000000000000794d */ /* 0x000fea0003800000 */
.L_x_13:
        /* <DEDUP_REMOVED lines=14> */
.L_x_58:


//--------------------- .text._ZN7cutlass13device_kernelIN5flash11enable_sm90INS1_16FlashAttnFwdSm90INS1_25CollectiveMainloopFwdSm90ILi2EN4cute5tupleIJNS5_1CILi1EEES8_S8_EEENS6_IJNS7_ILi128EEENS7_ILi96EEENS7_ILi192EEEEEELi192ENS_6half_tEfNS_4arch4Sm90ELb0ELb1ELb1ELb1ELb0ELb1ELb0ELb1ELb1ELb1ELb1ELb0EEENS1_21CollectiveEpilogueFwdINS6_IJSA_SC_SB_EEES9_SE_SG_Li256ELb1ELb1ELb1ELb0EEENS1_36VarlenDynamicPersistentTileSchedulerILi128ELi96ELi256ELi128ELb1ELb1ELb1ELb1ELb0ELb1EEEEEEEEEvNT_6ParamsE --------------------------
	.section	.text._ZN7cutlass13device_kernelIN5flash11enable_sm90INS1_16FlashAttnFwdSm90INS1_25CollectiveMainloopFwdSm90ILi2EN4cute5tupleIJNS5_1CILi1EEES8_S8_EEENS6_IJNS7_ILi128EEENS7_ILi96EEENS7_ILi192EEEEEELi192ENS_6half_tEfNS_4arch4Sm90ELb0ELb1ELb1ELb1ELb0ELb1ELb0ELb1ELb1ELb1ELb1ELb0EEENS1_21CollectiveEpilogueFwdINS6_IJSA_SC_SB_EEES9_SE_SG_Li256ELb1ELb1ELb1ELb0EEENS1_36VarlenDynamicPersistentTileSchedulerILi128ELi96ELi256ELi128ELb1ELb1ELb1ELb1ELb0ELb1EEEEEEEEEvNT_6ParamsE,"ax",@progbits
	.align	128
.text._ZN7cutlass13device_kernelIN5flash11enable_sm90INS1_16FlashAttnFwdSm90INS1_25CollectiveMainloopFwdSm90ILi2EN4cute5tupleIJNS5_1CILi1EEES8_S8_EEENS6_IJNS7_ILi128EEENS7_ILi96EEENS7_ILi192EEEEEELi192ENS_6half_tEfNS_4arch4Sm90ELb0ELb1ELb1ELb1ELb0ELb1ELb0ELb1ELb1ELb1ELb1ELb0EEENS1_21CollectiveEpilogueFwdINS6_IJSA_SC_SB_EEES9_SE_SG_Li256ELb1ELb1ELb1ELb0EEENS1_36VarlenDynamicPersistentTileSchedulerILi128ELi96ELi256ELi128ELb1ELb1ELb1ELb1ELb0ELb1EEEEEEEEEvNT_6ParamsE:
        .type           _ZN7cutlass13device_kernelIN5flash11enable_sm90INS1_16FlashAttnFwdSm90INS1_25CollectiveMainloopFwdSm90ILi2EN4cute5tupleIJNS5_1CILi1EEES8_S8_EEENS6_IJNS7_ILi128EEENS7_ILi96EEENS7_ILi192EEEEEELi192ENS_6half_tEfNS_4arch4Sm90ELb0ELb1ELb1ELb1ELb0ELb1ELb0ELb1ELb1ELb1ELb1ELb0EEENS1_21CollectiveEpilogueFwdINS6_IJSA_SC_SB_EEES9_SE_SG_Li256ELb1ELb1ELb1ELb0EEENS1_36VarlenDynamicPersistentTileSchedulerILi128ELi96ELi256ELi128ELb1ELb1ELb1ELb1ELb0ELb1EEEEEEEEEvNT_6ParamsE,@function
        .size           _ZN7cutlass13device_kernelIN5flash11enable_sm90INS1_16FlashAttnFwdSm90INS1_25CollectiveMainloopFwdSm90ILi2EN4cute5tupleIJNS5_1CILi1EEES8_S8_EEENS6_IJNS7_ILi128EEENS7_ILi96EEENS7_ILi192EEEEEELi192ENS_6half_tEfNS_4arch4Sm90ELb0ELb1ELb1ELb1ELb0ELb1ELb0ELb1ELb1ELb1ELb1ELb0EEENS1_21CollectiveEpilogueFwdINS6_IJSA_SC_SB_EEES9_SE_SG_Li256ELb1ELb1ELb1ELb0EEENS1_36VarlenDynamicPersistentTileSchedulerILi128ELi96ELi256ELi128ELb1ELb1ELb1ELb1ELb0ELb1EEEEEEEEEvNT_6ParamsE,(.L_x_59 - _ZN7cutlass13device_kernelIN5flash11enable_sm90INS1_16FlashAttnFwdSm90INS1_25CollectiveMainloopFwdSm90ILi2EN4cute5tupleIJNS5_1CILi1EEES8_S8_EEENS6_IJNS7_ILi128EEENS7_ILi96EEENS7_ILi192EEEEEELi192ENS_6half_tEfNS_4arch4Sm90ELb0ELb1ELb1ELb1ELb0ELb1ELb0ELb1ELb1ELb1ELb1ELb0EEENS1_21CollectiveEpilogueFwdINS6_IJSA_SC_SB_EEES9_SE_SG_Li256ELb1ELb1ELb1ELb0EEENS1_36VarlenDynamicPersistentTileSchedulerILi128ELi96ELi256ELi128ELb1ELb1ELb1ELb1ELb0ELb1EEEEEEEEEvNT_6ParamsE)
        .other          _ZN7cutlass13device_kernelIN5flash11enable_sm90INS1_16FlashAttnFwdSm90INS1_25CollectiveMainloopFwdSm90ILi2EN4cute5tupleIJNS5_1CILi1EEES8_S8_EEENS6_IJNS7_ILi128EEENS7_ILi96EEENS7_ILi192EEEEEELi192ENS_6half_tEfNS_4arch4Sm90ELb0ELb1ELb1ELb1ELb0ELb1ELb0ELb1ELb1ELb1ELb1ELb0EEENS1_21CollectiveEpilogueFwdINS6_IJSA_SC_SB_EEES9_SE_SG_Li256ELb1ELb1ELb1ELb0EEENS1_36VarlenDynamicPersistentTileSchedulerILi128ELi96ELi256ELi128ELb1ELb1ELb1ELb1ELb0ELb1EEEEEEEEEvNT_6ParamsE,@"STO_CUDA_ENTRY STV_DEFAULT"
_ZN7cutlass13device_kernelIN5flash11enable_sm90INS1_16FlashAttnFwdSm90INS1_25CollectiveMainloopFwdSm90ILi2EN4cute5tupleIJNS5_1CILi1EEES8_S8_EEENS6_IJNS7_ILi128EEENS7_ILi96EEENS7_ILi192EEEEEELi192ENS_6half_tEfNS_4arch4Sm90ELb0ELb1ELb1ELb1ELb0ELb1ELb0ELb1ELb1ELb1ELb1ELb0EEENS1_21CollectiveEpilogueFwdINS6_IJSA_SC_SB_EEES9_SE_SG_Li256ELb1ELb1ELb1ELb0EEENS1_36VarlenDynamicPersistentTileSchedulerILi128ELi96ELi256ELi128ELb1ELb1ELb1ELb1ELb0ELb1EEEEEEEEEvNT_6ParamsE:
[----:B------:R-:W-:Y:S01]  /*0000*/  LDC R1, c[0x0][0x37c] ;  /* 0x0000df00ff017b82 */ /* 0x000fe20000000800 */
[----:B------:R-:W-:Y:S05]  /*0010*/  EXIT ;  /* 0x000000000000794d */ /* 0x000fea0003800000 */
.L_x_14:
        /* <DEDUP_REMOVED lines=14> */
.L_x_59:


//--------------------- .text._ZN7cutlass13device_kernelIN5flash11enable_sm90INS1_16FlashAttnFwdSm90INS1_25CollectiveMainloopFwdSm90ILi2EN4cute5tupleIJNS5_1CILi1EEES8_S8_EEENS6_IJNS7_ILi128EEENS7_ILi112EEENS7_ILi192EEEEEELi192ENS_6half_tEfNS_4arch4Sm90ELb1ELb0ELb1ELb0ELb0ELb0ELb0ELb1ELb1ELb1ELb1ELb0EEENS1_21CollectiveEpilogueFwdINS6_IJSA_SC_SB_EEES9_SE_SG_Li256ELb0ELb1ELb1ELb0EEENS1_19SingleTileSchedulerILb0ELb1ELb1ELi128EEEEEEEEEvNT_6ParamsE --------------------------
	.section	.text._ZN7cutlass13device_kernelIN5flash11enable_sm90INS1_16FlashAttnFwdSm90INS1_25CollectiveMainloopFwdSm90ILi2EN4cute5tupleIJNS5_1CILi1EEES8_S8_EEENS6_IJNS7_ILi128EEENS7_ILi112EEENS7_ILi192EEEEEELi192ENS_6half_tEfNS_4arch4Sm90ELb1ELb0ELb1ELb0ELb0ELb0ELb0ELb1ELb1ELb1ELb1ELb0EEENS1_21CollectiveEpilogueFwdINS6_IJSA_SC_SB_EEES9_SE_SG_Li256ELb0ELb1ELb1ELb0EEENS1_19SingleTileSchedulerILb0ELb1ELb1ELi128EEEEEEEEEvNT_6ParamsE,"ax",@progbits
	.align	128
.text._ZN7cutlass13device_kernelIN5flash11enable_sm90INS1_16FlashAttnFwdSm90INS1_25CollectiveMainloopFwdSm90ILi2EN4cute5tupleIJNS5_1CILi1EEES8_S8_EEENS6_IJNS7_ILi128EEENS7_ILi112EEENS7_ILi192EEEEEELi192ENS_6half_tEfNS_4arch4Sm90ELb1ELb0ELb1ELb0ELb0ELb0ELb0ELb1ELb1ELb1ELb1ELb0EEENS1_21CollectiveEpilogueFwdINS6_IJSA_SC_SB_EEES9_SE_SG_Li256ELb0ELb1ELb1ELb0EEENS1_19SingleTileSchedulerILb0ELb1ELb1ELi128EEEEEEEEEvNT_6ParamsE:
        .type           _ZN7cutlass13device_kernelIN5flash11enable_sm90INS1_16FlashAttnFwdSm90INS1_25CollectiveMainloopFwdSm90ILi2EN4cute5tupleIJNS5_1CILi1EEES8_S8_EEENS6_IJNS7_ILi128EEENS7_ILi112EEENS7_ILi192EEEEEELi192ENS_6half_tEfNS_4arch4Sm90ELb1ELb0ELb1ELb0ELb0ELb0ELb0ELb1ELb1ELb1ELb1ELb0EEENS1_21CollectiveEpilogueFwdINS6_IJSA_SC_SB_EEES9_SE_SG_Li256ELb0ELb1ELb1ELb0EEENS1_19SingleTileSchedulerILb0ELb1ELb1ELi128EEEEEEEEEvNT_6ParamsE,@function
        .size           _ZN7cutlass13device_kernelIN5flash11enable_sm90INS1_16FlashAttnFwdSm90INS1_25CollectiveMainloopFwdSm90ILi2EN4cute5tupleIJNS5_1CILi1EEES8_S8_EEENS6_IJNS7_ILi128EEENS7_ILi112EEENS7_ILi192EEEEEELi192ENS_6half_tEfNS_4arch4Sm90ELb1ELb0ELb1ELb0ELb0ELb0ELb0ELb1ELb1ELb1ELb1ELb0EEENS1_21CollectiveEpilogueFwdINS6_IJSA_SC_SB_EEES9_SE_SG_Li256ELb0ELb1ELb1ELb0EEENS1_19SingleTileSchedulerILb0ELb1ELb1ELi128EEEEEEEEEvNT_6ParamsE,(.L_x_60 - _ZN7cutlass13device_kernelIN5flash11enable_sm90INS1_16FlashAttnFwdSm90INS1_25CollectiveMainloopFwdSm90ILi2EN4cute5tupleIJNS5_1CILi1EEES8_S8_EEENS6_IJNS7_ILi128EEENS7_ILi112EEENS7_ILi192EEEEEELi192ENS_6half_tEfNS_4arch4Sm90ELb1ELb0ELb1ELb0ELb0ELb0ELb0ELb1ELb1ELb1ELb1ELb0EEENS1_21CollectiveEpilogueFwdINS6_IJSA_SC_SB_EEES9_SE_SG_Li256ELb0ELb1ELb1ELb0EEENS1_19SingleTileSchedulerILb0ELb1ELb1ELi128EEEEEEEEEvNT_6ParamsE)
        .other          _ZN7cutlass13device_kernelIN5flash11enable_sm90INS1_16FlashAttnFwdSm90INS1_25CollectiveMainloopFwdSm90ILi2EN4cute5tupleIJNS5_1CILi1EEES8_S8_EEENS6_IJNS7_ILi128EEENS7_ILi112EEENS7_ILi192EEEEEELi192ENS_6half_tEfNS_4arch4Sm90ELb1ELb0ELb1ELb0ELb0ELb0ELb0ELb1ELb1ELb1ELb1ELb0EEENS1_21CollectiveEpilogueFwdINS6_IJSA_SC_SB_EEES9_SE_SG_Li256ELb0ELb1ELb1ELb0EEENS1_19SingleTileSchedulerILb0ELb1ELb1ELi128EEEEEEEEEvNT_6ParamsE,@"STO_CUDA_ENTRY STV_DEFAULT"
_ZN7cutlass13device_kernelIN5flash11enable_sm90INS1_16FlashAttnFwdSm90INS1_25CollectiveMainloopFwdSm90ILi2EN4cute5tupleIJNS5_1CILi1EEES8_S8_EEENS6_IJNS7_ILi128EEENS7_ILi112EEENS7_ILi192EEEEEELi192ENS_6half_tEfNS_4arch4Sm90ELb1ELb0ELb1ELb0ELb0ELb0ELb0ELb1ELb1ELb1ELb1ELb0EEENS1_21CollectiveEpilogueFwdINS6_IJSA_SC_SB_EEES9_SE_SG_Li256ELb0ELb1ELb1ELb0EEENS1_19SingleTileSchedulerILb0ELb1ELb1ELi128EEEEEEEEEvNT_6ParamsE:
[----:B------:R-:W-:Y:S01]  /*0000*/  LDC R1, c[0x0][0x37c] ;  /* 0x0000df00ff017b82 */ /* 0x000fe20000000800 */
[----:B------:R-:W-:Y:S05]  /*0010*/  EXIT ;  /* 0x000000000000794d */ /* 0x000fea0003800000 */
.L_x_15:
        /* <DEDUP_REMOVED lines=14> */
.L_x_60:


//--------------------- .text._ZN7cutlass13device_kernelIN5flash11enable_sm90INS1_16FlashAttnFwdSm90INS1_25CollectiveMainloopFwdSm90ILi2EN4cute5tupleIJNS5_1CILi1EEES8_S8_EEENS6_IJNS7_ILi128EEENS7_ILi112EEENS7_ILi192EEEEEELi192ENS_6half_tEfNS_4arch4Sm90ELb1ELb0ELb1ELb1ELb0ELb0ELb0ELb1ELb1ELb1ELb1ELb0EEENS1_21CollectiveEpilogueFwdINS6_IJSA_SC_SB_EEES9_SE_SG_Li256ELb1ELb1ELb1ELb0EEENS1_36VarlenDynamicPersistentTileSchedulerILi128ELi112ELi256ELi128ELb1ELb1ELb1ELb1ELb1ELb1EEEEEEEEEvNT_6ParamsE --------------------------
	.section	.text._ZN7cutlass13device_kernelIN5flash11enable_sm90INS1_16FlashAttnFwdSm90INS1_25CollectiveMainloopFwdSm90ILi2EN4cute5tupleIJNS5_1CILi1EEES8_S8_EEENS6_IJNS7_ILi128EEENS7_ILi112EEENS7_ILi192EEEEEELi192ENS_6half_tEfNS_4arch4Sm90ELb1ELb0ELb1ELb1ELb0ELb0ELb0ELb1ELb1ELb1ELb1ELb0EEENS1_21CollectiveEpilogueFwdINS6_IJSA_SC_SB_EEES9_SE_SG_Li256ELb1ELb1ELb1ELb0EEENS1_36VarlenDynamicPersistentTileSchedulerILi128ELi112ELi256ELi128ELb1ELb1ELb1ELb1ELb1ELb1EEEEEEEEEvNT_6ParamsE,"ax",@progbits
	.align	128
.text._ZN7cutlass13device_kernelIN5flash11enable_sm90INS1_16FlashAttnFwdSm90INS1_25CollectiveMainloopFwdSm90ILi2EN4cute5tupleIJNS5_1CILi1EEES8_S8_EEENS6_IJNS7_ILi128EEENS7_ILi112EEENS7_ILi192EEEEEELi192ENS_6half_tEfNS_4arch4Sm90ELb1ELb0ELb1ELb1ELb0ELb0ELb0ELb1ELb1ELb1ELb1ELb0EEENS1_21CollectiveEpilogueFwdINS6_IJSA_SC_SB_EEES9_SE_SG_Li256ELb1ELb1ELb1ELb0EEENS1_36VarlenDynamicPersistentTileSchedulerILi128ELi112ELi256ELi128ELb1ELb1ELb1ELb1ELb1ELb1EEEEEEEEEvNT_6ParamsE:
        .type           _ZN7cutlass13device_kernelIN5flash11enable_sm90INS1_16FlashAttnFwdSm90INS1_25CollectiveMainloopFwdSm90ILi2EN4cute5tupleIJNS5_1CILi1EEES8_S8_EEENS6_IJNS7_ILi128EEENS7_ILi112EEENS7_ILi192EEEEEELi192ENS_6half_tEfNS_4arch4Sm90ELb1ELb0ELb1ELb1ELb0ELb0ELb0ELb1ELb1ELb1ELb1ELb0EEENS1_21CollectiveEpilogueFwdINS6_IJSA_SC_SB_EEES9_SE_SG_Li256ELb1ELb1ELb1ELb0EEENS1_36VarlenDynamicPersistentTileSchedulerILi128ELi112ELi256ELi128ELb1ELb1ELb1ELb1ELb1ELb1EEEEEEEEEvNT_6ParamsE,@function
        .size           _ZN7cutlass13device_kernelIN5flash11enable_sm90INS1_16FlashAttnFwdSm90INS1_25CollectiveMainloopFwdSm90ILi2EN4cute5tupleIJNS5_1CILi1EEES8_S8_EEENS6_IJNS7_ILi128EEENS7_ILi112EEENS7_ILi192EEEEEELi192ENS_6half_tEfNS_4arch4Sm90ELb1ELb0ELb1ELb1ELb0ELb0ELb0ELb1ELb1ELb1ELb1ELb0EEENS1_21CollectiveEpilogueFwdINS6_IJSA_SC_SB_EEES9_SE_SG_Li256ELb1ELb1ELb1ELb0EEENS1_36VarlenDynamicPersistentTileSchedulerILi128ELi112ELi256ELi128ELb1ELb1ELb1ELb1ELb1ELb1EEEEEEEEEvNT_6ParamsE,(.L_x_61 - _ZN7cutlass13device_kernelIN5flash11enable_sm90INS1_16FlashAttnFwdSm90INS1_25CollectiveMainloopFwdSm90ILi2EN4cute5tupleIJNS5_1CILi1EEES8_S8_EEENS6_IJNS7_ILi128EEENS7_ILi112EEENS7_ILi192EEEEEELi192ENS_6half_tEfNS_4arch4Sm90ELb1ELb0ELb1ELb1ELb0ELb0ELb0ELb1ELb1ELb1ELb1ELb0EEENS1_21CollectiveEpilogueFwdINS6_IJSA_SC_SB_EEES9_SE_SG_Li256ELb1ELb1ELb1ELb0EEENS1_36VarlenDynamicPersistentTileSchedulerILi128ELi112ELi256ELi128ELb1ELb1ELb1ELb1ELb1ELb1EEEEEEEEEvNT_6ParamsE)
        .other          _ZN7cutlass13device_kernelIN5flash11enable_sm90INS1_16FlashAttnFwdSm90INS1_25CollectiveMainloopFwdSm90ILi2EN4cute5tupleIJNS5_1CILi1EEES8_S8_EEENS6_IJNS7_ILi128EEENS7_ILi112EEENS7_ILi192EEEEEELi192ENS_6half_tEfNS_4arch4Sm90ELb1ELb0ELb1ELb1ELb0ELb0ELb0ELb1ELb1ELb1ELb1ELb0EEENS1_21CollectiveEpilogueFwdINS6_IJSA_SC_SB_EEES9_SE_SG_Li256ELb1ELb1ELb1ELb0EEENS1_36VarlenDynamicPersistentTileSchedulerILi128ELi112ELi256ELi128ELb1ELb1ELb1ELb1ELb1ELb1EEEEEEEEEvNT_6ParamsE,@"STO_CUDA_ENTRY STV_DEFAULT"
_ZN7cutlass13device_kernelIN5flash11enable_sm90INS1_16FlashAttnFwdSm90INS1_25CollectiveMainloopFwdSm90ILi2EN4cute5tupleIJNS5_1CILi1EEES8_S8_EEENS6_IJNS7_ILi128EEENS7_ILi112EEENS7_ILi192EEEEEELi192ENS_6half_tEfNS_4arch4Sm90ELb1ELb0ELb1ELb1ELb0ELb0ELb0ELb1ELb1ELb1ELb1ELb0EEENS1_21CollectiveEpilogueFwdINS6_IJSA_SC_SB_EEES9_SE_SG_Li256ELb1ELb1ELb1ELb0EEENS1_36VarlenDynamicPersistentTileSchedulerILi128ELi112ELi256ELi128ELb1ELb1ELb1ELb1ELb1ELb1EEEEEEEEEvNT_6ParamsE:
[----:B------:R-:W-:Y:S01]  /*0000*/  LDC R1, c[0x0][0x37c] ;  /* 0x0000df00ff017b82 */ /* 0x000fe20000000800 */
[----:B------:R-:W-:Y:S05]  /*0010*/  EXIT ;  /* 0x000000000000794d */ /* 0x000fea0003800000 */
.L_x_16:
        /* <DEDUP_REMOVED lines=14> */
.L_x_61:


//--------------------- .text._ZN7cutlass13device_kernelIN5flash11enable_sm90INS1_16FlashAttnFwdSm90INS1_25CollectiveMainloopFwdSm90ILi2EN4cute5tupleIJNS5_1CILi1EEES8_S8_EEENS6_IJNS7_ILi128EEENS7_ILi112EEENS7_ILi192EEEEEELi192ENS_6half_tEfNS_4arch4Sm90ELb1ELb0ELb1ELb1ELb0ELb1ELb0ELb1ELb1ELb1ELb1ELb0EEENS1_21CollectiveEpilogueFwdINS6_IJSA_SC_SB_EEES9_SE_SG_Li256ELb1ELb1ELb1ELb0EEENS1_36VarlenDynamicPersistentTileSchedulerILi128ELi112ELi256ELi128ELb1ELb1ELb1ELb1ELb1ELb1EEEEEEEEEvNT_6ParamsE --------------------------
	.section	.text._ZN7cutlass13device_kernelIN5flash11enable_sm90INS1_16FlashAttnFwdSm90INS1_25CollectiveMainloopFwdSm90ILi2EN4cute5tupleIJNS5_1CILi1EEES8_S8_EEENS6_IJNS7_ILi128EEENS7_ILi112EEENS7_ILi192EEEEEELi192ENS_6half_tEfNS_4arch4Sm90ELb1ELb0ELb1ELb1ELb0ELb1ELb0ELb1ELb1ELb1ELb1ELb0EEENS1_21CollectiveEpilogueFwdINS6_IJSA_SC_SB_EEES9_SE_SG_Li256ELb1ELb1ELb1ELb0EEENS1_36VarlenDynamicPersistentTileSchedulerILi128ELi112ELi256ELi128ELb1ELb1ELb1ELb1ELb1ELb1EEEEEEEEEvNT_6ParamsE,"ax",@progbits
	.align	128
.text._ZN7cutlass13device_kernelIN5flash11enable_sm90INS1_16FlashAttnFwdSm90INS1_25CollectiveMainloopFwdSm90ILi2EN4cute5tupleIJNS5_1CILi1EEES8_S8_EEENS6_IJNS7_ILi128EEENS7_ILi112EEENS7_ILi192EEEEEELi192ENS_6half_tEfNS_4arch4Sm90ELb1ELb0ELb1ELb1ELb0ELb1ELb0ELb1ELb1ELb1ELb1ELb0EEENS1_21CollectiveEpilogueFwdINS6_IJSA_SC_SB_EEES9_SE_SG_Li256ELb1ELb1ELb1ELb0EEENS1_36VarlenDynamicPersistentTileSchedulerILi128ELi112ELi256ELi128ELb1ELb1ELb1ELb1ELb1ELb1EEEEEEEEEvNT_6ParamsE:
        .type           _ZN7cutlass13device_kernelIN5flash11enable_sm90INS1_16FlashAttnFwdSm90INS1_25CollectiveMainloopFwdSm90ILi2EN4cute5tupleIJNS5_1CILi1EEES8_S8_EEENS6_IJNS7_ILi128EEENS7_ILi112EEENS7_ILi192EEEEEELi192ENS_6half_tEfNS_4arch4Sm90ELb1ELb0ELb1ELb1ELb0ELb1ELb0ELb1ELb1ELb1ELb1ELb0EEENS1_21CollectiveEpilogueFwdINS6_IJSA_SC_SB_EEES9_SE_SG_Li256ELb1ELb1ELb1ELb0EEENS1_36VarlenDynamicPersistentTileSchedulerILi128ELi112ELi256ELi128ELb1ELb1ELb1ELb1ELb1ELb1EEEEEEEEEvNT_6ParamsE,@function
        .size           _ZN7cutlass13device_kernelIN5flash11enable_sm90INS1_16FlashAttnFwdSm90INS1_25CollectiveMainloopFwdSm90ILi2EN4cute5tupleIJNS5_1CILi1EEES8_S8_EEENS6_IJNS7_ILi128EEENS7_ILi112EEENS7_ILi192EEEEEELi192ENS_6half_tEfNS_4arch4Sm90ELb1ELb0ELb1ELb1ELb0ELb1ELb0ELb1ELb1ELb1ELb1ELb0EEENS1_21CollectiveEpilogueFwdINS6_IJSA_SC_SB_EEES9_SE_SG_Li256ELb1ELb1ELb1ELb0EEENS1_36VarlenDynamicPersistentTileSchedulerILi128ELi112ELi256ELi128ELb1ELb1ELb1ELb1ELb1ELb1EEEEEEEEEvNT_6ParamsE,(.L_x_62 - _ZN7cutlass13device_kernelIN5flash11enable_sm90INS1_16FlashAttnFwdSm90INS1_25CollectiveMainloopFwdSm90ILi2EN4cute5tupleIJNS5_1CILi1EEES8_S8_EEENS6_IJNS7_ILi128EEENS7_ILi112EEENS7_ILi192EEEEEELi192ENS_6half_tEfNS_4arch4Sm90ELb1ELb0ELb1ELb1ELb0ELb1ELb0ELb1ELb1ELb1ELb1ELb0EEENS1_21CollectiveEpilogueFwdINS6_IJSA_SC_SB_EEES9_SE_SG_Li256ELb1ELb1ELb1ELb0EEENS1_36VarlenDynamicPersistentTileSchedulerILi128ELi112ELi256ELi128ELb1ELb1ELb1ELb1ELb1ELb1EEEEEEEEEvNT_6ParamsE)
        .other          _ZN7cutlass13device_kernelIN5flash11enable_sm90INS1_16FlashAttnFwdSm90INS1_25CollectiveMainloopFwdSm90ILi2EN4cute5tupleIJNS5_1CILi1EEES8_S8_EEENS6_IJNS7_ILi128EEENS7_ILi112EEENS7_ILi192EEEEEELi192ENS_6half_tEfNS_4arch4Sm90ELb1ELb0ELb1ELb1ELb0ELb1ELb0ELb1ELb1ELb1ELb1ELb0EEENS1_21CollectiveEpilogueFwdINS6_IJSA_SC_SB_EEES9_SE_SG_Li256ELb1ELb1ELb1ELb0EEENS1_36VarlenDynamicPersistentTileSchedulerILi128ELi112ELi256ELi128ELb1ELb1ELb1ELb1ELb1ELb1EEEEEEEEEvNT_6ParamsE,@"STO_CUDA_ENTRY STV_DEFAULT"
_ZN7cutlass13device_kernelIN5flash11enable_sm90INS1_16FlashAttnFwdSm90INS1_25CollectiveMainloopFwdSm90ILi2EN4cute5tupleIJNS5_1CILi1EEES8_S8_EEENS6_IJNS7_ILi128EEENS7_ILi112EEENS7_ILi192EEEEEELi192ENS_6half_tEfNS_4arch4Sm90ELb1ELb0ELb1ELb1ELb0ELb1ELb0ELb1ELb1ELb1ELb1ELb0EEENS1_21CollectiveEpilogueFwdINS6_IJSA_SC_SB_EEES9_SE_SG_Li256ELb1ELb1ELb1ELb0EEENS1_36VarlenDynamicPersistentTileSchedulerILi128ELi112ELi256ELi128ELb1ELb1ELb1ELb1ELb1ELb1EEEEEEEEEvNT_6ParamsE:
[----:B------:R-:W-:Y:S01]  /*0000*/  LDC R1, c[0x0][0x37c] ;  /* 0x0000df00ff017b82 */ /* 0x000fe20000000800 */
[----:B------:R-:W-:Y:S05]  /*0010*/  EXIT ;  /* 0x000000000000794d */ /* 0x000fea0003800000 */
.L_x_17:
        /* <DEDUP_REMOVED lines=14> */
.L_x_62:


//--------------------- .text._ZN7cutlass13device_kernelIN5flash11enable_sm90INS1_16FlashAttnFwdSm90INS1_25CollectiveMainloopFwdSm90ILi2EN4cute5tupleIJNS5_1CILi1EEES8_S8_EEENS6_IJNS7_ILi128EEENS7_ILi176EEESA_EEELi128ENS_6half_tEfNS_4arch4Sm90ELb0ELb0ELb1ELb0ELb0ELb0ELb0ELb1ELb1ELb1ELb1ELb0EEENS1_21CollectiveEpilogueFwdINS6_IJSA_SA_SB_EEES9_SD_SF_Li256ELb0ELb1ELb1ELb0EEENS1_19SingleTileSchedulerILb0ELb1ELb1ELi128EEEEEEEEEvNT_6ParamsE --------------------------
	.section	.text._ZN7cutlass13device_kernelIN5flash11enable_sm90INS1_16FlashAttnFwdSm90INS1_25CollectiveMainloopFwdSm90ILi2EN4cute5tupleIJNS5_1CILi1EEES8_S8_EEENS6_IJNS7_ILi128EEENS7_ILi176EEESA_EEELi128ENS_6half_tEfNS_4arch4Sm90ELb0ELb0ELb1ELb0ELb0ELb0ELb0ELb1ELb1ELb1ELb1ELb0EEENS1_21CollectiveEpilogueFwdINS6_IJSA_SA_SB_EEES9_SD_SF_Li256ELb0ELb1ELb1ELb0EEENS1_19SingleTileSchedulerILb0ELb1ELb1ELi128EEEEEEEEEvNT_6ParamsE,"ax",@progbits
	.align	128
.text._ZN7cutlass13device_kernelIN5flash11enable_sm90INS1_16FlashAttnFwdSm90INS1_25CollectiveMainloopFwdSm90ILi2EN4cute5tupleIJNS5_1CILi1EEES8_S8_EEENS6_IJNS7_ILi128EEENS7_ILi176EEESA_EEELi128ENS_6half_tEfNS_4arch4Sm90ELb0ELb0ELb1ELb0ELb0ELb0ELb0ELb1ELb1ELb1ELb1ELb0EEENS1_21CollectiveEpilogueFwdINS6_IJSA_SA_SB_EEES9_SD_SF_Li256ELb0ELb1ELb1ELb0EEENS1_19SingleTileSchedulerILb0ELb1ELb1ELi128EEEEEEEEEvNT_6ParamsE:
        .type           _ZN7cutlass13device_kernelIN5flash11enable_sm90INS1_16FlashAttnFwdSm90INS1_25CollectiveMainloopFwdSm90ILi2EN4cute5tupleIJNS5_1CILi1EEES8_S8_EEENS6_IJNS7_ILi128EEENS7_ILi176EEESA_EEELi128ENS_6half_tEfNS_4arch4Sm90ELb0ELb0ELb1ELb0ELb0ELb0ELb0ELb1ELb1ELb1ELb1ELb0EEENS1_21CollectiveEpilogueFwdINS6_IJSA_SA_SB_EEES9_SD_SF_Li256ELb0ELb1ELb1ELb0EEENS1_19SingleTileSchedulerILb0ELb1ELb1ELi128EEEEEEEEEvNT_6ParamsE,@function
        .size           _ZN7cutlass13device_kernelIN5flash11enable_sm90INS1_16FlashAttnFwdSm90INS1_25CollectiveMainloopFwdSm90ILi2EN4cute5tupleIJNS5_1CILi1EEES8_S8_EEENS6_IJNS7_ILi128EEENS7_ILi176EEESA_EEELi128ENS_6half_tEfNS_4arch4Sm90ELb0ELb0ELb1ELb0ELb0ELb0ELb0ELb1ELb1ELb1ELb1ELb0EEENS1_21CollectiveEpilogueFwdINS6_IJSA_SA_SB_EEES9_SD_SF_Li256ELb0ELb1ELb1ELb0EEENS1_19SingleTileSchedulerILb0ELb1ELb1ELi128EEEEEEEEEvNT_6ParamsE,(.L_x_63 - _ZN7cutlass13device_kernelIN5flash11enable_sm90INS1_16FlashAttnFwdSm90INS1_25CollectiveMainloopFwdSm90ILi2EN4cute5tupleIJNS5_1CILi1EEES8_S8_EEENS6_IJNS7_ILi128EEENS7_ILi176EEESA_EEELi128ENS_6half_tEfNS_4arch4Sm90ELb0ELb0ELb1ELb0ELb0ELb0ELb0ELb1ELb1ELb1ELb1ELb0EEENS1_21CollectiveEpilogueFwdINS6_IJSA_SA_SB_EEES9_SD_SF_Li256ELb0ELb1ELb1ELb0EEENS1_19SingleTileSchedulerILb0ELb1ELb1ELi128EEEEEEEEEvNT_6ParamsE)
        .other          _ZN7cutlass13device_kernelIN5flash11enable_sm90INS1_16FlashAttnFwdSm90INS1_25CollectiveMainloopFwdSm90ILi2EN4cute5tupleIJNS5_1CILi1EEES8_S8_EEENS6_IJNS7_ILi128EEENS7_ILi176EEESA_EEELi128ENS_6half_tEfNS_4arch4Sm90ELb0ELb0ELb1ELb0ELb0ELb0ELb0ELb1ELb1ELb1ELb1ELb0EEENS1_21CollectiveEpilogueFwdINS6_IJSA_SA_SB_EEES9_SD_SF_Li256ELb0ELb1ELb1ELb0EEENS1_19SingleTileSchedulerILb0ELb1ELb1ELi128EEEEEEEEEvNT_6ParamsE,@"STO_CUDA_ENTRY STV_DEFAULT"
_ZN7cutlass13device_kernelIN5flash11enable_sm90INS1_16FlashAttnFwdSm90INS1_25CollectiveMainloopFwdSm90ILi2EN4cute5tupleIJNS5_1CILi1EEES8_S8_EEENS6_IJNS7_ILi128EEENS7_ILi176EEESA_EEELi128ENS_6half_tEfNS_4arch4Sm90ELb0ELb0ELb1ELb0ELb0ELb0ELb0ELb1ELb1ELb1ELb1ELb0EEENS1_21CollectiveEpilogueFwdINS6_IJSA_SA_SB_EEES9_SD_SF_Li256ELb0ELb1ELb1ELb0EEENS1_19SingleTileSchedulerILb0ELb1ELb1ELi128EEEEEEEEEvNT_6ParamsE:
[----:B------:R-:W-:Y:S01]  /*0000*/  LDC R1, c[0x0][0x37c] ;  /* 0x0000df00ff017b82 */ /* 0x000fe20000000800 */
[----:B------:R-:W-:Y:S05]  /*0010*/  EXIT ;  /* 0x000000000000794d */ /* 0x000fea0003800000 */
.L_x_18:
        /* <DEDUP_REMOVED lines=14> */
.L_x_63:


//--------------------- .text._ZN7cutlass13device_kernelIN5flash11enable_sm90INS1_16FlashAttnFwdSm90INS1_25CollectiveMainloopFwdSm90ILi2EN4cute5tupleIJNS5_1CILi1EEES8_S8_EEENS6_IJNS7_ILi128EEENS7_ILi176EEESA_EEELi128ENS_6half_tEfNS_4arch4Sm90ELb0ELb0ELb1ELb1ELb0ELb0ELb0ELb1ELb1ELb1ELb1ELb0EEENS1_21CollectiveEpilogueFwdINS6_IJSA_SA_SB_EEES9_SD_SF_Li256ELb1ELb1ELb1ELb0EEENS1_36VarlenDynamicPersistentTileSchedulerILi128ELi176ELi256ELi128ELb1ELb1ELb1ELb0ELb1ELb1EEEEEEEEEvNT_6ParamsE --------------------------
	.section	.text._ZN7cutlass13device_kernelIN5flash11enable_sm90INS1_16FlashAttnFwdSm90INS1_25CollectiveMainloopFwdSm90ILi2EN4cute5tupleIJNS5_1CILi1EEES8_S8_EEENS6_IJNS7_ILi128EEENS7_ILi176EEESA_EEELi128ENS_6half_tEfNS_4arch4Sm90ELb0ELb0ELb1ELb1ELb0ELb0ELb0ELb1ELb1ELb1ELb1ELb0EEENS1_21CollectiveEpilogueFwdINS6_IJSA_SA_SB_EEES9_SD_SF_Li256ELb1ELb1ELb1ELb0EEENS1_36VarlenDynamicPersistentTileSchedulerILi128ELi176ELi256ELi128ELb1ELb1ELb1ELb0ELb1ELb1EEEEEEEEEvNT_6ParamsE,"ax",@progbits
	.align	128
.text._ZN7cutlass13device_kernelIN5flash11enable_sm90INS1_16FlashAttnFwdSm90INS1_25CollectiveMainloopFwdSm90ILi2EN4cute5tupleIJNS5_1CILi1EEES8_S8_EEENS6_IJNS7_ILi128EEENS7_ILi176EEESA_EEELi128ENS_6half_tEfNS_4arch4Sm90ELb0ELb0ELb1ELb1ELb0ELb0ELb0ELb1ELb1ELb1ELb1ELb0EEENS1_21CollectiveEpilogueFwdINS6_IJSA_SA_SB_EEES9_SD_SF_Li256ELb1ELb1ELb1ELb0EEENS1_36VarlenDynamicPersistentTileSchedulerILi128ELi176ELi256ELi128ELb1ELb1ELb1ELb0ELb1ELb1EEEEEEEEEvNT_6ParamsE:
        .type           _ZN7cutlass13device_kernelIN5flash11enable_sm90INS1_16FlashAttnFwdSm90INS1_25CollectiveMainloopFwdSm90ILi2EN4cute5tupleIJNS5_1CILi1EEES8_S8_EEENS6_IJNS7_ILi128EEENS7_ILi176EEESA_EEELi128ENS_6half_tEfNS_4arch4Sm90ELb0ELb0ELb1ELb1ELb0ELb0ELb0ELb1ELb1ELb1ELb1ELb0EEENS1_21CollectiveEpilogueFwdINS6_IJSA_SA_SB_EEES9_SD_SF_Li256ELb1ELb1ELb1ELb0EEENS1_36VarlenDynamicPersistentTileSchedulerILi128ELi176ELi256ELi128ELb1ELb1ELb1ELb0ELb1ELb1EEEEEEEEEvNT_6ParamsE,@function
        .size           _ZN7cutlass13device_kernelIN5flash11enable_sm90INS1_16FlashAttnFwdSm90INS1_25CollectiveMainloopFwdSm90ILi2EN4cute5tupleIJNS5_1CILi1EEES8_S8_EEENS6_IJNS7_ILi128EEENS7_ILi176EEESA_EEELi128ENS_6half_tEfNS_4arch4Sm90ELb0ELb0ELb1ELb1ELb0ELb0ELb0ELb1ELb1ELb1ELb1ELb0EEENS1_21CollectiveEpilogueFwdINS6_IJSA_SA_SB_EEES9_SD_SF_Li256ELb1ELb1ELb1ELb0EEENS1_36VarlenDynamicPersistentTileSchedulerILi128ELi176ELi256ELi128ELb1ELb1ELb1ELb0ELb1ELb1EEEEEEEEEvNT_6ParamsE,(.L_x_64 - _ZN7cutlass13device_kernelIN5flash11enable_sm90INS1_16FlashAttnFwdSm90INS1_25CollectiveMainloopFwdSm90ILi2EN4cute5tupleIJNS5_1CILi1EEES8_S8_EEENS6_IJNS7_ILi128EEENS7_ILi176EEESA_EEELi128ENS_6half_tEfNS_4arch4Sm90ELb0ELb0ELb1ELb1ELb0ELb0ELb0ELb1ELb1ELb1ELb1ELb0EEENS1_21CollectiveEpilogueFwdINS6_IJSA_SA_SB_EEES9_SD_SF_Li256ELb1ELb1ELb1ELb0EEENS1_36VarlenDynamicPersistentTileSchedulerILi128ELi176ELi256ELi128ELb1ELb1ELb1ELb0ELb1ELb1EEEEEEEEEvNT_6ParamsE)
        .other          _ZN7cutlass13device_kernelIN5flash11enable_sm90INS1_16FlashAttnFwdSm90INS1_25CollectiveMainloopFwdSm90ILi2EN4cute5tupleIJNS5_1CILi1EEES8_S8_EEENS6_IJNS7_ILi128EEENS7_ILi176EEESA_EEELi128ENS_6half_tEfNS_4arch4Sm90ELb0ELb0ELb1ELb1ELb0ELb0ELb0ELb1ELb1ELb1ELb1ELb0EEENS1_21CollectiveEpilogueFwdINS6_IJSA_SA_SB_EEES9_SD_SF_Li256ELb1ELb1ELb1ELb0EEENS1_36VarlenDynamicPersistentTileSchedulerILi128ELi176ELi256ELi128ELb1ELb1ELb1ELb0ELb1ELb1EEEEEEEEEvNT_6ParamsE,@"STO_CUDA_ENTRY STV_DEFAULT"
_ZN7cutlass13device_kernelIN5flash11enable_sm90INS1_16FlashAttnFwdSm90INS1_25CollectiveMainloopFwdSm90ILi2EN4cute5tupleIJNS5_1CILi1EEES8_S8_EEENS6_IJNS7_ILi128EEENS7_ILi176EEESA_EEELi128ENS_6half_tEfNS_4arch4Sm90ELb0ELb0ELb1ELb1ELb0ELb0ELb0ELb1ELb1ELb1ELb1ELb0EEENS1_21CollectiveEpilogueFwdINS6_IJSA_SA_SB_EEES9_SD_SF_Li256ELb1ELb1ELb1ELb0EEENS1_36VarlenDynamicPersistentTileSchedulerILi128ELi176ELi256ELi128ELb1ELb1ELb1ELb0ELb1ELb1EEEEEEEEEvNT_6ParamsE:
[----:B------:R-:W-:Y:S01]  /*0000*/  LDC R1, c[0x0][0x37c] ;  /* 0x0000df00ff017b82 */ /* 0x000fe20000000800 */
[----:B------:R-:W-:Y:S05]  /*0010*/  EXIT ;  /* 0x000000000000794d */ /* 0x000fea0003800000 */
.L_x_19:
        /* <DEDUP_REMOVED lines=14> */
.L_x_64:


//--------------------- .text._ZN7cutlass13device_kernelIN5flash11enable_sm90INS1_16FlashAttnFwdSm90INS1_25CollectiveMainloopFwdSm90ILi2EN4cute5tupleIJNS5_1CILi1EEES8_S8_EEENS6_IJNS7_ILi128EEENS7_ILi176EEESA_EEELi128ENS_6half_tEfNS_4arch4Sm90ELb0ELb0ELb1ELb1ELb0ELb1ELb0ELb1ELb1ELb1ELb1ELb0EEENS1_21CollectiveEpilogueFwdINS6_IJSA_SA_SB_EEES9_SD_SF_Li256ELb1ELb1ELb1ELb0EEENS1_36VarlenDynamicPersistentTileSchedulerILi128ELi176ELi256ELi128ELb1ELb1ELb1ELb0ELb1ELb1EEEEEEEEEvNT_6ParamsE --------------------------
	.section	.text._ZN7cutlass13device_kernelIN5flash11enable_sm90INS1_16FlashAttnFwdSm90INS1_25CollectiveMainloopFwdSm90ILi2EN4cute5tupleIJNS5_1CILi1EEES8_S8_EEENS6_IJNS7_ILi128EEENS7_ILi176EEESA_EEELi128ENS_6half_tEfNS_4arch4Sm90ELb0ELb0ELb1ELb1ELb0ELb1ELb0ELb1ELb1ELb1ELb1ELb0EEENS1_21CollectiveEpilogueFwdINS6_IJSA_SA_SB_EEES9_SD_SF_Li256ELb1ELb1ELb1ELb0EEENS1_36VarlenDynamicPersistentTileSchedulerILi128ELi176ELi256ELi128ELb1ELb1ELb1ELb0ELb1ELb1EEEEEEEEEvNT_6ParamsE,"ax",@progbits
	.align	128
.text._ZN7cutlass13device_kernelIN5flash11enable_sm90INS1_16FlashAttnFwdSm90INS1_25CollectiveMainloopFwdSm90ILi2EN4cute5tupleIJNS5_1CILi1EEES8_S8_EEENS6_IJNS7_ILi128EEENS7_ILi176EEESA_EEELi128ENS_6half_tEfNS_4arch4Sm90ELb0ELb0ELb1ELb1ELb0ELb1ELb0ELb1ELb1ELb1ELb1ELb0EEENS1_21CollectiveEpilogueFwdINS6_IJSA_SA_SB_EEES9_SD_SF_Li256ELb1ELb1ELb1ELb0EEENS1_36VarlenDynamicPersistentTileSchedulerILi128ELi176ELi256ELi128ELb1ELb1ELb1ELb0ELb1ELb1EEEEEEEEEvNT_6ParamsE:
        .type           _ZN7cutlass13device_kernelIN5flash11enable_sm90INS1_16FlashAttnFwdSm90INS1_25CollectiveMainloopFwdSm90ILi2EN4cute5tupleIJNS5_1CILi1EEES8_S8_EEENS6_IJNS7_ILi128EEENS7_ILi176EEESA_EEELi128ENS_6half_tEfNS_4arch4Sm90ELb0ELb0ELb1ELb1ELb0ELb1ELb0ELb1ELb1ELb1ELb1ELb0EEENS1_21CollectiveEpilogueFwdINS6_IJSA_SA_SB_EEES9_SD_SF_Li256ELb1ELb1ELb1ELb0EEENS1_36VarlenDynamicPersistentTileSchedulerILi128ELi176ELi256ELi128ELb1ELb1ELb1ELb0ELb1ELb1EEEEEEEEEvNT_6ParamsE,@function
        .size           _ZN7cutlass13device_kernelIN5flash11enable_sm90INS1_16FlashAttnFwdSm90INS1_25CollectiveMainloopFwdSm90ILi2EN4cute5tupleIJNS5_1CILi1EEES8_S8_EEENS6_IJNS7_ILi128EEENS7_ILi176EEESA_EEELi128ENS_6half_tEfNS_4arch4Sm90ELb0ELb0ELb1ELb1ELb0ELb1ELb0ELb1ELb1ELb1ELb1ELb0EEENS1_21CollectiveEpilogueFwdINS6_IJSA_SA_SB_EEES9_SD_SF_Li256ELb1ELb1ELb1ELb0EEENS1_36VarlenDynamicPersistentTileSchedulerILi128ELi176ELi256ELi128ELb1ELb1ELb1ELb0ELb1ELb1EEEEEEEEEvNT_6ParamsE,(.L_x_65 - _ZN7cutlass13device_kernelIN5flash11enable_sm90INS1_16FlashAttnFwdSm90INS1_25CollectiveMainloopFwdSm90ILi2EN4cute5tupleIJNS5_1CILi1EEES8_S8_EEENS6_IJNS7_ILi128EEENS7_ILi176EEESA_EEELi128ENS_6half_tEfNS_4arch4Sm90ELb0ELb0ELb1ELb1ELb0ELb1ELb0ELb1ELb1ELb1ELb1ELb0EEENS1_21CollectiveEpilogueFwdINS6_IJSA_SA_SB_EEES9_SD_SF_Li256ELb1ELb1ELb1ELb0EEENS1_36VarlenDynamicPersistentTileSchedulerILi128ELi176ELi256ELi128ELb1ELb1ELb1ELb0ELb1ELb1EEEEEEEEEvNT_6ParamsE)
        .other          _ZN7cutlass13device_kernelIN5flash11enable_sm90INS1_16FlashAttnFwdSm90INS1_25CollectiveMainloopFwdSm90ILi2EN4cute5tupleIJNS5_1CILi1EEES8_S8_EEENS6_IJNS7_ILi128EEENS7_ILi176EEESA_EEELi128ENS_6half_tEfNS_4arch4Sm90ELb0ELb0ELb1ELb1ELb0ELb1ELb0ELb1ELb1ELb1ELb1ELb0EEENS1_21CollectiveEpilogueFwdINS6_IJSA_SA_SB_EEES9_SD_SF_Li256ELb1ELb1ELb1ELb0EEENS1_36VarlenDynamicPersistentTileSchedulerILi128ELi176ELi256ELi128ELb1ELb1ELb1ELb0ELb1ELb1EEEEEEEEEvNT_6ParamsE,@"STO_CUDA_ENTRY STV_DEFAULT"
_ZN7cutlass13device_kernelIN5flash11enable_sm90INS1_16FlashAttnFwdSm90INS1_25CollectiveMainloopFwdSm90ILi2EN4cute5tupleIJNS5_1CILi1EEES8_S8_EEENS6_IJNS7_ILi128EEENS7_ILi176EEESA_EEELi128ENS_6half_tEfNS_4arch4Sm90ELb0ELb0ELb1ELb1ELb0ELb1ELb0ELb1ELb1ELb1ELb1ELb0EEENS1_21CollectiveEpilogueFwdINS6_IJSA_SA_SB_EEES9_SD_SF_Li256ELb1ELb1ELb1ELb0EEENS1_36VarlenDynamicPersistentTileSchedulerILi128ELi176ELi256ELi128ELb1ELb1ELb1ELb0ELb1ELb1EEEEEEEEEvNT_6ParamsE:
[----:B------:R-:W-:Y:S01]  /*0000*/  LDC R1, c[0x0][0x37c] ;  /* 0x0000df00ff017b82 */ /* 0x000fe20000000800 */
[----:B------:R-:W-:Y:S05]  /*0010*/  EXIT ;  /* 0x000000000000794d */ /* 0x000fea0003800000 */
.L_x_20:
        /* <DEDUP_REMOVED lines=14> */
.L_x_65:


//--------------------- .text._ZN7cutlass13device_kernelIN5flash11enable_sm90INS1_16FlashAttnFwdSm90INS1_25CollectiveMainloopFwdSm90ILi2EN4cute5tupleIJNS5_1CILi1EEES8_S8_EEENS6_IJNS7_ILi128EEESA_SA_EEELi128ENS_6half_tEfNS_4arch4Sm90ELb0ELb1ELb1ELb0ELb0ELb0ELb0ELb1ELb1ELb1ELb1ELb0EEENS1_21CollectiveEpilogueFwdISB_S9_SC_SE_Li256ELb0ELb1ELb1ELb0EEENS1_19SingleTileSchedulerILb0ELb1ELb1ELi128EEEEEEEEEvNT_6ParamsE --------------------------
	.section	.text._ZN7cutlass13device_kernelIN5flash11enable_sm90INS1_16FlashAttnFwdSm90INS1_25CollectiveMainloopFwdSm90ILi2EN4cute5tupleIJNS5_1CILi1EEES8_S8_EEENS6_IJNS7_ILi128EEESA_SA_EEELi128ENS_6half_tEfNS_4arch4Sm90ELb0ELb1ELb1ELb0ELb0ELb0ELb0ELb1ELb1ELb1ELb1ELb0EEENS1_21CollectiveEpilogueFwdISB_S9_SC_SE_Li256ELb0ELb1ELb1ELb0EEENS1_19SingleTileSchedulerILb0ELb1ELb1ELi128EEEEEEEEEvNT_6ParamsE,"ax",@progbits
	.align	128
.text._ZN7cutlass13device_kernelIN5flash11enable_sm90INS1_16FlashAttnFwdSm90INS1_25CollectiveMainloopFwdSm90ILi2EN4cute5tupleIJNS5_1CILi1EEES8_S8_EEENS6_IJNS7_ILi128EEESA_SA_EEELi128ENS_6half_tEfNS_4arch4Sm90ELb0ELb1ELb1ELb0ELb0ELb0ELb0ELb1ELb1ELb1ELb1ELb0EEENS1_21CollectiveEpilogueFwdISB_S9_SC_SE_Li256ELb0ELb1ELb1ELb0EEENS1_19SingleTileSchedulerILb0ELb1ELb1ELi128EEEEEEEEEvNT_6ParamsE:
        .type           _ZN7cutlass13device_kernelIN5flash11enable_sm90INS1_16FlashAttnFwdSm90INS1_25CollectiveMainloopFwdSm90ILi2EN4cute5tupleIJNS5_1CILi1EEES8_S8_EEENS6_IJNS7_ILi128EEESA_SA_EEELi128ENS_6half_tEfNS_4arch4Sm90ELb0ELb1ELb1ELb0ELb0ELb0ELb0ELb1ELb1ELb1ELb1ELb0EEENS1_21CollectiveEpilogueFwdISB_S9_SC_SE_Li256ELb0ELb1ELb1ELb0EEENS1_19SingleTileSchedulerILb0ELb1ELb1ELi128EEEEEEEEEvNT_6ParamsE,@function
        .size           _ZN7cutlass13device_kernelIN5flash11enable_sm90INS1_16FlashAttnFwdSm90INS1_25CollectiveMainloopFwdSm90ILi2EN4cute5tupleIJNS5_1CILi1EEES8_S8_EEENS6_IJNS7_ILi128EEESA_SA_EEELi128ENS_6half_tEfNS_4arch4Sm90ELb0ELb1ELb1ELb0ELb0ELb0ELb0ELb1ELb1ELb1ELb1ELb0EEENS1_21CollectiveEpilogueFwdISB_S9_SC_SE_Li256ELb0ELb1ELb1ELb0EEENS1_19SingleTileSchedulerILb0ELb1ELb1ELi128EEEEEEEEEvNT_6ParamsE,(.L_x_66 - _ZN7cutlass13device_kernelIN5flash11enable_sm90INS1_16FlashAttnFwdSm90INS1_25CollectiveMainloopFwdSm90ILi2EN4cute5tupleIJNS5_1CILi1EEES8_S8_EEENS6_IJNS7_ILi128EEESA_SA_EEELi128ENS_6half_tEfNS_4arch4Sm90ELb0ELb1ELb1ELb0ELb0ELb0ELb0ELb1ELb1ELb1ELb1ELb0EEENS1_21CollectiveEpilogueFwdISB_S9_SC_SE_Li256ELb0ELb1ELb1ELb0EEENS1_19SingleTileSchedulerILb0ELb1ELb1ELi128EEEEEEEEEvNT_6ParamsE)
        .other          _ZN7cutlass13device_kernelIN5flash11enable_sm90INS1_16FlashAttnFwdSm90INS1_25CollectiveMainloopFwdSm90ILi2EN4cute5tupleIJNS5_1CILi1EEES8_S8_EEENS6_IJNS7_ILi128EEESA_SA_EEELi128ENS_6half_tEfNS_4arch4Sm90ELb0ELb1ELb1ELb0ELb0ELb0ELb0ELb1ELb1ELb1ELb1ELb0EEENS1_21CollectiveEpilogueFwdISB_S9_SC_SE_Li256ELb0ELb1ELb1ELb0EEENS1_19SingleTileSchedulerILb0ELb1ELb1ELi128EEEEEEEEEvNT_6ParamsE,@"STO_CUDA_ENTRY STV_DEFAULT"
_ZN7cutlass13device_kernelIN5flash11enable_sm90INS1_16FlashAttnFwdSm90INS1_25CollectiveMainloopFwdSm90ILi2EN4cute5tupleIJNS5_1CILi1EEES8_S8_EEENS6_IJNS7_ILi128EEESA_SA_EEELi128ENS_6half_tEfNS_4arch4Sm90ELb0ELb1ELb1ELb0ELb0ELb0ELb0ELb1ELb1ELb1ELb1ELb0EEENS1_21CollectiveEpilogueFwdISB_S9_SC_SE_Li256ELb0ELb1ELb1ELb0EEENS1_19SingleTileSchedulerILb0ELb1ELb1ELi128EEEEEEEEEvNT_6ParamsE:
[----:B------:R-:W-:Y:S01]  /*0000*/  LDC R1, c[0x0][0x37c] ;  /* 0x0000df00ff017b82 */ /* 0x000fe20000000800 */
[----:B------:R-:W-:Y:S05]  /*0010*/  EXIT ;  /* 0x000000000000794d */ /* 0x000fea0003800000 */
.L_x_21:
        /* <DEDUP_REMOVED lines=14> */
.L_x_66:


//--------------------- .text._ZN7cutlass13device_kernelIN5flash11enable_sm90INS1_16FlashAttnFwdSm90INS1_25CollectiveMainloopFwdSm90ILi2EN4cute5tupleIJNS5_1CILi1EEES8_S8_EEENS6_IJNS7_ILi128EEESA_SA_EEELi128ENS_6half_tEfNS_4arch4Sm90ELb0ELb1ELb1ELb1ELb0ELb0ELb0ELb1ELb1ELb1ELb1ELb0EEENS1_21CollectiveEpilogueFwdISB_S9_SC_SE_Li256ELb1ELb1ELb1ELb0EEENS1_36VarlenDynamicPersistentTileSchedulerILi128ELi128ELi256ELi128ELb1ELb1ELb1ELb1ELb0ELb1EEEEEEEEEvNT_6ParamsE --------------------------
	.section	.text._ZN7cutlass13device_kernelIN5flash11enable_sm90INS1_16FlashAttnFwdSm90INS1_25CollectiveMainloopFwdSm90ILi2EN4cute5tupleIJNS5_1CILi1EEES8_S8_EEENS6_IJNS7_ILi128EEESA_SA_EEELi128ENS_6half_tEfNS_4arch4Sm90ELb0ELb1ELb1ELb1ELb0ELb0ELb0ELb1ELb1ELb1ELb1ELb0EEENS1_21CollectiveEpilogueFwdISB_S9_SC_SE_Li256ELb1ELb1ELb1ELb0EEENS1_36VarlenDynamicPersistentTileSchedulerILi128ELi128ELi256ELi128ELb1ELb1ELb1ELb1ELb0ELb1EEEEEEEEEvNT_6ParamsE,"ax",@progbits
	.align	128
.text._ZN7cutlass13device_kernelIN5flash11enable_sm90INS1_16FlashAttnFwdSm90INS1_25CollectiveMainloopFwdSm90ILi2EN4cute5tupleIJNS5_1CILi1EEES8_S8_EEENS6_IJNS7_ILi128EEESA_SA_EEELi128ENS_6half_tEfNS_4arch4Sm90ELb0ELb1ELb1ELb1ELb0ELb0ELb0ELb1ELb1ELb1ELb1ELb0EEENS1_21CollectiveEpilogueFwdISB_S9_SC_SE_Li256ELb1ELb1ELb1ELb0EEENS1_36VarlenDynamicPersistentTileSchedulerILi128ELi128ELi256ELi128ELb1ELb1ELb1ELb1ELb0ELb1EEEEEEEEEvNT_6ParamsE:
        .type           _ZN7cutlass13device_kernelIN5flash11enable_sm90INS1_16FlashAttnFwdSm90INS1_25CollectiveMainloopFwdSm90ILi2EN4cute5tupleIJNS5_1CILi1EEES8_S8_EEENS6_IJNS7_ILi128EEESA_SA_EEELi128ENS_6half_tEfNS_4arch4Sm90ELb0ELb1ELb1ELb1ELb0ELb0ELb0ELb1ELb1ELb1ELb1ELb0EEENS1_21CollectiveEpilogueFwdISB_S9_SC_SE_Li256ELb1ELb1ELb1ELb0EEENS1_36VarlenDynamicPersistentTileSchedulerILi128ELi128ELi256ELi128ELb1ELb1ELb1ELb1ELb0ELb1EEEEEEEEEvNT_6ParamsE,@function
        .size           _ZN7cutlass13device_kernelIN5flash11enable_sm90INS1_16FlashAttnFwdSm90INS1_25CollectiveMainloopFwdSm90ILi2EN4cute5tupleIJNS5_1CILi1EEES8_S8_EEENS6_IJNS7_ILi128EEESA_SA_EEELi128ENS_6half_tEfNS_4arch4Sm90ELb0ELb1ELb1ELb1ELb0ELb0ELb0ELb1ELb1ELb1ELb1ELb0EEENS1_21CollectiveEpilogueFwdISB_S9_SC_SE_Li256ELb1ELb1ELb1ELb0EEENS1_36VarlenDynamicPersistentTileSchedulerILi128ELi128ELi256ELi128ELb1ELb1ELb1ELb1ELb0ELb1EEEEEEEEEvNT_6ParamsE,(.L_x_67 - _ZN7cutlass13device_kernelIN5flash11enable_sm90INS1_16FlashAttnFwdSm90INS1_25CollectiveMainloopFwdSm90ILi2EN4cute5tupleIJNS5_1CILi1EEES8_S8_EEENS6_IJNS7_ILi128EEESA_SA_EEELi128ENS_6half_tEfNS_4arch4Sm90ELb0ELb1ELb1ELb1ELb0ELb0ELb0ELb1ELb1ELb1ELb1ELb0EEENS1_21CollectiveEpilogueFwdISB_S9_SC_SE_Li256ELb1ELb1ELb1ELb0EEENS1_36VarlenDynamicPersistentTileSchedulerILi128ELi128ELi256ELi128ELb1ELb1ELb1ELb1ELb0ELb1EEEEEEEEEvNT_6ParamsE)
        .other          _ZN7cutlass13device_kernelIN5flash11enable_sm90INS1_16FlashAttnFwdSm90INS1_25CollectiveMainloopFwdSm90ILi2EN4cute5tupleIJNS5_1CILi1EEES8_S8_EEENS6_IJNS7_ILi128EEESA_SA_EEELi128ENS_6half_tEfNS_4arch4Sm90ELb0ELb1ELb1ELb1ELb0ELb0ELb0ELb1ELb1ELb1ELb1ELb0EEENS1_21CollectiveEpilogueFwdISB_S9_SC_SE_Li256ELb1ELb1ELb1ELb0EEENS1_36VarlenDynamicPersistentTileSchedulerILi128ELi128ELi256ELi128ELb1ELb1ELb1ELb1ELb0ELb1EEEEEEEEEvNT_6ParamsE,@"STO_CUDA_ENTRY STV_DEFAULT"
_ZN7cutlass13device_kernelIN5flash11enable_sm90INS1_16FlashAttnFwdSm90INS1_25CollectiveMainloopFwdSm90ILi2EN4cute5tupleIJNS5_1CILi1EEES8_S8_EEENS6_IJNS7_ILi128EEESA_SA_EEELi128ENS_6half_tEfNS_4arch4Sm90ELb0ELb1ELb1ELb1ELb0ELb0ELb0ELb1ELb1ELb1ELb1ELb0EEENS1_21CollectiveEpilogueFwdISB_S9_SC_SE_Li256ELb1ELb1ELb1ELb0EEENS1_36VarlenDynamicPersistentTileSchedulerILi128ELi128ELi256ELi128ELb1ELb1ELb1ELb1ELb0ELb1EEEEEEEEEvNT_6ParamsE:
[----:B------:R-:W-:Y:S01]  /*0000*/  LDC R1, c[0x0][0x37c] ;  /* 0x0000df00ff017b82 */ /* 0x000fe20000000800 */
[----:B------:R-:W-:Y:S05]  /*0010*/  EXIT ;  /* 0x000000000000794d */ /* 0x000fea0003800000 */
.L_x_22:
        /* <DEDUP_REMOVED lines=14> */
.L_x_67:


//--------------------- .text._ZN7cutlass13device_kernelIN5flash11enable_sm90INS1_16FlashAttnFwdSm90INS1_25CollectiveMainloopFwdSm90ILi2EN4cute5tupleIJNS5_1CILi1EEES8_S8_EEENS6_IJNS7_ILi128EEESA_SA_EEELi128ENS_6half_tEfNS_4arch4Sm90ELb0ELb1ELb1ELb1ELb0ELb1ELb0ELb1ELb1ELb1ELb1ELb0EEENS1_21CollectiveEpilogueFwdISB_S9_SC_SE_Li256ELb1ELb1ELb1ELb0EEENS1_36VarlenDynamicPersistentTileSchedulerILi128ELi128ELi256ELi128ELb1ELb1ELb1ELb1ELb0ELb1EEEEEEEEEvNT_6ParamsE --------------------------
	.section	.text._ZN7cutlass13device_kernelIN5flash11enable_sm90INS1_16FlashAttnFwdSm90INS1_25CollectiveMainloopFwdSm90ILi2EN4cute5tupleIJNS5_1CILi1EEES8_S8_EEENS6_IJNS7_ILi128EEESA_SA_EEELi128ENS_6half_tEfNS_4arch4Sm90ELb0ELb1ELb1ELb1ELb0ELb1ELb0ELb1ELb1ELb1ELb1ELb0EEENS1_21CollectiveEpilogueFwdISB_S9_SC_SE_Li256ELb1ELb1ELb1ELb0EEENS1_36VarlenDynamicPersistentTileSchedulerILi128ELi128ELi256ELi128ELb1ELb1ELb1ELb1ELb0ELb1EEEEEEEEEvNT_6ParamsE,"ax",@progbits
	.align	128
.text._ZN7cutlass13device_kernelIN5flash11enable_sm90INS1_16FlashAttnFwdSm90INS1_25CollectiveMainloopFwdSm90ILi2EN4cute5tupleIJNS5_1CILi1EEES8_S8_EEENS6_IJNS7_ILi128EEESA_SA_EEELi128ENS_6half_tEfNS_4arch4Sm90ELb0ELb1ELb1ELb1ELb0ELb1ELb0ELb1ELb1ELb1ELb1ELb0EEENS1_21CollectiveEpilogueFwdISB_S9_SC_SE_Li256ELb1ELb1ELb1ELb0EEENS1_36VarlenDynamicPersistentTileSchedulerILi128ELi128ELi256ELi128ELb1ELb1ELb1ELb1ELb0ELb1EEEEEEEEEvNT_6ParamsE:
        .type           _ZN7cutlass13device_kernelIN5flash11enable_sm90INS1_16FlashAttnFwdSm90INS1_25CollectiveMainloopFwdSm90ILi2EN4cute5tupleIJNS5_1CILi1EEES8_S8_EEENS6_IJNS7_ILi128EEESA_SA_EEELi128ENS_6half_tEfNS_4arch4Sm90ELb0ELb1ELb1ELb1ELb0ELb1ELb0ELb1ELb1ELb1ELb1ELb0EEENS1_21CollectiveEpilogueFwdISB_S9_SC_SE_Li256ELb1ELb1ELb1ELb0EEENS1_36VarlenDynamicPersistentTileSchedulerILi128ELi128ELi256ELi128ELb1ELb1ELb1ELb1ELb0ELb1EEEEEEEEEvNT_6ParamsE,@function
        .size           _ZN7cutlass13device_kernelIN5flash11enable_sm90INS1_16FlashAttnFwdSm90INS1_25CollectiveMainloopFwdSm90ILi2EN4cute5tupleIJNS5_1CILi1EEES8_S8_EEENS6_IJNS7_ILi128EEESA_SA_EEELi128ENS_6half_tEfNS_4arch4Sm90ELb0ELb1ELb1ELb1ELb0ELb1ELb0ELb1ELb1ELb1ELb1ELb0EEENS1_21CollectiveEpilogueFwdISB_S9_SC_SE_Li256ELb1ELb1ELb1ELb0EEENS1_36VarlenDynamicPersistentTileSchedulerILi128ELi128ELi256ELi128ELb1ELb1ELb1ELb1ELb0ELb1EEEEEEEEEvNT_6ParamsE,(.L_x_68 - _ZN7cutlass13device_kernelIN5flash11enable_sm90INS1_16FlashAttnFwdSm90INS1_25CollectiveMainloopFwdSm90ILi2EN4cute5tupleIJNS5_1CILi1EEES8_S8_EEENS6_IJNS7_ILi128EEESA_SA_EEELi128ENS_6half_tEfNS_4arch4Sm90ELb0ELb1ELb1ELb1ELb0ELb1ELb0ELb1ELb1ELb1ELb1ELb0EEENS1_21CollectiveEpilogueFwdISB_S9_SC_SE_Li256ELb1ELb1ELb1ELb0EEENS1_36VarlenDynamicPersistentTileSchedulerILi128ELi128ELi256ELi128ELb1ELb1ELb1ELb1ELb0ELb1EEEEEEEEEvNT_6ParamsE)
        .other          _ZN7cutlass13device_kernelIN5flash11enable_sm90INS1_16FlashAttnFwdSm90INS1_25CollectiveMainloopFwdSm90ILi2EN4cute5tupleIJNS5_1CILi1EEES8_S8_EEENS6_IJNS7_ILi128EEESA_SA_EEELi128ENS_6half_tEfNS_4arch4Sm90ELb0ELb1ELb1ELb1ELb0ELb1ELb0ELb1ELb1ELb1ELb1ELb0EEENS1_21CollectiveEpilogueFwdISB_S9_SC_SE_Li256ELb1ELb1ELb1ELb0EEENS1_36VarlenDynamicPersistentTileSchedulerILi128ELi128ELi256ELi128ELb1ELb1ELb1ELb1ELb0ELb1EEEEEEEEEvNT_6ParamsE,@"STO_CUDA_ENTRY STV_DEFAULT"
_ZN7cutlass13device_kernelIN5flash11enable_sm90INS1_16FlashAttnFwdSm90INS1_25CollectiveMainloopFwdSm90ILi2EN4cute5tupleIJNS5_1CILi1EEES8_S8_EEENS6_IJNS7_ILi128EEESA_SA_EEELi128ENS_6half_tEfNS_4arch4Sm90ELb0ELb1ELb1ELb1ELb0ELb1ELb0ELb1ELb1ELb1ELb1ELb0EEENS1_21CollectiveEpilogueFwdISB_S9_SC_SE_Li256ELb1ELb1ELb1ELb0EEENS1_36VarlenDynamicPersistentTileSchedulerILi128ELi128ELi256ELi128ELb1ELb1ELb1ELb1ELb0ELb1EEEEEEEEEvNT_6ParamsE:
[----:B------:R-:W-:Y:S01]  /*0000*/  LDC R1, c[0x0][0x37c] ;  /* 0x0000df00ff017b82 */ /* 0x000fe20000000800 */
[----:B------:R-:W-:Y:S05]  /*0010*/  EXIT ;  /* 0x000000000000794d */ /* 0x000fea0003800000 */
.L_x_23:
        /* <DEDUP_REMOVED lines=14> */
.L_x_68:


//--------------------- .text._ZN7cutlass13device_kernelIN5flash11enable_sm90INS1_16FlashAttnFwdSm90INS1_25CollectiveMainloopFwdSm90ILi2EN4cute5tupleIJNS5_1CILi1EEES8_S8_EEENS6_IJNS7_ILi128EEESA_SA_EEELi128ENS_6half_tEfNS_4arch4Sm90ELb1ELb0ELb1ELb0ELb0ELb0ELb0ELb1ELb1ELb1ELb1ELb0EEENS1_21CollectiveEpilogueFwdISB_S9_SC_SE_Li256ELb0ELb1ELb1ELb0EEENS1_19SingleTileSchedulerILb0ELb1ELb1ELi128EEEEEEEEEvNT_6ParamsE --------------------------
	.section	.text._ZN7cutlass13device_kernelIN5flash11enable_sm90INS1_16FlashAttnFwdSm90INS1_25CollectiveMainloopFwdSm90ILi2EN4cute5tupleIJNS5_1CILi1EEES8_S8_EEENS6_IJNS7_ILi128EEESA_SA_EEELi128ENS_6half_tEfNS_4arch4Sm90ELb1ELb0ELb1ELb0ELb0ELb0ELb0ELb1ELb1ELb1ELb1ELb0EEENS1_21CollectiveEpilogueFwdISB_S9_SC_SE_Li256ELb0ELb1ELb1ELb0EEENS1_19SingleTileSchedulerILb0ELb1ELb1ELi128EEEEEEEEEvNT_6ParamsE,"ax",@progbits
	.align	128
.text._ZN7cutlass13device_kernelIN5flash11enable_sm90INS1_16FlashAttnFwdSm90INS1_25CollectiveMainloopFwdSm90ILi2EN4cute5tupleIJNS5_1CILi1EEES8_S8_EEENS6_IJNS7_ILi128EEESA_SA_EEELi128ENS_6half_tEfNS_4arch4Sm90ELb1ELb0ELb1ELb0ELb0ELb0ELb0ELb1ELb1ELb1ELb1ELb0EEENS1_21CollectiveEpilogueFwdISB_S9_SC_SE_Li256ELb0ELb1ELb1ELb0EEENS1_19SingleTileSchedulerILb0ELb1ELb1ELi128EEEEEEEEEvNT_6ParamsE:
        .type           _ZN7cutlass13device_kernelIN5flash11enable_sm90INS1_16FlashAttnFwdSm90INS1_25CollectiveMainloopFwdSm90ILi2EN4cute5tupleIJNS5_1CILi1EEES8_S8_EEENS6_IJNS7_ILi128EEESA_SA_EEELi128ENS_6half_tEfNS_4arch4Sm90ELb1ELb0ELb1ELb0ELb0ELb0ELb0ELb1ELb1ELb1ELb1ELb0EEENS1_21CollectiveEpilogueFwdISB_S9_SC_SE_Li256ELb0ELb1ELb1ELb0EEENS1_19SingleTileSchedulerILb0ELb1ELb1ELi128EEEEEEEEEvNT_6ParamsE,@function
        .size           _ZN7cutlass13device_kernelIN5flash11enable_sm90INS1_16FlashAttnFwdSm90INS1_25CollectiveMainloopFwdSm90ILi2EN4cute5tupleIJNS5_1CILi1EEES8_S8_EEENS6_IJNS7_ILi128EEESA_SA_EEELi128ENS_6half_tEfNS_4arch4Sm90ELb1ELb0ELb1ELb0ELb0ELb0ELb0ELb1ELb1ELb1ELb1ELb0EEENS1_21CollectiveEpilogueFwdISB_S9_SC_SE_Li256ELb0ELb1ELb1ELb0EEENS1_19SingleTileSchedulerILb0ELb1ELb1ELi128EEEEEEEEEvNT_6ParamsE,(.L_x_69 - _ZN7cutlass13device_kernelIN5flash11enable_sm90INS1_16FlashAttnFwdSm90INS1_25CollectiveMainloopFwdSm90ILi2EN4cute5tupleIJNS5_1CILi1EEES8_S8_EEENS6_IJNS7_ILi128EEESA_SA_EEELi128ENS_6half_tEfNS_4arch4Sm90ELb1ELb0ELb1ELb0ELb0ELb0ELb0ELb1ELb1ELb1ELb1ELb0EEENS1_21CollectiveEpilogueFwdISB_S9_SC_SE_Li256ELb0ELb1ELb1ELb0EEENS1_19SingleTileSchedulerILb0ELb1ELb1ELi128EEEEEEEEEvNT_6ParamsE)
        .other          _ZN7cutlass13device_kernelIN5flash11enable_sm90INS1_16FlashAttnFwdSm90INS1_25CollectiveMainloopFwdSm90ILi2EN4cute5tupleIJNS5_1CILi1EEES8_S8_EEENS6_IJNS7_ILi128EEESA_SA_EEELi128ENS_6half_tEfNS_4arch4Sm90ELb1ELb0ELb1ELb0ELb0ELb0ELb0ELb1ELb1ELb1ELb1ELb0EEENS1_21CollectiveEpilogueFwdISB_S9_SC_SE_Li256ELb0ELb1ELb1ELb0EEENS1_19SingleTileSchedulerILb0ELb1ELb1ELi128EEEEEEEEEvNT_6ParamsE,@"STO_CUDA_ENTRY STV_DEFAULT"
_ZN7cutlass13device_kernelIN5flash11enable_sm90INS1_16FlashAttnFwdSm90INS1_25CollectiveMainloopFwdSm90ILi2EN4cute5tupleIJNS5_1CILi1EEES8_S8_EEENS6_IJNS7_ILi128EEESA_SA_EEELi128ENS_6half_tEfNS_4arch4Sm90ELb1ELb0ELb1ELb0ELb0ELb0ELb0ELb1ELb1ELb1ELb1ELb0EEENS1_21CollectiveEpilogueFwdISB_S9_SC_SE_Li256ELb0ELb1ELb1ELb0EEENS1_19SingleTileSchedulerILb0ELb1ELb1ELi128EEEEEEEEEvNT_6ParamsE:
[----:B------:R-:W-:Y:S01]  /*0000*/  LDC R1, c[0x0][0x37c] ;  /* 0x0000df00ff017b82 */ /* 0x000fe20000000800 */
[----:B------:R-:W-:Y:S05]  /*0010*/  EXIT ;  /* 0x000000000000794d */ /* 0x000fea0003800000 */
.L_x_24:
        /* <DEDUP_REMOVED lines=14> */
.L_x_69:


//--------------------- .text._ZN7cutlass13device_kernelIN5flash11enable_sm90INS1_16FlashAttnFwdSm90INS1_25CollectiveMainloopFwdSm90ILi2EN4cute5tupleIJNS5_1CILi1EEES8_S8_EEENS6_IJNS7_ILi128EEESA_SA_EEELi128ENS_6half_tEfNS_4arch4Sm90ELb1ELb0ELb1ELb1ELb0ELb0ELb0ELb1ELb1ELb1ELb1ELb0EEENS1_21CollectiveEpilogueFwdISB_S9_SC_SE_Li256ELb1ELb1ELb1ELb0EEENS1_36VarlenDynamicPersistentTileSchedulerILi128ELi128ELi256ELi128ELb1ELb1ELb1ELb1ELb1ELb1EEEEEEEEEvNT_6ParamsE --------------------------
	.section	.text._ZN7cutlass13device_kernelIN5flash11enable_sm90INS1_16FlashAttnFwdSm90INS1_25CollectiveMainloopFwdSm90ILi2EN4cute5tupleIJNS5_1CILi1EEES8_S8_EEENS6_IJNS7_ILi128EEESA_SA_EEELi128ENS_6half_tEfNS_4arch4Sm90ELb1ELb0ELb1ELb1ELb0ELb0ELb0ELb1ELb1ELb1ELb1ELb0EEENS1_21CollectiveEpilogueFwdISB_S9_SC_SE_Li256ELb1ELb1ELb1ELb0EEENS1_36VarlenDynamicPersistentTileSchedulerILi128ELi128ELi256ELi128ELb1ELb1ELb1ELb1ELb1ELb1EEEEEEEEEvNT_6ParamsE,"ax",@progbits
	.align	128
.text._ZN7cutlass13device_kernelIN5flash11enable_sm90INS1_16FlashAttnFwdSm90INS1_25CollectiveMainloopFwdSm90ILi2EN4cute5tupleIJNS5_1CILi1EEES8_S8_EEENS6_IJNS7_ILi128EEESA_SA_EEELi128ENS_6half_tEfNS_4arch4Sm90ELb1ELb0ELb1ELb1ELb0ELb0ELb0ELb1ELb1ELb1ELb1ELb0EEENS1_21CollectiveEpilogueFwdISB_S9_SC_SE_Li256ELb1ELb1ELb1ELb0EEENS1_36VarlenDynamicPersistentTileSchedulerILi128ELi128ELi256ELi128ELb1ELb1ELb1ELb1ELb1ELb1EEEEEEEEEvNT_6ParamsE:
        .type           _ZN7cutlass13device_kernelIN5flash11enable_sm90INS1_16FlashAttnFwdSm90INS1_25CollectiveMainloopFwdSm90ILi2EN4cute5tupleIJNS5_1CILi1EEES8_S8_EEENS6_IJNS7_ILi128EEESA_SA_EEELi128ENS_6half_tEfNS_4arch4Sm90ELb1ELb0ELb1ELb1ELb0ELb0ELb0ELb1ELb1ELb1ELb1ELb0EEENS1_21CollectiveEpilogueFwdISB_S9_SC_SE_Li256ELb1ELb1ELb1ELb0EEENS1_36VarlenDynamicPersistentTileSchedulerILi128ELi128ELi256ELi128ELb1ELb1ELb1ELb1ELb1ELb1EEEEEEEEEvNT_6ParamsE,@function
        .size           _ZN7cutlass13device_kernelIN5flash11enable_sm90INS1_16FlashAttnFwdSm90INS1_25CollectiveMainloopFwdSm90ILi2EN4cute5tupleIJNS5_1CILi1EEES8_S8_EEENS6_IJNS7_ILi128EEESA_SA_EEELi128ENS_6half_tEfNS_4arch4Sm90ELb1ELb0ELb1ELb1ELb0ELb0ELb0ELb1ELb1ELb1ELb1ELb0EEENS1_21CollectiveEpilogueFwdISB_S9_SC_SE_Li256ELb1ELb1ELb1ELb0EEENS1_36VarlenDynamicPersistentTileSchedulerILi128ELi128ELi256ELi128ELb1ELb1ELb1ELb1ELb1ELb1EEEEEEEEEvNT_6ParamsE,(.L_x_70 - _ZN7cutlass13device_kernelIN5flash11enable_sm90INS1_16FlashAttnFwdSm90INS1_25CollectiveMainloopFwdSm90ILi2EN4cute5tupleIJNS5_1CILi1EEES8_S8_EEENS6_IJNS7_ILi128EEESA_SA_EEELi128ENS_6half_tEfNS_4arch4Sm90ELb1ELb0ELb1ELb1ELb0ELb0ELb0ELb1ELb1ELb1ELb1ELb0EEENS1_21CollectiveEpilogueFwdISB_S9_SC_SE_Li256ELb1ELb1ELb1ELb0EEENS1_36VarlenDynamicPersistentTileSchedulerILi128ELi128ELi256ELi128ELb1ELb1ELb1ELb1ELb1ELb1EEEEEEEEEvNT_6ParamsE)
        .other          _ZN7cutlass13device_kernelIN5flash11enable_sm90INS1_16FlashAttnFwdSm90INS1_25CollectiveMainloopFwdSm90ILi2EN4cute5tupleIJNS5_1CILi1EEES8_S8_EEENS6_IJNS7_ILi128EEESA_SA_EEELi128ENS_6half_tEfNS_4arch4Sm90ELb1ELb0ELb1ELb1ELb0ELb0ELb0ELb1ELb1ELb1ELb1ELb0EEENS1_21CollectiveEpilogueFwdISB_S9_SC_SE_Li256ELb1ELb1ELb1ELb0EEENS1_36VarlenDynamicPersistentTileSchedulerILi128ELi128ELi256ELi128ELb1ELb1ELb1ELb1ELb1ELb1EEEEEEEEEvNT_6ParamsE,@"STO_CUDA_ENTRY STV_DEFAULT"
_ZN7cutlass13device_kernelIN5flash11enable_sm90INS1_16FlashAttnFwdSm90INS1_25CollectiveMainloopFwdSm90ILi2EN4cute5tupleIJNS5_1CILi1EEES8_S8_EEENS6_IJNS7_ILi128EEESA_SA_EEELi128ENS_6half_tEfNS_4arch4Sm90ELb1ELb0ELb1ELb1ELb0ELb0ELb0ELb1ELb1ELb1ELb1ELb0EEENS1_21CollectiveEpilogueFwdISB_S9_SC_SE_Li256ELb1ELb1ELb1ELb0EEENS1_36VarlenDynamicPersistentTileSchedulerILi128ELi128ELi256ELi128ELb1ELb1ELb1ELb1ELb1ELb1EEEEEEEEEvNT_6ParamsE:
[----:B------:R-:W-:Y:S01]  /*0000*/  LDC R1, c[0x0][0x37c] ;  /* 0x0000df00ff017b82 */ /* 0x000fe20000000800 */
[----:B------:R-:W-:Y:S05]  /*0010*/  EXIT ;  /* 0x000000000000794d */ /* 0x000fea0003800000 */
.L_x_25:
        /* <DEDUP_REMOVED lines=14> */
.L_x_70:


//--------------------- .text._ZN7cutlass13device_kernelIN5flash11enable_sm90INS1_16FlashAttnFwdSm90INS1_25CollectiveMainloopFwdSm90ILi2EN4cute5tupleIJNS5_1CILi1EEES8_S8_EEENS6_IJNS7_ILi128EEESA_SA_EEELi128ENS_6half_tEfNS_4arch4Sm90ELb1ELb0ELb1ELb1ELb0ELb1ELb0ELb1ELb1ELb1ELb1ELb0EEENS1_21CollectiveEpilogueFwdISB_S9_SC_SE_Li256ELb1ELb1ELb1ELb0EEENS1_36VarlenDynamicPersistentTileSchedulerILi128ELi128ELi256ELi128ELb1ELb1ELb1ELb1ELb1ELb1EEEEEEEEEvNT_6ParamsE --------------------------
	.section	.text._ZN7cutlass13device_kernelIN5flash11enable_sm90INS1_16FlashAttnFwdSm90INS1_25CollectiveMainloopFwdSm90ILi2EN4cute5tupleIJNS5_1CILi1EEES8_S8_EEENS6_IJNS7_ILi128EEESA_SA_EEELi128ENS_6half_tEfNS_4arch4Sm90ELb1ELb0ELb1ELb1ELb0ELb1ELb0ELb1ELb1ELb1ELb1ELb0EEENS1_21CollectiveEpilogueFwdISB_S9_SC_SE_Li256ELb1ELb1ELb1ELb0EEENS1_36VarlenDynamicPersistentTileSchedulerILi128ELi128ELi256ELi128ELb1ELb1ELb1ELb1ELb1ELb1EEEEEEEEEvNT_6ParamsE,"ax",@progbits
	.align	128
.text._ZN7cutlass13device_kernelIN5flash11enable_sm90INS1_16FlashAttnFwdSm90INS1_25CollectiveMainloopFwdSm90ILi2EN4cute5tupleIJNS5_1CILi1EEES8_S8_EEENS6_IJNS7_ILi128EEESA_SA_EEELi128ENS_6half_tEfNS_4arch4Sm90ELb1ELb0ELb1ELb1ELb0ELb1ELb0ELb1ELb1ELb1ELb1ELb0EEENS1_21CollectiveEpilogueFwdISB_S9_SC_SE_Li256ELb1ELb1ELb1ELb0EEENS1_36VarlenDynamicPersistentTileSchedulerILi128ELi128ELi256ELi128ELb1ELb1ELb1ELb1ELb1ELb1EEEEEEEEEvNT_6ParamsE:
        .type           _ZN7cutlass13device_kernelIN5flash11enable_sm90INS1_16FlashAttnFwdSm90INS1_25CollectiveMainloopFwdSm90ILi2EN4cute5tupleIJNS5_1CILi1EEES8_S8_EEENS6_IJNS7_ILi128EEESA_SA_EEELi128ENS_6half_tEfNS_4arch4Sm90ELb1ELb0ELb1ELb1ELb0ELb1ELb0ELb1ELb1ELb1ELb1ELb0EEENS1_21CollectiveEpilogueFwdISB_S9_SC_SE_Li256ELb1ELb1ELb1ELb0EEENS1_36VarlenDynamicPersistentTileSchedulerILi128ELi128ELi256ELi128ELb1ELb1ELb1ELb1ELb1ELb1EEEEEEEEEvNT_6ParamsE,@function
        .size           _ZN7cutlass13device_kernelIN5flash11enable_sm90INS1_16FlashAttnFwdSm90INS1_25CollectiveMainloopFwdSm90ILi2EN4cute5tupleIJNS5_1CILi1EEES8_S8_EEENS6_IJNS7_ILi128EEESA_SA_EEELi128ENS_6half_tEfNS_4arch4Sm90ELb1ELb0ELb1ELb1ELb0ELb1ELb0ELb1ELb1ELb1ELb1ELb0EEENS1_21CollectiveEpilogueFwdISB_S9_SC_SE_Li256ELb1ELb1ELb1ELb0EEENS1_36VarlenDynamicPersistentTileSchedulerILi128ELi128ELi256ELi128ELb1ELb1ELb1ELb1ELb1ELb1EEEEEEEEEvNT_6ParamsE,(.L_x_71 - _ZN7cutlass13device_kernelIN5flash11enable_sm90INS1_16FlashAttnFwdSm90INS1_25CollectiveMainloopFwdSm90ILi2EN4cute5tupleIJNS5_1CILi1EEES8_S8_EEENS6_IJNS7_ILi128EEESA_SA_EEELi128ENS_6half_tEfNS_4arch4Sm90ELb1ELb0ELb1ELb1ELb0ELb1ELb0ELb1ELb1ELb1ELb1ELb0EEENS1_21CollectiveEpilogueFwdISB_S9_SC_SE_Li256ELb1ELb1ELb1ELb0EEENS1_36VarlenDynamicPersistentTileSchedulerILi128ELi128ELi256ELi128ELb1ELb1ELb1ELb1ELb1ELb1EEEEEEEEEvNT_6ParamsE)
        .other          _ZN7cutlass13device_kernelIN5flash11enable_sm90INS1_16FlashAttnFwdSm90INS1_25CollectiveMainloopFwdSm90ILi2EN4cute5tupleIJNS5_1CILi1EEES8_S8_EEENS6_IJNS7_ILi128EEESA_SA_EEELi128ENS_6half_tEfNS_4arch4Sm90ELb1ELb0ELb1ELb1ELb0ELb1ELb0ELb1ELb1ELb1ELb1ELb0EEENS1_21CollectiveEpilogueFwdISB_S9_SC_SE_Li256ELb1ELb1ELb1ELb0EEENS1_36VarlenDynamicPersistentTileSchedulerILi128ELi128ELi256ELi128ELb1ELb1ELb1ELb1ELb1ELb1EEEEEEEEEvNT_6ParamsE,@"STO_CUDA_ENTRY STV_DEFAULT"
_ZN7cutlass13device_kernelIN5flash11enable_sm90INS1_16FlashAttnFwdSm90INS1_25CollectiveMainloopFwdSm90ILi2EN4cute5tupleIJNS5_1CILi1EEES8_S8_EEENS6_IJNS7_ILi128EEESA_SA_EEELi128ENS_6half_tEfNS_4arch4Sm90ELb1ELb0ELb1ELb1ELb0ELb1ELb0ELb1ELb1ELb1ELb1ELb0EEENS1_21CollectiveEpilogueFwdISB_S9_SC_SE_Li256ELb1ELb1ELb1ELb0EEENS1_36VarlenDynamicPersistentTileSchedulerILi128ELi128ELi256ELi128ELb1ELb1ELb1ELb1ELb1ELb1EEEEEEEEEvNT_6ParamsE:
[----:B------:R-:W-:Y:S01]  /*0000*/  LDC R1, c[0x0][0x37c] ;  /* 0x0000df00ff017b82 */ /* 0x000fe20000000800 */
[----:B------:R-:W-:Y:S05]  /*0010*/  EXIT ;  /* 0x000000000000794d */ /* 0x000fea0003800000 */
.L_x_26:
        /* <DEDUP_REMOVED lines=14> */
.L_x_71:


//--------------------- .text._ZN7cutlass13device_kernelIN5flash11enable_sm90INS1_16FlashAttnFwdSm90INS1_25CollectiveMainloopFwdSm90ILi2EN4cute5tupleIJNS5_1CILi1EEES8_S8_EEENS6_IJNS7_ILi192EEENS7_ILi144EEENS7_ILi96EEEEEELi96ENS_6half_tEfNS_4arch4Sm90ELb0ELb0ELb1ELb0ELb0ELb0ELb0ELb0ELb1ELb1ELb1ELb0EEENS1_21CollectiveEpilogueFwdINS6_IJSA_SC_SB_EEES9_SE_SG_Li384ELb0ELb1ELb1ELb0EEENS1_19SingleTileSchedulerILb0ELb1ELb1ELi192EEEEEEEEEvNT_6ParamsE --------------------------
	.section	.text._ZN7cutlass13device_kernelIN5flash11enable_sm90INS1_16FlashAttnFwdSm90INS1_25CollectiveMainloopFwdSm90ILi2EN4cute5tupleIJNS5_1CILi1EEES8_S8_EEENS6_IJNS7_ILi192EEENS7_ILi144EEENS7_ILi96EEEEEELi96ENS_6half_tEfNS_4arch4Sm90ELb0ELb0ELb1ELb0ELb0ELb0ELb0ELb0ELb1ELb1ELb1ELb0EEENS1_21CollectiveEpilogueFwdINS6_IJSA_SC_SB_EEES9_SE_SG_Li384ELb0ELb1ELb1ELb0EEENS1_19SingleTileSchedulerILb0ELb1ELb1ELi192EEEEEEEEEvNT_6ParamsE,"ax",@progbits
	.align	128
.text._ZN7cutlass13device_kernelIN5flash11enable_sm90INS1_16FlashAttnFwdSm90INS1_25CollectiveMainloopFwdSm90ILi2EN4cute5tupleIJNS5_1CILi1EEES8_S8_EEENS6_IJNS7_ILi192EEENS7_ILi144EEENS7_ILi96EEEEEELi96ENS_6half_tEfNS_4arch4Sm90ELb0ELb0ELb1ELb0ELb0ELb0ELb0ELb0ELb1ELb1ELb1ELb0EEENS1_21CollectiveEpilogueFwdINS6_IJSA_SC_SB_EEES9_SE_SG_Li384ELb0ELb1ELb1ELb0EEENS1_19SingleTileSchedulerILb0ELb1ELb1ELi192EEEEEEEEEvNT_6ParamsE:
        .type           _ZN7cutlass13device_kernelIN5flash11enable_sm90INS1_16FlashAttnFwdSm90INS1_25CollectiveMainloopFwdSm90ILi2EN4cute5tupleIJNS5_1CILi1EEES8_S8_EEENS6_IJNS7_ILi192EEENS7_ILi144EEENS7_ILi96EEEEEELi96ENS_6half_tEfNS_4arch4Sm90ELb0ELb0ELb1ELb0ELb0ELb0ELb0ELb0ELb1ELb1ELb1ELb0EEENS1_21CollectiveEpilogueFwdINS6_IJSA_SC_SB_EEES9_SE_SG_Li384ELb0ELb1ELb1ELb0EEENS1_19SingleTileSchedulerILb0ELb1ELb1ELi192EEEEEEEEEvNT_6ParamsE,@function
        .size           _ZN7cutlass13device_kernelIN5flash11enable_sm90INS1_16FlashAttnFwdSm90INS1_25CollectiveMainloopFwdSm90ILi2EN4cute5tupleIJNS5_1CILi1EEES8_S8_EEENS6_IJNS7_ILi192EEENS7_ILi144EEENS7_ILi96EEEEEELi96ENS_6half_tEfNS_4arch4Sm90ELb0ELb0ELb1ELb0ELb0ELb0ELb0ELb0ELb1ELb1ELb1ELb0EEENS1_21CollectiveEpilogueFwdINS6_IJSA_SC_SB_EEES9_SE_SG_Li384ELb0ELb1ELb1ELb0EEENS1_19SingleTileSchedulerILb0ELb1ELb1ELi192EEEEEEEEEvNT_6ParamsE,(.L_x_72 - _ZN7cutlass13device_kernelIN5flash11enable_sm90INS1_16FlashAttnFwdSm90INS1_25CollectiveMainloopFwdSm90ILi2EN4cute5tupleIJNS5_1CILi1EEES8_S8_EEENS6_IJNS7_ILi192EEENS7_ILi144EEENS7_ILi96EEEEEELi96ENS_6half_tEfNS_4arch4Sm90ELb0ELb0ELb1ELb0ELb0ELb0ELb0ELb0ELb1ELb1ELb1ELb0EEENS1_21CollectiveEpilogueFwdINS6_IJSA_SC_SB_EEES9_SE_SG_Li384ELb0ELb1ELb1ELb0EEENS1_19SingleTileSchedulerILb0ELb1ELb1ELi192EEEEEEEEEvNT_6ParamsE)
        .other          _ZN7cutlass13device_kernelIN5flash11enable_sm90INS1_16FlashAttnFwdSm90INS1_25CollectiveMainloopFwdSm90ILi2EN4cute5tupleIJNS5_1CILi1EEES8_S8_EEENS6_IJNS7_ILi192EEENS7_ILi144EEENS7_ILi96EEEEEELi96ENS_6half_tEfNS_4arch4Sm90ELb0ELb0ELb1ELb0ELb0ELb0ELb0ELb0ELb1ELb1ELb1ELb0EEENS1_21CollectiveEpilogueFwdINS6_IJSA_SC_SB_EEES9_SE_SG_Li384ELb0ELb1ELb1ELb0EEENS1_19SingleTileSchedulerILb0ELb1ELb1ELi192EEEEEEEEEvNT_6ParamsE,@"STO_CUDA_ENTRY STV_DEFAULT"
_ZN7cutlass13device_kernelIN5flash11enable_sm90INS1_16FlashAttnFwdSm90INS1_25CollectiveMainloopFwdSm90ILi2EN4cute5tupleIJNS5_1CILi1EEES8_S8_EEENS6_IJNS7_ILi192EEENS7_ILi144EEENS7_ILi96EEEEEELi96ENS_6half_tEfNS_4arch4Sm90ELb0ELb0ELb1ELb0ELb0ELb0ELb0ELb0ELb1ELb1ELb1ELb0EEENS1_21CollectiveEpilogueFwdINS6_IJSA_SC_SB_EEES9_SE_SG_Li384ELb0ELb1ELb1ELb0EEENS1_19SingleTileSchedulerILb0ELb1ELb1ELi192EEEEEEEEEvNT_6ParamsE:
[----:B------:R-:W-:Y:S01]  /*0000*/  LDC R1, c[0x0][0x37c] ;  /* 0x0000df00ff017b82 */ /* 0x000fe20000000800 */
[----:B------:R-:W-:Y:S05]  /*0010*/  EXIT ;  /* 0x000000000000794d */ /* 0x000fea0003800000 */
.L_x_27:
        /* <DEDUP_REMOVED lines=14> */
.L_x_72:


//--------------------- .text._ZN7cutlass13device_kernelIN5flash11enable_sm90INS1_16FlashAttnFwdSm90INS1_25CollectiveMainloopFwdSm90ILi2EN4cute5tupleIJNS5_1CILi1EEES8_S8_EEENS6_IJNS7_ILi192EEENS7_ILi144EEENS7_ILi96EEEEEELi96ENS_6half_tEfNS_4arch4Sm90ELb0ELb0ELb1ELb1ELb0ELb0ELb0ELb0ELb1ELb1ELb1ELb0EEENS1_21CollectiveEpilogueFwdINS6_IJSA_SC_SB_EEES9_SE_SG_Li384ELb1ELb1ELb1ELb0EEENS1_36VarlenDynamicPersistentTileSchedulerILi192ELi144ELi384ELi128ELb1ELb1ELb1ELb0ELb1ELb1EEEEEEEEEvNT_6ParamsE --------------------------
	.section	.text._ZN7cutlass13device_kernelIN5flash11enable_sm90INS1_16FlashAttnFwdSm90INS1_25CollectiveMainloopFwdSm90ILi2EN4cute5tupleIJNS5_1CILi1EEES8_S8_EEENS6_IJNS7_ILi192EEENS7_ILi144EEENS7_ILi96EEEEEELi96ENS_6half_tEfNS_4arch4Sm90ELb0ELb0ELb1ELb1ELb0ELb0ELb0ELb0ELb1ELb1ELb1ELb0EEENS1_21CollectiveEpilogueFwdINS6_IJSA_SC_SB_EEES9_SE_SG_Li384ELb1ELb1ELb1ELb0EEENS1_36VarlenDynamicPersistentTileSchedulerILi192ELi144ELi384ELi128ELb1ELb1ELb1ELb0ELb1ELb1EEEEEEEEEvNT_6ParamsE,"ax",@progbits
	.align	128
.text._ZN7cutlass13device_kernelIN5flash11enable_sm90INS1_16FlashAttnFwdSm90INS1_25CollectiveMainloopFwdSm90ILi2EN4cute5tupleIJNS5_1CILi1EEES8_S8_EEENS6_IJNS7_ILi192EEENS7_ILi144EEENS7_ILi96EEEEEELi96ENS_6half_tEfNS_4arch4Sm90ELb0ELb0ELb1ELb1ELb0ELb0ELb0ELb0ELb1ELb1ELb1ELb0EEENS1_21CollectiveEpilogueFwdINS6_IJSA_SC_SB_EEES9_SE_SG_Li384ELb1ELb1ELb1ELb0EEENS1_36VarlenDynamicPersistentTileSchedulerILi192ELi144ELi384ELi128ELb1ELb1ELb1ELb0ELb1ELb1EEEEEEEEEvNT_6ParamsE:
        .type           _ZN7cutlass13device_kernelIN5flash11enable_sm90INS1_16FlashAttnFwdSm90INS1_25CollectiveMainloopFwdSm90ILi2EN4cute5tupleIJNS5_1CILi1EEES8_S8_EEENS6_IJNS7_ILi192EEENS7_ILi144EEENS7_ILi96EEEEEELi96ENS_6half_tEfNS_4arch4Sm90ELb0ELb0ELb1ELb1ELb0ELb0ELb0ELb0ELb1ELb1ELb1ELb0EEENS1_21CollectiveEpilogueFwdINS6_IJSA_SC_SB_EEES9_SE_SG_Li384ELb1ELb1ELb1ELb0EEENS1_36VarlenDynamicPersistentTileSchedulerILi192ELi144ELi384ELi128ELb1ELb1ELb1ELb0ELb1ELb1EEEEEEEEEvNT_6ParamsE,@function
        .size           _ZN7cutlass13device_kernelIN5flash11enable_sm90INS1_16FlashAttnFwdSm90INS1_25CollectiveMainloopFwdSm90ILi2EN4cute5tupleIJNS5_1CILi1EEES8_S8_EEENS6_IJNS7_ILi192EEENS7_ILi144EEENS7_ILi96EEEEEELi96ENS_6half_tEfNS_4arch4Sm90ELb0ELb0ELb1ELb1ELb0ELb0ELb0ELb0ELb1ELb1ELb1ELb0EEENS1_21CollectiveEpilogueFwdINS6_IJSA_SC_SB_EEES9_SE_SG_Li384ELb1ELb1ELb1ELb0EEENS1_36VarlenDynamicPersistentTileSchedulerILi192ELi144ELi384ELi128ELb1ELb1ELb1ELb0ELb1ELb1EEEEEEEEEvNT_6ParamsE,(.L_x_73 - _ZN7cutlass13device_kernelIN5flash11enable_sm90INS1_16FlashAttnFwdSm90INS1_25CollectiveMainloopFwdSm90ILi2EN4cute5tupleIJNS5_1CILi1EEES8_S8_EEENS6_IJNS7_ILi192EEENS7_ILi144EEENS7_ILi96EEEEEELi96ENS_6half_tEfNS_4arch4Sm90ELb0ELb0ELb1ELb1ELb0ELb0ELb0ELb0ELb1ELb1ELb1ELb0EEENS1_21CollectiveEpilogueFwdINS6_IJSA_SC_SB_EEES9_SE_SG_Li384ELb1ELb1ELb1ELb0EEENS1_36VarlenDynamicPersistentTileSchedulerILi192ELi144ELi384ELi128ELb1ELb1ELb1ELb0ELb1ELb1EEEEEEEEEvNT_6ParamsE)
        .other          _ZN7cutlass13device_kernelIN5flash11enable_sm90INS1_16FlashAttnFwdSm90INS1_25CollectiveMainloopFwdSm90ILi2EN4cute5tupleIJNS5_1CILi1EEES8_S8_EEENS6_IJNS7_ILi192EEENS7_ILi144EEENS7_ILi96EEEEEELi96ENS_6half_tEfNS_4arch4Sm90ELb0ELb0ELb1ELb1ELb0ELb0ELb0ELb0ELb1ELb1ELb1ELb0EEENS1_21CollectiveEpilogueFwdINS6_IJSA_SC_SB_EEES9_SE_SG_Li384ELb1ELb1ELb1ELb0EEENS1_36VarlenDynamicPersistentTileSchedulerILi192ELi144ELi384ELi128ELb1ELb1ELb1ELb0ELb1ELb1EEEEEEEEEvNT_6ParamsE,@"STO_CUDA_ENTRY STV_DEFAULT"
_ZN7cutlass13device_kernelIN5flash11enable_sm90INS1_16FlashAttnFwdSm90INS1_25CollectiveMainloopFwdSm90ILi2EN4cute5tupleIJNS5_1CILi1EEES8_S8_EEENS6_IJNS7_ILi192EEENS7_ILi144EEENS7_ILi96EEEEEELi96ENS_6half_tEfNS_4arch4Sm90ELb0ELb0ELb1ELb1ELb0ELb0ELb0ELb0ELb1ELb1ELb1ELb0EEENS1_21CollectiveEpilogueFwdINS6_IJSA_SC_SB_EEES9_SE_SG_Li384ELb1ELb1ELb1ELb0EEENS1_36VarlenDynamicPersistentTileSchedulerILi192ELi144ELi384ELi128ELb1ELb1ELb1ELb0ELb1ELb1EEEEEEEEEvNT_6ParamsE:
[----:B------:R-:W-:Y:S01]  /*0000*/  LDC R1, c[0x0][0x37c] ;  /* 0x0000df00ff017b82 */ /* 0x000fe20000000800 */
[----:B------:R-:W-:Y:S05]  /*0010*/  EXIT ;  /* 0x000000000000794d */ /* 0x000fea0003800000 */
.L_x_28:
        /* <DEDUP_REMOVED lines=14> */
.L_x_73:


//--------------------- .text._ZN7cutlass13device_kernelIN5flash11enable_sm90INS1_16FlashAttnFwdSm90INS1_25CollectiveMainloopFwdSm90ILi2EN4cute5tupleIJNS5_1CILi1EEES8_S8_EEENS6_IJNS7_ILi192EEENS7_ILi144EEENS7_ILi96EEEEEELi96ENS_6half_tEfNS_4arch4Sm90ELb0ELb0ELb1ELb1ELb0ELb1ELb0ELb0ELb1ELb1ELb1ELb0EEENS1_21CollectiveEpilogueFwdINS6_IJSA_SC_SB_EEES9_SE_SG_Li384ELb1ELb1ELb1ELb0EEENS1_36VarlenDynamicPersistentTileSchedulerILi192ELi144ELi384ELi128ELb1ELb1ELb1ELb0ELb1ELb1EEEEEEEEEvNT_6ParamsE --------------------------
	.section	.text._ZN7cutlass13device_kernelIN5flash11enable_sm90INS1_16FlashAttnFwdSm90INS1_25CollectiveMainloopFwdSm90ILi2EN4cute5tupleIJNS5_1CILi1EEES8_S8_EEENS6_IJNS7_ILi192EEENS7_ILi144EEENS7_ILi96EEEEEELi96ENS_6half_tEfNS_4arch4Sm90ELb0ELb0ELb1ELb1ELb0ELb1ELb0ELb0ELb1ELb1ELb1ELb0EEENS1_21CollectiveEpilogueFwdINS6_IJSA_SC_SB_EEES9_SE_SG_Li384ELb1ELb1ELb1ELb0EEENS1_36VarlenDynamicPersistentTileSchedulerILi192ELi144ELi384ELi128ELb1ELb1ELb1ELb0ELb1ELb1EEEEEEEEEvNT_6ParamsE,"ax",@progbits
	.align	128
.text._ZN7cutlass13device_kernelIN5flash11enable_sm90INS1_16FlashAttnFwdSm90INS1_25CollectiveMainloopFwdSm90ILi2EN4cute5tupleIJNS5_1CILi1EEES8_S8_EEENS6_IJNS7_ILi192EEENS7_ILi144EEENS7_ILi96EEEEEELi96ENS_6half_tEfNS_4arch4Sm90ELb0ELb0ELb1ELb1ELb0ELb1ELb0ELb0ELb1ELb1ELb1ELb0EEENS1_21CollectiveEpilogueFwdINS6_IJSA_SC_SB_EEES9_SE_SG_Li384ELb1ELb1ELb1ELb0EEENS1_36VarlenDynamicPersistentTileSchedulerILi192ELi144ELi384ELi128ELb1ELb1ELb1ELb0ELb1ELb1EEEEEEEEEvNT_6ParamsE:
        .type           _ZN7cutlass13device_kernelIN5flash11enable_sm90INS1_16FlashAttnFwdSm90INS1_25CollectiveMainloopFwdSm90ILi2EN4cute5tupleIJNS5_1CILi1EEES8_S8_EEENS6_IJNS7_ILi192EEENS7_ILi144EEENS7_ILi96EEEEEELi96ENS_6half_tEfNS_4arch4Sm90ELb0ELb0ELb1ELb1ELb0ELb1ELb0ELb0ELb1ELb1ELb1ELb0EEENS1_21CollectiveEpilogueFwdINS6_IJSA_SC_SB_EEES9_SE_SG_Li384ELb1ELb1ELb1ELb0EEENS1_36VarlenDynamicPersistentTileSchedulerILi192ELi144ELi384ELi128ELb1ELb1ELb1ELb0ELb1ELb1EEEEEEEEEvNT_6ParamsE,@function
        .size           _ZN7cutlass13device_kernelIN5flash11enable_sm90INS1_16FlashAttnFwdSm90INS1_25CollectiveMainloopFwdSm90ILi2EN4cute5tupleIJNS5_1CILi1EEES8_S8_EEENS6_IJNS7_ILi192EEENS7_ILi144EEENS7_ILi96EEEEEELi96ENS_6half_tEfNS_4arch4Sm90ELb0ELb0ELb1ELb1ELb0ELb1ELb0ELb0ELb1ELb1ELb1ELb0EEENS1_21CollectiveEpilogueFwdINS6_IJSA_SC_SB_EEES9_SE_SG_Li384ELb1ELb1ELb1ELb0EEENS1_36VarlenDynamicPersistentTileSchedulerILi192ELi144ELi384ELi128ELb1ELb1ELb1ELb0ELb1ELb1EEEEEEEEEvNT_6ParamsE,(.L_x_74 - _ZN7cutlass13device_kernelIN5flash11enable_sm90INS1_16FlashAttnFwdSm90INS1_25CollectiveMainloopFwdSm90ILi2EN4cute5tupleIJNS5_1CILi1EEES8_S8_EEENS6_IJNS7_ILi192EEENS7_ILi144EEENS7_ILi96EEEEEELi96ENS_6half_tEfNS_4arch4Sm90ELb0ELb0ELb1ELb1ELb0ELb1ELb0ELb0ELb1ELb1ELb1ELb0EEENS1_21CollectiveEpilogueFwdINS6_IJSA_SC_SB_EEES9_SE_SG_Li384ELb1ELb1ELb1ELb0EEENS1_36VarlenDynamicPersistentTileSchedulerILi192ELi144ELi384ELi128ELb1ELb1ELb1ELb0ELb1ELb1EEEEEEEEEvNT_6ParamsE)
        .other          _ZN7cutlass13device_kernelIN5flash11enable_sm90INS1_16FlashAttnFwdSm90INS1_25CollectiveMainloopFwdSm90ILi2EN4cute5tupleIJNS5_1CILi1EEES8_S8_EEENS6_IJNS7_ILi192EEENS7_ILi144EEENS7_ILi96EEEEEELi96ENS_6half_tEfNS_4arch4Sm90ELb0ELb0ELb1ELb1ELb0ELb1ELb0ELb0ELb1ELb1ELb1ELb0EEENS1_21CollectiveEpilogueFwdINS6_IJSA_SC_SB_EEES9_SE_SG_Li384ELb1ELb1ELb1ELb0EEENS1_36VarlenDynamicPersistentTileSchedulerILi192ELi144ELi384ELi128ELb1ELb1ELb1ELb0ELb1ELb1EEEEEEEEEvNT_6ParamsE,@"STO_CUDA_ENTRY STV_DEFAULT"
_ZN7cutlass13device_kernelIN5flash11enable_sm90INS1_16FlashAttnFwdSm90INS1_25CollectiveMainloopFwdSm90ILi2EN4cute5tupleIJNS5_1CILi1EEES8_S8_EEENS6_IJNS7_ILi192EEENS7_ILi144EEENS7_ILi96EEEEEELi96ENS_6half_tEfNS_4arch4Sm90ELb0ELb0ELb1ELb1ELb0ELb1ELb0ELb0ELb1ELb1ELb1ELb0EEENS1_21CollectiveEpilogueFwdINS6_IJSA_SC_SB_EEES9_SE_SG_Li384ELb1ELb1ELb1ELb0EEENS1_36VarlenDynamicPersistentTileSchedulerILi192ELi144ELi384ELi128ELb1ELb1ELb1ELb0ELb1ELb1EEEEEEEEEvNT_6ParamsE:
[----:B------:R-:W-:Y:S01]  /*0000*/  LDC R1, c[0x0][0x37c] ;  /* 0x0000df00ff017b82 */ /* 0x000fe20000000800 */
[----:B------:R-:W-:Y:S05]  /*0010*/  EXIT ;  /* 0x000000000000794d */ /* 0x000fea0003800000 */
.L_x_29:
        /* <DEDUP_REMOVED lines=14> */
.L_x_74:


//--------------------- .text._ZN7cutlass13device_kernelIN5flash11enable_sm90INS1_16FlashAttnFwdSm90INS1_25CollectiveMainloopFwdSm90ILi2EN4cute5tupleIJNS5_1CILi1EEES8_S8_EEENS6_IJNS7_ILi192EEENS7_ILi128EEENS7_ILi96EEEEEELi96ENS_6half_tEfNS_4arch4Sm90ELb0ELb1ELb1ELb0ELb0ELb0ELb0ELb0ELb1ELb1ELb1ELb0EEENS1_21CollectiveEpilogueFwdINS6_IJSA_SC_SB_EEES9_SE_SG_Li384ELb0ELb1ELb1ELb0EEENS1_19SingleTileSchedulerILb0ELb1ELb1ELi192EEEEEEEEEvNT_6ParamsE --------------------------
	.section	.text._ZN7cutlass13device_kernelIN5flash11enable_sm90INS1_16FlashAttnFwdSm90INS1_25CollectiveMainloopFwdSm90ILi2EN4cute5tupleIJNS5_1CILi1EEES8_S8_EEENS6_IJNS7_ILi192EEENS7_ILi128EEENS7_ILi96EEEEEELi96ENS_6half_tEfNS_4arch4Sm90ELb0ELb1ELb1ELb0ELb0ELb0ELb0ELb0ELb1ELb1ELb1ELb0EEENS1_21CollectiveEpilogueFwdINS6_IJSA_SC_SB_EEES9_SE_SG_Li384ELb0ELb1ELb1ELb0EEENS1_19SingleTileSchedulerILb0ELb1ELb1ELi192EEEEEEEEEvNT_6ParamsE,"ax",@progbits
	.align	128
.text._ZN7cutlass13device_kernelIN5flash11enable_sm90INS1_16FlashAttnFwdSm90INS1_25CollectiveMainloopFwdSm90ILi2EN4cute5tupleIJNS5_1CILi1EEES8_S8_EEENS6_IJNS7_ILi192EEENS7_ILi128EEENS7_ILi96EEEEEELi96ENS_6half_tEfNS_4arch4Sm90ELb0ELb1ELb1ELb0ELb0ELb0ELb0ELb0ELb1ELb1ELb1ELb0EEENS1_21CollectiveEpilogueFwdINS6_IJSA_SC_SB_EEES9_SE_SG_Li384ELb0ELb1ELb1ELb0EEENS1_19SingleTileSchedulerILb0ELb1ELb1ELi192EEEEEEEEEvNT_6ParamsE:
        .type           _ZN7cutlass13device_kernelIN5flash11enable_sm90INS1_16FlashAttnFwdSm90INS1_25CollectiveMainloopFwdSm90ILi2EN4cute5tupleIJNS5_1CILi1EEES8_S8_EEENS6_IJNS7_ILi192EEENS7_ILi128EEENS7_ILi96EEEEEELi96ENS_6half_tEfNS_4arch4Sm90ELb0ELb1ELb1ELb0ELb0ELb0ELb0ELb0ELb1ELb1ELb1ELb0EEENS1_21CollectiveEpilogueFwdINS6_IJSA_SC_SB_EEES9_SE_SG_Li384ELb0ELb1ELb1ELb0EEENS1_19SingleTileSchedulerILb0ELb1ELb1ELi192EEEEEEEEEvNT_6ParamsE,@function
        .size           _ZN7cutlass13device_kernelIN5flash11enable_sm90INS1_16FlashAttnFwdSm90INS1_25CollectiveMainloopFwdSm90ILi2EN4cute5tupleIJNS5_1CILi1EEES8_S8_EEENS6_IJNS7_ILi192EEENS7_ILi128EEENS7_ILi96EEEEEELi96ENS_6half_tEfNS_4arch4Sm90ELb0ELb1ELb1ELb0ELb0ELb0ELb0ELb0ELb1ELb1ELb1ELb0EEENS1_21CollectiveEpilogueFwdINS6_IJSA_SC_SB_EEES9_SE_SG_Li384ELb0ELb1ELb1ELb0EEENS1_19SingleTileSchedulerILb0ELb1ELb1ELi192EEEEEEEEEvNT_6ParamsE,(.L_x_75 - _ZN7cutlass13device_kernelIN5flash11enable_sm90INS1_16FlashAttnFwdSm90INS1_25CollectiveMainloopFwdSm90ILi2EN4cute5tupleIJNS5_1CILi1EEES8_S8_EEENS6_IJNS7_ILi192EEENS7_ILi128EEENS7_ILi96EEEEEELi96ENS_6half_tEfNS_4arch4Sm90ELb0ELb1ELb1ELb0ELb0ELb0ELb0ELb0ELb1ELb1ELb1ELb0EEENS1_21CollectiveEpilogueFwdINS6_IJSA_SC_SB_EEES9_SE_SG_Li384ELb0ELb1ELb1ELb0EEENS1_19SingleTileSchedulerILb0ELb1ELb1ELi192EEEEEEEEEvNT_6ParamsE)
        .other          _ZN7cutlass13device_kernelIN5flash11enable_sm90INS1_16FlashAttnFwdSm90INS1_25CollectiveMainloopFwdSm90ILi2EN4cute5tupleIJNS5_1CILi1EEES8_S8_EEENS6_IJNS7_ILi192EEENS7_ILi128EEENS7_ILi96EEEEEELi96ENS_6half_tEfNS_4arch4Sm90ELb0ELb1ELb1ELb0ELb0ELb0ELb0ELb0ELb1ELb1ELb1ELb0EEENS1_21CollectiveEpilogueFwdINS6_IJSA_SC_SB_EEES9_SE_SG_Li384ELb0ELb1ELb1ELb0EEENS1_19SingleTileSchedulerILb0ELb1ELb1ELi192EEEEEEEEEvNT_6ParamsE,@"STO_CUDA_ENTRY STV_DEFAULT"
_ZN7cutlass13device_kernelIN5flash11enable_sm90INS1_16FlashAttnFwdSm90INS1_25CollectiveMainloopFwdSm90ILi2EN4cute5tupleIJNS5_1CILi1EEES8_S8_EEENS6_IJNS7_ILi192EEENS7_ILi128EEENS7_ILi96EEEEEELi96ENS_6half_tEfNS_4arch4Sm90ELb0ELb1ELb1ELb0ELb0ELb0ELb0ELb0ELb1ELb1ELb1ELb0EEENS1_21CollectiveEpilogueFwdINS6_IJSA_SC_SB_EEES9_SE_SG_Li384ELb0ELb1ELb1ELb0EEENS1_19SingleTileSchedulerILb0ELb1ELb1ELi192EEEEEEEEEvNT_6ParamsE:
[----:B------:R-:W-:Y:S01]  /*0000*/  LDC R1, c[0x0][0x37c] ;  /* 0x0000df00ff017b82 */ /* 0x000fe20000000800 */
[----:B------:R-:W-:Y:S05]  /*0010*/  EXIT ;  /* 0x000000000000794d */ /* 0x000fea0003800000 */
.L_x_30:
        /* <DEDUP_REMOVED lines=14> */
.L_x_75:


//--------------------- .text._ZN7cutlass13device_kernelIN5flash11enable_sm90INS1_16FlashAttnFwdSm90INS1_25CollectiveMainloopFwdSm90ILi2EN4cute5tupleIJNS5_1CILi1EEES8_S8_EEENS6_IJNS7_ILi192EEENS7_ILi128EEENS7_ILi96EEEEEELi96ENS_6half_tEfNS_4arch4Sm90ELb0ELb1ELb1ELb1ELb0ELb0ELb0ELb0ELb1ELb1ELb1ELb0EEENS1_21CollectiveEpilogueFwdINS6_IJSA_SC_SB_EEES9_SE_SG_Li384ELb1ELb1ELb1ELb0EEENS1_36VarlenDynamicPersistentTileSchedulerILi192ELi128ELi384ELi128ELb1ELb1ELb1ELb1ELb0ELb1EEEEEEEEEvNT_6ParamsE --------------------------
	.section	.text._ZN7cutlass13device_kernelIN5flash11enable_sm90INS1_16FlashAttnFwdSm90INS1_25CollectiveMainloopFwdSm90ILi2EN4cute5tupleIJNS5_1CILi1EEES8_S8_EEENS6_IJNS7_ILi192EEENS7_ILi128EEENS7_ILi96EEEEEELi96ENS_6half_tEfNS_4arch4Sm90ELb0ELb1ELb1ELb1ELb0ELb0ELb0ELb0ELb1ELb1ELb1ELb0EEENS1_21CollectiveEpilogueFwdINS6_IJSA_SC_SB_EEES9_SE_SG_Li384ELb1ELb1ELb1ELb0EEENS1_36VarlenDynamicPersistentTileSchedulerILi192ELi128ELi384ELi128ELb1ELb1ELb1ELb1ELb0ELb1EEEEEEEEEvNT_6ParamsE,"ax",@progbits
	.align	128
.text._ZN7cutlass13device_kernelIN5flash11enable_sm90INS1_16FlashAttnFwdSm90INS1_25CollectiveMainloopFwdSm90ILi2EN4cute5tupleIJNS5_1CILi1EEES8_S8_EEENS6_IJNS7_ILi192EEENS7_ILi128EEENS7_ILi96EEEEEELi96ENS_6half_tEfNS_4arch4Sm90ELb0ELb1ELb1ELb1ELb0ELb0ELb0ELb0ELb1ELb1ELb1ELb0EEENS1_21CollectiveEpilogueFwdINS6_IJSA_SC_SB_EEES9_SE_SG_Li384ELb1ELb1ELb1ELb0EEENS1_36VarlenDynamicPersistentTileSchedulerILi192ELi128ELi384ELi128ELb1ELb1ELb1ELb1ELb0ELb1EEEEEEEEEvNT_6ParamsE:
        .type           _ZN7cutlass13device_kernelIN5flash11enable_sm90INS1_16FlashAttnFwdSm90INS1_25CollectiveMainloopFwdSm90ILi2EN4cute5tupleIJNS5_1CILi1EEES8_S8_EEENS6_IJNS7_ILi192EEENS7_ILi128EEENS7_ILi96EEEEEELi96ENS_6half_tEfNS_4arch4Sm90ELb0ELb1ELb1ELb1ELb0ELb0ELb0ELb0ELb1ELb1ELb1ELb0EEENS1_21CollectiveEpilogueFwdINS6_IJSA_SC_SB_EEES9_SE_SG_Li384ELb1ELb1ELb1ELb0EEENS1_36VarlenDynamicPersistentTileSchedulerILi192ELi128ELi384ELi128ELb1ELb1ELb1ELb1ELb0ELb1EEEEEEEEEvNT_6ParamsE,@function
        .size           _ZN7cutlass13device_kernelIN5flash11enable_sm90INS1_16FlashAttnFwdSm90INS1_25CollectiveMainloopFwdSm90ILi2EN4cute5tupleIJNS5_1CILi1EEES8_S8_EEENS6_IJNS7_ILi192EEENS7_ILi128EEENS7_ILi96EEEEEELi96ENS_6half_tEfNS_4arch4Sm90ELb0ELb1ELb1ELb1ELb0ELb0ELb0ELb0ELb1ELb1ELb1ELb0EEENS1_21CollectiveEpilogueFwdINS6_IJSA_SC_SB_EEES9_SE_SG_Li384ELb1ELb1ELb1ELb0EEENS1_36VarlenDynamicPersistentTileSchedulerILi192ELi128ELi384ELi128ELb1ELb1ELb1ELb1ELb0ELb1EEEEEEEEEvNT_6ParamsE,(.L_x_76 - _ZN7cutlass13device_kernelIN5flash11enable_sm90INS1_16FlashAttnFwdSm90INS1_25CollectiveMainloopFwdSm90ILi2EN4cute5tupleIJNS5_1CILi1EEES8_S8_EEENS6_IJNS7_ILi192EEENS7_ILi128EEENS7_ILi96EEEEEELi96ENS_6half_tEfNS_4arch4Sm90ELb0ELb1ELb1ELb1ELb0ELb0ELb0ELb0ELb1ELb1ELb1ELb0EEENS1_21CollectiveEpilogueFwdINS6_IJSA_SC_SB_EEES9_SE_SG_Li384ELb1ELb1ELb1ELb0EEENS1_36VarlenDynamicPersistentTileSchedulerILi192ELi128ELi384ELi128ELb1ELb1ELb1ELb1ELb0ELb1EEEEEEEEEvNT_6ParamsE)
        .other          _ZN7cutlass13device_kernelIN5flash11enable_sm90INS1_16FlashAttnFwdSm90INS1_25CollectiveMainloopFwdSm90ILi2EN4cute5tupleIJNS5_1CILi1EEES8_S8_EEENS6_IJNS7_ILi192EEENS7_ILi128EEENS7_ILi96EEEEEELi96ENS_6half_tEfNS_4arch4Sm90ELb0ELb1ELb1ELb1ELb0ELb0ELb0ELb0ELb1ELb1ELb1ELb0EEENS1_21CollectiveEpilogueFwdINS6_IJSA_SC_SB_EEES9_SE_SG_Li384ELb1ELb1ELb1ELb0EEENS1_36VarlenDynamicPersistentTileSchedulerILi192ELi128ELi384ELi128ELb1ELb1ELb1ELb1ELb0ELb1EEEEEEEEEvNT_6ParamsE,@"STO_CUDA_ENTRY STV_DEFAULT"
_ZN7cutlass13device_kernelIN5flash11enable_sm90INS1_16FlashAttnFwdSm90INS1_25CollectiveMainloopFwdSm90ILi2EN4cute5tupleIJNS5_1CILi1EEES8_S8_EEENS6_IJNS7_ILi192EEENS7_ILi128EEENS7_ILi96EEEEEELi96ENS_6half_tEfNS_4arch4Sm90ELb0ELb1ELb1ELb1ELb0ELb0ELb0ELb0ELb1ELb1ELb1ELb0EEENS1_21CollectiveEpilogueFwdINS6_IJSA_SC_SB_EEES9_SE_SG_Li384ELb1ELb1ELb1ELb0EEENS1_36VarlenDynamicPersistentTileSchedulerILi192ELi128ELi384ELi128ELb1ELb1ELb1ELb1ELb0ELb1EEEEEEEEEvNT_6ParamsE:
[----:B------:R-:W-:Y:S01]  /*0000*/  LDC R1, c[0x0][0x37c] ;  /* 0x0000df00ff017b82 */ /* 0x000fe20000000800 */
[----:B------:R-:W-:Y:S05]  /*0010*/  EXIT ;  /* 0x000000000000794d */ /* 0x000fea0003800000 */
.L_x_31:
        /* <DEDUP_REMOVED lines=14> */
.L_x_76:


//--------------------- .text._ZN7cutlass13device_kernelIN5flash11enable_sm90INS1_16FlashAttnFwdSm90INS1_25CollectiveMainloopFwdSm90ILi2EN4cute5tupleIJNS5_1CILi1EEES8_S8_EEENS6_IJNS7_ILi192EEENS7_ILi128EEENS7_ILi96EEEEEELi96ENS_6half_tEfNS_4arch4Sm90ELb0ELb1ELb1ELb1ELb0ELb1ELb0ELb0ELb1ELb1ELb1ELb0EEENS1_21CollectiveEpilogueFwdINS6_IJSA_SC_SB_EEES9_SE_SG_Li384ELb1ELb1ELb1ELb0EEENS1_36VarlenDynamicPersistentTileSchedulerILi192ELi128ELi384ELi128ELb1ELb1ELb1ELb1ELb0ELb1EEEEEEEEEvNT_6ParamsE --------------------------
	.section	.text._ZN7cutlass13device_kernelIN5flash11enable_sm90INS1_16FlashAttnFwdSm90INS1_25CollectiveMainloopFwdSm90ILi2EN4cute5tupleIJNS5_1CILi1EEES8_S8_EEENS6_IJNS7_ILi192EEENS7_ILi128EEENS7_ILi96EEEEEELi96ENS_6half_tEfNS_4arch4Sm90ELb0ELb1ELb1ELb1ELb0ELb1ELb0ELb0ELb1ELb1ELb1ELb0EEENS1_21CollectiveEpilogueFwdINS6_IJSA_SC_SB_EEES9_SE_SG_Li384ELb1ELb1ELb1ELb0EEENS1_36VarlenDynamicPersistentTileSchedulerILi192ELi128ELi384ELi128ELb1ELb1ELb1ELb1ELb0ELb1EEEEEEEEEvNT_6ParamsE,"ax",@progbits
	.align	128
.text._ZN7cutlass13device_kernelIN5flash11enable_sm90INS1_16FlashAttnFwdSm90INS1_25CollectiveMainloopFwdSm90ILi2EN4cute5tupleIJNS5_1CILi1EEES8_S8_EEENS6_IJNS7_ILi192EEENS7_ILi128EEENS7_ILi96EEEEEELi96ENS_6half_tEfNS_4arch4Sm90ELb0ELb1ELb1ELb1ELb0ELb1ELb0ELb0ELb1ELb1ELb1ELb0EEENS1_21CollectiveEpilogueFwdINS6_IJSA_SC_SB_EEES9_SE_SG_Li384ELb1ELb1ELb1ELb0EEENS1_36VarlenDynamicPersistentTileSchedulerILi192ELi128ELi384ELi128ELb1ELb1ELb1ELb1ELb0ELb1EEEEEEEEEvNT_6ParamsE:
        .type           _ZN7cutlass13device_kernelIN5flash11enable_sm90INS1_16FlashAttnFwdSm90INS1_25CollectiveMainloopFwdSm90ILi2EN4cute5tupleIJNS5_1CILi1EEES8_S8_EEENS6_IJNS7_ILi192EEENS7_ILi128EEENS7_ILi96EEEEEELi96ENS_6half_tEfNS_4arch4Sm90ELb0ELb1ELb1ELb1ELb0ELb1ELb0ELb0ELb1ELb1ELb1ELb0EEENS1_21CollectiveEpilogueFwdINS6_IJSA_SC_SB_EEES9_SE_SG_Li384ELb1ELb1ELb1ELb0EEENS1_36VarlenDynamicPersistentTileSchedulerILi192ELi128ELi384ELi128ELb1ELb1ELb1ELb1ELb0ELb1EEEEEEEEEvNT_6ParamsE,@function
        .size           _ZN7cutlass13device_kernelIN5flash11enable_sm90INS1_16FlashAttnFwdSm90INS1_25CollectiveMainloopFwdSm90ILi2EN4cute5tupleIJNS5_1CILi1EEES8_S8_EEENS6_IJNS7_ILi192EEENS7_ILi128EEENS7_ILi96EEEEEELi96ENS_6half_tEfNS_4arch4Sm90ELb0ELb1ELb1ELb1ELb0ELb1ELb0ELb0ELb1ELb1ELb1ELb0EEENS1_21CollectiveEpilogueFwdINS6_IJSA_SC_SB_EEES9_SE_SG_Li384ELb1ELb1ELb1ELb0EEENS1_36VarlenDynamicPersistentTileSchedulerILi192ELi128ELi384ELi128ELb1ELb1ELb1ELb1ELb0ELb1EEEEEEEEEvNT_6ParamsE,(.L_x_77 - _ZN7cutlass13device_kernelIN5flash11enable_sm90INS1_16FlashAttnFwdSm90INS1_25CollectiveMainloopFwdSm90ILi2EN4cute5tupleIJNS5_1CILi1EEES8_S8_EEENS6_IJNS7_ILi192EEENS7_ILi128EEENS7_ILi96EEEEEELi96ENS_6half_tEfNS_4arch4Sm90ELb0ELb1ELb1ELb1ELb0ELb1ELb0ELb0ELb1ELb1ELb1ELb0EEENS1_21CollectiveEpilogueFwdINS6_IJSA_SC_SB_EEES9_SE_SG_Li384ELb1ELb1ELb1ELb0EEENS1_36VarlenDynamicPersistentTileSchedulerILi192ELi128ELi384ELi128ELb1ELb1ELb1ELb1ELb0ELb1EEEEEEEEEvNT_6ParamsE)
        .other          _ZN7cutlass13device_kernelIN5flash11enable_sm90INS1_16FlashAttnFwdSm90INS1_25CollectiveMainloopFwdSm90ILi2EN4cute5tupleIJNS5_1CILi1EEES8_S8_EEENS6_IJNS7_ILi192EEENS7_ILi128EEENS7_ILi96EEEEEELi96ENS_6half_tEfNS_4arch4Sm90ELb0ELb1ELb1ELb1ELb0ELb1ELb0ELb0ELb1ELb1ELb1ELb0EEENS1_21CollectiveEpilogueFwdINS6_IJSA_SC_SB_EEES9_SE_SG_Li384ELb1ELb1ELb1ELb0EEENS1_36VarlenDynamicPersistentTileSchedulerILi192ELi128ELi384ELi128ELb1ELb1ELb1ELb1ELb0ELb1EEEEEEEEEvNT_6ParamsE,@"STO_CUDA_ENTRY STV_DEFAULT"
_ZN7cutlass13device_kernelIN5flash11enable_sm90INS1_16FlashAttnFwdSm90INS1_25CollectiveMainloopFwdSm90ILi2EN4cute5tupleIJNS5_1CILi1EEES8_S8_EEENS6_IJNS7_ILi192EEENS7_ILi128EEENS7_ILi96EEEEEELi96ENS_6half_tEfNS_4arch4Sm90ELb0ELb1ELb1ELb1ELb0ELb1ELb0ELb0ELb1ELb1ELb1ELb0EEENS1_21CollectiveEpilogueFwdINS6_IJSA_SC_SB_EEES9_SE_SG_Li384ELb1ELb1ELb1ELb0EEENS1_36VarlenDynamicPersistentTileSchedulerILi192ELi128ELi384ELi128ELb1ELb1ELb1ELb1ELb0ELb1EEEEEEEEEvNT_6ParamsE:
[----:B------:R-:W-:Y:S01]  /*0000*/  LDC R1, c[0x0][0x37c] ;  /* 0x0000df00ff017b82 */ /* 0x000fe20000000800 */
[----:B------:R-:W-:Y:S05]  /*0010*/  EXIT ;  /* 0x000000000000794d */ /* 0x000fea0003800000 */
.L_x_32:
        /* <DEDUP_REMOVED lines=14> */
.L_x_77:


//--------------------- .text._ZN7cutlass13device_kernelIN5flash11enable_sm90INS1_16FlashAttnFwdSm90INS1_25CollectiveMainloopFwdSm90ILi2EN4cute5tupleIJNS5_1CILi1EEES8_S8_EEENS6_IJNS7_ILi192EEENS7_ILi144EEENS7_ILi96EEEEEELi96ENS_6half_tEfNS_4arch4Sm90ELb1ELb0ELb1ELb0ELb0ELb0ELb0ELb0ELb1ELb1ELb1ELb0EEENS1_21CollectiveEpilogueFwdINS6_IJSA_SC_SB_EEES9_SE_SG_Li384ELb0ELb1ELb1ELb0EEENS1_19SingleTileSchedulerILb0ELb1ELb1ELi192EEEEEEEEEvNT_6ParamsE --------------------------
	.section	.text._ZN7cutlass13device_kernelIN5flash11enable_sm90INS1_16FlashAttnFwdSm90INS1_25CollectiveMainloopFwdSm90ILi2EN4cute5tupleIJNS5_1CILi1EEES8_S8_EEENS6_IJNS7_ILi192EEENS7_ILi144EEENS7_ILi96EEEEEELi96ENS_6half_tEfNS_4arch4Sm90ELb1ELb0ELb1ELb0ELb0ELb0ELb0ELb0ELb1ELb1ELb1ELb0EEENS1_21CollectiveEpilogueFwdINS6_IJSA_SC_SB_EEES9_SE_SG_Li384ELb0ELb1ELb1ELb0EEENS1_19SingleTileSchedulerILb0ELb1ELb1ELi192EEEEEEEEEvNT_6ParamsE,"ax",@progbits
	.align	128
.text._ZN7cutlass13device_kernelIN5flash11enable_sm90INS1_16FlashAttnFwdSm90INS1_25CollectiveMainloopFwdSm90ILi2EN4cute5tupleIJNS5_1CILi1EEES8_S8_EEENS6_IJNS7_ILi192EEENS7_ILi144EEENS7_ILi96EEEEEELi96ENS_6half_tEfNS_4arch4Sm90ELb1ELb0ELb1ELb0ELb0ELb0ELb0ELb0ELb1ELb1ELb1ELb0EEENS1_21CollectiveEpilogueFwdINS6_IJSA_SC_SB_EEES9_SE_SG_Li384ELb0ELb1ELb1ELb0EEENS1_19SingleTileSchedulerILb0ELb1ELb1ELi192EEEEEEEEEvNT_6ParamsE:
        .type           _ZN7cutlass13device_kernelIN5flash11enable_sm90INS1_16FlashAttnFwdSm90INS1_25CollectiveMainloopFwdSm90ILi2EN4cute5tupleIJNS5_1CILi1EEES8_S8_EEENS6_IJNS7_ILi192EEENS7_ILi144EEENS7_ILi96EEEEEELi96ENS_6half_tEfNS_4arch4Sm90ELb1ELb0ELb1ELb0ELb0ELb0ELb0ELb0ELb1ELb1ELb1ELb0EEENS1_21CollectiveEpilogueFwdINS6_IJSA_SC_SB_EEES9_SE_SG_Li384ELb0ELb1ELb1ELb0EEENS1_19SingleTileSchedulerILb0ELb1ELb1ELi192EEEEEEEEEvNT_6ParamsE,@function
        .size           _ZN7cutlass13device_kernelIN5flash11enable_sm90INS1_16FlashAttnFwdSm90INS1_25CollectiveMainloopFwdSm90ILi2EN4cute5tupleIJNS5_1CILi1EEES8_S8_EEENS6_IJNS7_ILi192EEENS7_ILi144EEENS7_ILi96EEEEEELi96ENS_6half_tEfNS_4arch4Sm90ELb1ELb0ELb1ELb0ELb0ELb0ELb0ELb0ELb1ELb1ELb1ELb0EEENS1_21CollectiveEpilogueFwdINS6_IJSA_SC_SB_EEES9_SE_SG_Li384ELb0ELb1ELb1ELb0EEENS1_19SingleTileSchedulerILb0ELb1ELb1ELi192EEEEEEEEEvNT_6ParamsE,(.L_x_78 - _ZN7cutlass13device_kernelIN5flash11enable_sm90INS1_16FlashAttnFwdSm90INS1_25CollectiveMainloopFwdSm90ILi2EN4cute5tupleIJNS5_1CILi1EEES8_S8_EEENS6_IJNS7_ILi192EEENS7_ILi144EEENS7_ILi96EEEEEELi96ENS_6half_tEfNS_4arch4Sm90ELb1ELb0ELb1ELb0ELb0ELb0ELb0ELb0ELb1ELb1ELb1ELb0EEENS1_21CollectiveEpilogueFwdINS6_IJSA_SC_SB_EEES9_SE_SG_Li384ELb0ELb1ELb1ELb0EEENS1_19SingleTileSchedulerILb0ELb1ELb1ELi192EEEEEEEEEvNT_6ParamsE)
        .other          _ZN7cutlass13device_kernelIN5flash11enable_sm90INS1_16FlashAttnFwdSm90INS1_25CollectiveMainloopFwdSm90ILi2EN4cute5tupleIJNS5_1CILi1EEES8_S8_EEENS6_IJNS7_ILi192EEENS7_ILi144EEENS7_ILi96EEEEEELi96ENS_6half_tEfNS_4arch4Sm90ELb1ELb0ELb1ELb0ELb0ELb0ELb0ELb0ELb1ELb1ELb1ELb0EEENS1_21CollectiveEpilogueFwdINS6_IJSA_SC_SB_EEES9_SE_SG_Li384ELb0ELb1ELb1ELb0EEENS1_19SingleTileSchedulerILb0ELb1ELb1ELi192EEEEEEEEEvNT_6ParamsE,@"STO_CUDA_ENTRY STV_DEFAULT"
_ZN7cutlass13device_kernelIN5flash11enable_sm90INS1_16FlashAttnFwdSm90INS1_25CollectiveMainloopFwdSm90ILi2EN4cute5tupleIJNS5_1CILi1EEES8_S8_EEENS6_IJNS7_ILi192EEENS7_ILi144EEENS7_ILi96EEEEEELi96ENS_6half_tEfNS_4arch4Sm90ELb1ELb0ELb1ELb0ELb0ELb0ELb0ELb0ELb1ELb1ELb1ELb0EEENS1_21CollectiveEpilogueFwdINS6_IJSA_SC_SB_EEES9_SE_SG_Li384ELb0ELb1ELb1ELb0EEENS1_19SingleTileSchedulerILb0ELb1ELb1ELi192EEEEEEEEEvNT_6ParamsE:
[----:B------:R-:W-:Y:S01]  /*0000*/  LDC R1, c[0x0][0x37c] ;  /* 0x0000df00ff017b82 */ /* 0x000fe20000000800 */
[----:B------:R-:W-:Y:S05]  /*0010*/  EXIT ;  /* 0x000000000000794d */ /* 0x000fea0003800000 */
.L_x_33:
        /* <DEDUP_REMOVED lines=14> */
.L_x_78:


//--------------------- .text._ZN7cutlass13device_kernelIN5flash11enable_sm90INS1_16FlashAttnFwdSm90INS1_25CollectiveMainloopFwdSm90ILi2EN4cute5tupleIJNS5_1CILi1EEES8_S8_EEENS6_IJNS7_ILi192EEENS7_ILi144EEENS7_ILi96EEEEEELi96ENS_6half_tEfNS_4arch4Sm90ELb1ELb0ELb1ELb1ELb0ELb0ELb0ELb0ELb1ELb1ELb1ELb0EEENS1_21CollectiveEpilogueFwdINS6_IJSA_SC_SB_EEES9_SE_SG_Li384ELb1ELb1ELb1ELb0EEENS1_36VarlenDynamicPersistentTileSchedulerILi192ELi144ELi384ELi128ELb1ELb1ELb1ELb1ELb1ELb1EEEEEEEEEvNT_6ParamsE --------------------------
	.section	.text._ZN7cutlass13device_kernelIN5flash11enable_sm90INS1_16FlashAttnFwdSm90INS1_25CollectiveMainloopFwdSm90ILi2EN4cute5tupleIJNS5_1CILi1EEES8_S8_EEENS6_IJNS7_ILi192EEENS7_ILi144EEENS7_ILi96EEEEEELi96ENS_6half_tEfNS_4arch4Sm90ELb1ELb0ELb1ELb1ELb0ELb0ELb0ELb0ELb1ELb1ELb1ELb0EEENS1_21CollectiveEpilogueFwdINS6_IJSA_SC_SB_EEES9_SE_SG_Li384ELb1ELb1ELb1ELb0EEENS1_36VarlenDynamicPersistentTileSchedulerILi192ELi144ELi384ELi128ELb1ELb1ELb1ELb1ELb1ELb1EEEEEEEEEvNT_6ParamsE,"ax",@progbits
	.align	128
.text._ZN7cutlass13device_kernelIN5flash11enable_sm90INS1_16FlashAttnFwdSm90INS1_25CollectiveMainloopFwdSm90ILi2EN4cute5tupleIJNS5_1CILi1EEES8_S8_EEENS6_IJNS7_ILi192EEENS7_ILi144EEENS7_ILi96EEEEEELi96ENS_6half_tEfNS_4arch4Sm90ELb1ELb0ELb1ELb1ELb0ELb0ELb0ELb0ELb1ELb1ELb1ELb0EEENS1_21CollectiveEpilogueFwdINS6_IJSA_SC_SB_EEES9_SE_SG_Li384ELb1ELb1ELb1ELb0EEENS1_36VarlenDynamicPersistentTileSchedulerILi192ELi144ELi384ELi128ELb1ELb1ELb1ELb1ELb1ELb1EEEEEEEEEvNT_6ParamsE:
        .type           _ZN7cutlass13device_kernelIN5flash11enable_sm90INS1_16FlashAttnFwdSm90INS1_25CollectiveMainloopFwdSm90ILi2EN4cute5tupleIJNS5_1CILi1EEES8_S8_EEENS6_IJNS7_ILi192EEENS7_ILi144EEENS7_ILi96EEEEEELi96ENS_6half_tEfNS_4arch4Sm90ELb1ELb0ELb1ELb1ELb0ELb0ELb0ELb0ELb1ELb1ELb1ELb0EEENS1_21CollectiveEpilogueFwdINS6_IJSA_SC_SB_EEES9_SE_SG_Li384ELb1ELb1ELb1ELb0EEENS1_36VarlenDynamicPersistentTileSchedulerILi192ELi144ELi384ELi128ELb1ELb1ELb1ELb1ELb1ELb1EEEEEEEEEvNT_6ParamsE,@function
        .size           _ZN7cutlass13device_kernelIN5flash11enable_sm90INS1_16FlashAttnFwdSm90INS1_25CollectiveMainloopFwdSm90ILi2EN4cute5tupleIJNS5_1CILi1EEES8_S8_EEENS6_IJNS7_ILi192EEENS7_ILi144EEENS7_ILi96EEEEEELi96ENS_6half_tEfNS_4arch4Sm90ELb1ELb0ELb1ELb1ELb0ELb0ELb0ELb0ELb1ELb1ELb1ELb0EEENS1_21CollectiveEpilogueFwdINS6_IJSA_SC_SB_EEES9_SE_SG_Li384ELb1ELb1ELb1ELb0EEENS1_36VarlenDynamicPersistentTileSchedulerILi192ELi144ELi384ELi128ELb1ELb1ELb1ELb1ELb1ELb1EEEEEEEEEvNT_6ParamsE,(.L_x_79 - _ZN7cutlass13device_kernelIN5flash11enable_sm90INS1_16FlashAttnFwdSm90INS1_25CollectiveMainloopFwdSm90ILi2EN4cute5tupleIJNS5_1CILi1EEES8_S8_EEENS6_IJNS7_ILi192EEENS7_ILi144EEENS7_ILi96EEEEEELi96ENS_6half_tEfNS_4arch4Sm90ELb1ELb0ELb1ELb1ELb0ELb0ELb0ELb0ELb1ELb1ELb1ELb0EEENS1_21CollectiveEpilogueFwdINS6_IJSA_SC_SB_EEES9_SE_SG_Li384ELb1ELb1ELb1ELb0EEENS1_36VarlenDynamicPersistentTileSchedulerILi192ELi144ELi384ELi128ELb1ELb1ELb1ELb1ELb1ELb1EEEEEEEEEvNT_6ParamsE)
        .other          _ZN7cutlass13device_kernelIN5flash11enable_sm90INS1_16FlashAttnFwdSm90INS1_25CollectiveMainloopFwdSm90ILi2EN4cute5tupleIJNS5_1CILi1EEES8_S8_EEENS6_IJNS7_ILi192EEENS7_ILi144EEENS7_ILi96EEEEEELi96ENS_6half_tEfNS_4arch4Sm90ELb1ELb0ELb1ELb1ELb0ELb0ELb0ELb0ELb1ELb1ELb1ELb0EEENS1_21CollectiveEpilogueFwdINS6_IJSA_SC_SB_EEES9_SE_SG_Li384ELb1ELb1ELb1ELb0EEENS1_36VarlenDynamicPersistentTileSchedulerILi192ELi144ELi384ELi128ELb1ELb1ELb1ELb1ELb1ELb1EEEEEEEEEvNT_6ParamsE,@"STO_CUDA_ENTRY STV_DEFAULT"
_ZN7cutlass13device_kernelIN5flash11enable_sm90INS1_16FlashAttnFwdSm90INS1_25CollectiveMainloopFwdSm90ILi2EN4cute5tupleIJNS5_1CILi1EEES8_S8_EEENS6_IJNS7_ILi192EEENS7_ILi144EEENS7_ILi96EEEEEELi96ENS_6half_tEfNS_4arch4Sm90ELb1ELb0ELb1ELb1ELb0ELb0ELb0ELb0ELb1ELb1ELb1ELb0EEENS1_21CollectiveEpilogueFwdINS6_IJSA_SC_SB_EEES9_SE_SG_Li384ELb1ELb1ELb1ELb0EEENS1_36VarlenDynamicPersistentTileSchedulerILi192ELi144ELi384ELi128ELb1ELb1ELb1ELb1ELb1ELb1EEEEEEEEEvNT_6ParamsE:
[----:B------:R-:W-:Y:S01]  /*0000*/  LDC R1, c[0x0][0x37c] ;  /* 0x0000df00ff017b82 */ /* 0x000fe20000000800 */
[----:B------:R-:W-:Y:S05]  /*0010*/  EXIT ;  /* 0x000000000000794d */ /* 0x000fea0003800000 */
.L_x_34:
        /* <DEDUP_REMOVED lines=14> */
.L_x_79:


//--------------------- .text._ZN7cutlass13device_kernelIN5flash11enable_sm90INS1_16FlashAttnFwdSm90INS1_25CollectiveMainloopFwdSm90ILi2EN4cute5tupleIJNS5_1CILi1EEES8_S8_EEENS6_IJNS7_ILi192EEENS7_ILi144EEENS7_ILi96EEEEEELi96ENS_6half_tEfNS_4arch4Sm90ELb1ELb0ELb1ELb1ELb0ELb1ELb0ELb0ELb1ELb1ELb1ELb0EEENS1_21CollectiveEpilogueFwdINS6_IJSA_SC_SB_EEES9_SE_SG_Li384ELb1ELb1ELb1ELb0EEENS1_36VarlenDynamicPersistentTileSchedulerILi192ELi144ELi384ELi128ELb1ELb1ELb1ELb1ELb1ELb1EEEEEEEEEvNT_6ParamsE --------------------------
	.section	.text._ZN7cutlass13device_kernelIN5flash11enable_sm90INS1_16FlashAttnFwdSm90INS1_25CollectiveMainloopFwdSm90ILi2EN4cute5tupleIJNS5_1CILi1EEES8_S8_EEENS6_IJNS7_ILi192EEENS7_ILi144EEENS7_ILi96EEEEEELi96ENS_6half_tEfNS_4arch4Sm90ELb1ELb0ELb1ELb1ELb0ELb1ELb0ELb0ELb1ELb1ELb1ELb0EEENS1_21CollectiveEpilogueFwdINS6_IJSA_SC_SB_EEES9_SE_SG_Li384ELb1ELb1ELb1ELb0EEENS1_36VarlenDynamicPersistentTileSchedulerILi192ELi144ELi384ELi128ELb1ELb1ELb1ELb1ELb1ELb1EEEEEEEEEvNT_6ParamsE,"ax",@progbits
	.align	128
.text._ZN7cutlass13device_kernelIN5flash11enable_sm90INS1_16FlashAttnFwdSm90INS1_25CollectiveMainloopFwdSm90ILi2EN4cute5tupleIJNS5_1CILi1EEES8_S8_EEENS6_IJNS7_ILi192EEENS7_ILi144EEENS7_ILi96EEEEEELi96ENS_6half_tEfNS_4arch4Sm90ELb1ELb0ELb1ELb1ELb0ELb1ELb0ELb0ELb1ELb1ELb1ELb0EEENS1_21CollectiveEpilogueFwdINS6_IJSA_SC_SB_EEES9_SE_SG_Li384ELb1ELb1ELb1ELb0EEENS1_36VarlenDynamicPersistentTileSchedulerILi192ELi144ELi384ELi128ELb1ELb1ELb1ELb1ELb1ELb1EEEEEEEEEvNT_6ParamsE:
        .type           _ZN7cutlass13device_kernelIN5flash11enable_sm90INS1_16FlashAttnFwdSm90INS1_25CollectiveMainloopFwdSm90ILi2EN4cute5tupleIJNS5_1CILi1EEES8_S8_EEENS6_IJNS7_ILi192EEENS7_ILi144EEENS7_ILi96EEEEEELi96ENS_6half_tEfNS_4arch4Sm90ELb1ELb0ELb1ELb1ELb0ELb1ELb0ELb0ELb1ELb1ELb1ELb0EEENS1_21CollectiveEpilogueFwdINS6_IJSA_SC_SB_EEES9_SE_SG_Li384ELb1ELb1ELb1ELb0EEENS1_36VarlenDynamicPersistentTileSchedulerILi192ELi144ELi384ELi128ELb1ELb1ELb1ELb1ELb1ELb1EEEEEEEEEvNT_6ParamsE,@function
        .size           _ZN7cutlass13device_kernelIN5flash11enable_sm90INS1_16FlashAttnFwdSm90INS1_25CollectiveMainloopFwdSm90ILi2EN4cute5tupleIJNS5_1CILi1EEES8_S8_EEENS6_IJNS7_ILi192EEENS7_ILi144EEENS7_ILi96EEEEEELi96ENS_6half_tEfNS_4arch4Sm90ELb1ELb0ELb1ELb1ELb0ELb1ELb0ELb0ELb1ELb1ELb1ELb0EEENS1_21CollectiveEpilogueFwdINS6_IJSA_SC_SB_EEES9_SE_SG_Li384ELb1ELb1ELb1ELb0EEENS1_36VarlenDynamicPersistentTileSchedulerILi192ELi144ELi384ELi128ELb1ELb1ELb1ELb1ELb1ELb1EEEEEEEEEvNT_6ParamsE,(.L_x_80 - _ZN7cutlass13device_kernelIN5flash11enable_sm90INS1_16FlashAttnFwdSm90INS1_25CollectiveMainloopFwdSm90ILi2EN4cute5tupleIJNS5_1CILi1EEES8_S8_EEENS6_IJNS7_ILi192EEENS7_ILi144EEENS7_ILi96EEEEEELi96ENS_6half_tEfNS_4arch4Sm90ELb1ELb0ELb1ELb1ELb0ELb1ELb0ELb0ELb1ELb1ELb1ELb0EEENS1_21CollectiveEpilogueFwdINS6_IJSA_SC_SB_EEES9_SE_SG_Li384ELb1ELb1ELb1ELb0EEENS1_36VarlenDynamicPersistentTileSchedulerILi192ELi144ELi384ELi128ELb1ELb1ELb1ELb1ELb1ELb1EEEEEEEEEvNT_6ParamsE)
        .other          _ZN7cutlass13device_kernelIN5flash11enable_sm90INS1_16FlashAttnFwdSm90INS1_25CollectiveMainloopFwdSm90ILi2EN4cute5tupleIJNS5_1CILi1EEES8_S8_EEENS6_IJNS7_ILi192EEENS7_ILi144EEENS7_ILi96EEEEEELi96ENS_6half_tEfNS_4arch4Sm90ELb1ELb0ELb1ELb1ELb0ELb1ELb0ELb0ELb1ELb1ELb1ELb0EEENS1_21CollectiveEpilogueFwdINS6_IJSA_SC_SB_EEES9_SE_SG_Li384ELb1ELb1ELb1ELb0EEENS1_36VarlenDynamicPersistentTileSchedulerILi192ELi144ELi384ELi128ELb1ELb1ELb1ELb1ELb1ELb1EEEEEEEEEvNT_6ParamsE,@"STO_CUDA_ENTRY STV_DEFAULT"
_ZN7cutlass13device_kernelIN5flash11enable_sm90INS1_16FlashAttnFwdSm90INS1_25CollectiveMainloopFwdSm90ILi2EN4cute5tupleIJNS5_1CILi1EEES8_S8_EEENS6_IJNS7_ILi192EEENS7_ILi144EEENS7_ILi96EEEEEELi96ENS_6half_tEfNS_4arch4Sm90ELb1ELb0ELb1ELb1ELb0ELb1ELb0ELb0ELb1ELb1ELb1ELb0EEENS1_21CollectiveEpilogueFwdINS6_IJSA_SC_SB_EEES9_SE_SG_Li384ELb1ELb1ELb1ELb0EEENS1_36VarlenDynamicPersistentTileSchedulerILi192ELi144ELi384ELi128ELb1ELb1ELb1ELb1ELb1ELb1EEEEEEEEEvNT_6ParamsE:
[----:B------:R-:W-:Y:S01]  /*0000*/  LDC R1, c[0x0][0x37c] ;  /* 0x0000df00ff017b82 */ /* 0x000fe20000000800 */
[----:B------:R-:W-:Y:S05]  /*0010*/  EXIT ;  /* 0x000000000000794d */ /* 0x000fea0003800000 */
.L_x_35:
        /* <DEDUP_REMOVED lines=14> */
.L_x_80:


//--------------------- .text._ZN7cutlass13device_kernelIN5flash11enable_sm90INS1_16FlashAttnFwdSm90INS1_25CollectiveMainloopFwdSm90ILi2EN4cute5tupleIJNS5_1CILi1EEES8_S8_EEENS6_IJNS7_ILi192EEESA_NS7_ILi64EEEEEELi64ENS_6half_tEfNS_4arch4Sm90ELb0ELb0ELb1ELb0ELb0ELb0ELb0ELb0ELb1ELb1ELb1ELb0EEENS1_21CollectiveEpilogueFwdINS6_IJSA_SB_SA_EEES9_SD_SF_Li384ELb0ELb1ELb1ELb0EEENS1_19SingleTileSchedulerILb0ELb1ELb1ELi192EEEEEEEEEvNT_6ParamsE --------------------------
	.section	.text._ZN7cutlass13device_kernelIN5flash11enable_sm90INS1_16FlashAttnFwdSm90INS1_25CollectiveMainloopFwdSm90ILi2EN4cute5tupleIJNS5_1CILi1EEES8_S8_EEENS6_IJNS7_ILi192EEESA_NS7_ILi64EEEEEELi64ENS_6half_tEfNS_4arch4Sm90ELb0ELb0ELb1ELb0ELb0ELb0ELb0ELb0ELb1ELb1ELb1ELb0EEENS1_21CollectiveEpilogueFwdINS6_IJSA_SB_SA_EEES9_SD_SF_Li384ELb0ELb1ELb1ELb0EEENS1_19SingleTileSchedulerILb0ELb1ELb1ELi192EEEEEEEEEvNT_6ParamsE,"ax",@progbits
	.align	128
.text._ZN7cutlass13device_kernelIN5flash11enable_sm90INS1_16FlashAttnFwdSm90INS1_25CollectiveMainloopFwdSm90ILi2EN4cute5tupleIJNS5_1CILi1EEES8_S8_EEENS6_IJNS7_ILi192EEESA_NS7_ILi64EEEEEELi64ENS_6half_tEfNS_4arch4Sm90ELb0ELb0ELb1ELb0ELb0ELb0ELb0ELb0ELb1ELb1ELb1ELb0EEENS1_21CollectiveEpilogueFwdINS6_IJSA_SB_SA_EEES9_SD_SF_Li384ELb0ELb1ELb1ELb0EEENS1_19SingleTileSchedulerILb0ELb1ELb1ELi192EEEEEEEEEvNT_6ParamsE:
        .type           _ZN7cutlass13device_kernelIN5flash11enable_sm90INS1_16FlashAttnFwdSm90INS1_25CollectiveMainloopFwdSm90ILi2EN4cute5tupleIJNS5_1CILi1EEES8_S8_EEENS6_IJNS7_ILi192EEESA_NS7_ILi64EEEEEELi64ENS_6half_tEfNS_4arch4Sm90ELb0ELb0ELb1ELb0ELb0ELb0ELb0ELb0ELb1ELb1ELb1ELb0EEENS1_21CollectiveEpilogueFwdINS6_IJSA_SB_SA_EEES9_SD_SF_Li384ELb0ELb1ELb1ELb0EEENS1_19SingleTileSchedulerILb0ELb1ELb1ELi192EEEEEEEEEvNT_6ParamsE,@function
        .size           _ZN7cutlass13device_kernelIN5flash11enable_sm90INS1_16FlashAttnFwdSm90INS1_25CollectiveMainloopFwdSm90ILi2EN4cute5tupleIJNS5_1CILi1EEES8_S8_EEENS6_IJNS7_ILi192EEESA_NS7_ILi64EEEEEELi64ENS_6half_tEfNS_4arch4Sm90ELb0ELb0ELb1ELb0ELb0ELb0ELb0ELb0ELb1ELb1ELb1ELb0EEENS1_21CollectiveEpilogueFwdINS6_IJSA_SB_SA_EEES9_SD_SF_Li384ELb0ELb1ELb1ELb0EEENS1_19SingleTileSchedulerILb0ELb1ELb1ELi192EEEEEEEEEvNT_6ParamsE,(.L_x_81 - _ZN7cutlass13device_kernelIN5flash11enable_sm90INS1_16FlashAttnFwdSm90INS1_25CollectiveMainloopFwdSm90ILi2EN4cute5tupleIJNS5_1CILi1EEES8_S8_EEENS6_IJNS7_ILi192EEESA_NS7_ILi64EEEEEELi64ENS_6half_tEfNS_4arch4Sm90ELb0ELb0ELb1ELb0ELb0ELb0ELb0ELb0ELb1ELb1ELb1ELb0EEENS1_21CollectiveEpilogueFwdINS6_IJSA_SB_SA_EEES9_SD_SF_Li384ELb0ELb1ELb1ELb0EEENS1_19SingleTileSchedulerILb0ELb1ELb1ELi192EEEEEEEEEvNT_6ParamsE)
        .other          _ZN7cutlass13device_kernelIN5flash11enable_sm90INS1_16FlashAttnFwdSm90INS1_25CollectiveMainloopFwdSm90ILi2EN4cute5tupleIJNS5_1CILi1EEES8_S8_EEENS6_IJNS7_ILi192EEESA_NS7_ILi64EEEEEELi64ENS_6half_tEfNS_4arch4Sm90ELb0ELb0ELb1ELb0ELb0ELb0ELb0ELb0ELb1ELb1ELb1ELb0EEENS1_21CollectiveEpilogueFwdINS6_IJSA_SB_SA_EEES9_SD_SF_Li384ELb0ELb1ELb1ELb0EEENS1_19SingleTileSchedulerILb0ELb1ELb1ELi192EEEEEEEEEvNT_6ParamsE,@"STO_CUDA_ENTRY STV_DEFAULT"
_ZN7cutlass13device_kernelIN5flash11enable_sm90INS1_16FlashAttnFwdSm90INS1_25CollectiveMainloopFwdSm90ILi2EN4cute5tupleIJNS5_1CILi1EEES8_S8_EEENS6_IJNS7_ILi192EEESA_NS7_ILi64EEEEEELi64ENS_6half_tEfNS_4arch4Sm90ELb0ELb0ELb1ELb0ELb0ELb0ELb0ELb0ELb1ELb1ELb1ELb0EEENS1_21CollectiveEpilogueFwdINS6_IJSA_SB_SA_EEES9_SD_SF_Li384ELb0ELb1ELb1ELb0EEENS1_19SingleTileSchedulerILb0ELb1ELb1ELi192EEEEEEEEEvNT_6ParamsE:
[----:B------:R-:W-:Y:S01]  /*0000*/  LDC R1, c[0x0][0x37c] ;  /* 0x0000df00ff017b82 */ /* 0x000fe20000000800 */
[----:B------:R-:W-:Y:S05]  /*0010*/  EXIT ;  /* 0x000000000000794d */ /* 0x000fea0003800000 */
.L_x_36:
        /* <DEDUP_REMOVED lines=14> */
.L_x_81:


//--------------------- .text._ZN7cutlass13device_kernelIN5flash11enable_sm90INS1_16FlashAttnFwdSm90INS1_25CollectiveMainloopFwdSm90ILi2EN4cute5tupleIJNS5_1CILi1EEES8_S8_EEENS6_IJNS7_ILi192EEESA_NS7_ILi64EEEEEELi64ENS_6half_tEfNS_4arch4Sm90ELb0ELb0ELb1ELb1ELb0ELb0ELb0ELb0ELb1ELb1ELb1ELb0EEENS1_21CollectiveEpilogueFwdINS6_IJSA_SB_SA_EEES9_SD_SF_Li384ELb1ELb1ELb1ELb0EEENS1_36VarlenDynamicPersistentTileSchedulerILi192ELi192ELi384ELi128ELb1ELb1ELb1ELb0ELb1ELb1EEEEEEEEEvNT_6ParamsE --------------------------
	.section	.text._ZN7cutlass13device_kernelIN5flash11enable_sm90INS1_16FlashAttnFwdSm90INS1_25CollectiveMainloopFwdSm90ILi2EN4cute5tupleIJNS5_1CILi1EEES8_S8_EEENS6_IJNS7_ILi192EEESA_NS7_ILi64EEEEEELi64ENS_6half_tEfNS_4arch4Sm90ELb0ELb0ELb1ELb1ELb0ELb0ELb0ELb0ELb1ELb1ELb1ELb0EEENS1_21CollectiveEpilogueFwdINS6_IJSA_SB_SA_EEES9_SD_SF_Li384ELb1ELb1ELb1ELb0EEENS1_36VarlenDynamicPersistentTileSchedulerILi192ELi192ELi384ELi128ELb1ELb1ELb1ELb0ELb1ELb1EEEEEEEEEvNT_6ParamsE,"ax",@progbits
	.align	128
.text._ZN7cutlass13device_kernelIN5flash11enable_sm90INS1_16FlashAttnFwdSm90INS1_25CollectiveMainloopFwdSm90ILi2EN4cute5tupleIJNS5_1CILi1EEES8_S8_EEENS6_IJNS7_ILi192EEESA_NS7_ILi64EEEEEELi64ENS_6half_tEfNS_4arch4Sm90ELb0ELb0ELb1ELb1ELb0ELb0ELb0ELb0ELb1ELb1ELb1ELb0EEENS1_21CollectiveEpilogueFwdINS6_IJSA_SB_SA_EEES9_SD_SF_Li384ELb1ELb1ELb1ELb0EEENS1_36VarlenDynamicPersistentTileSchedulerILi192ELi192ELi384ELi128ELb1ELb1ELb1ELb0ELb1ELb1EEEEEEEEEvNT_6ParamsE:
        .type           _ZN7cutlass13device_kernelIN5flash11enable_sm90INS1_16FlashAttnFwdSm90INS1_25CollectiveMainloopFwdSm90ILi2EN4cute5tupleIJNS5_1CILi1EEES8_S8_EEENS6_IJNS7_ILi192EEESA_NS7_ILi64EEEEEELi64ENS_6half_tEfNS_4arch4Sm90ELb0ELb0ELb1ELb1ELb0ELb0ELb0ELb0ELb1ELb1ELb1ELb0EEENS1_21CollectiveEpilogueFwdINS6_IJSA_SB_SA_EEES9_SD_SF_Li384ELb1ELb1ELb1ELb0EEENS1_36VarlenDynamicPersistentTileSchedulerILi192ELi192ELi384ELi128ELb1ELb1ELb1ELb0ELb1ELb1EEEEEEEEEvNT_6ParamsE,@function
        .size           _ZN7cutlass13device_kernelIN5flash11enable_sm90INS1_16FlashAttnFwdSm90INS1_25CollectiveMainloopFwdSm90ILi2EN4cute5tupleIJNS5_1CILi1EEES8_S8_EEENS6_IJNS7_ILi192EEESA_NS7_ILi64EEEEEELi64ENS_6half_tEfNS_4arch4Sm90ELb0ELb0ELb1ELb1ELb0ELb0ELb0ELb0ELb1ELb1ELb1ELb0EEENS1_21CollectiveEpilogueFwdINS6_IJSA_SB_SA_EEES9_SD_SF_Li384ELb1ELb1ELb1ELb0EEENS1_36VarlenDynamicPersistentTileSchedulerILi192ELi192ELi384ELi128ELb1ELb1ELb1ELb0ELb1ELb1EEEEEEEEEvNT_6ParamsE,(.L_x_82 - _ZN7cutlass13device_kernelIN5flash11enable_sm90INS1_16FlashAttnFwdSm90INS1_25CollectiveMainloopFwdSm90ILi2EN4cute5tupleIJNS5_1CILi1EEES8_S8_EEENS6_IJNS7_ILi192EEESA_NS7_ILi64EEEEEELi64ENS_6half_tEfNS_4arch4Sm90ELb0ELb0ELb1ELb1ELb0ELb0ELb0ELb0ELb1ELb1ELb1ELb0EEENS1_21CollectiveEpilogueFwdINS6_IJSA_SB_SA_EEES9_SD_SF_Li384ELb1ELb1ELb1ELb0EEENS1_36VarlenDynamicPersistentTileSchedulerILi192ELi192ELi384ELi128ELb1ELb1ELb1ELb0ELb1ELb1EEEEEEEEEvNT_6ParamsE)
        .other          _ZN7cutlass13device_kernelIN5flash11enable_sm90INS1_16FlashAttnFwdSm90INS1_25CollectiveMainloopFwdSm90ILi2EN4cute5tupleIJNS5_1CILi1EEES8_S8_EEENS6_IJNS7_ILi192EEESA_NS7_ILi64EEEEEELi64ENS_6half_tEfNS_4arch4Sm90ELb0ELb0ELb1ELb1ELb0ELb0ELb0ELb0ELb1ELb1ELb1ELb0EEENS1_21CollectiveEpilogueFwdINS6_IJSA_SB_SA_EEES9_SD_SF_Li384ELb1ELb1ELb1ELb0EEENS1_36VarlenDynamicPersistentTileSchedulerILi192ELi192ELi384ELi128ELb1ELb1ELb1ELb0ELb1ELb1EEEEEEEEEvNT_6ParamsE,@"STO_CUDA_ENTRY STV_DEFAULT"
_ZN7cutlass13device_kernelIN5flash11enable_sm90INS1_16FlashAttnFwdSm90INS1_25CollectiveMainloopFwdSm90ILi2EN4cute5tupleIJNS5_1CILi1EEES8_S8_EEENS6_IJNS7_ILi192EEESA_NS7_ILi64EEEEEELi64ENS_6half_tEfNS_4arch4Sm90ELb0ELb0ELb1ELb1ELb0ELb0ELb0ELb0ELb1ELb1ELb1ELb0EEENS1_21CollectiveEpilogueFwdINS6_IJSA_SB_SA_EEES9_SD_SF_Li384ELb1ELb1ELb1ELb0EEENS1_36VarlenDynamicPersistentTileSchedulerILi192ELi192ELi384ELi128ELb1ELb1ELb1ELb0ELb1ELb1EEEEEEEEEvNT_6ParamsE:
[----:B------:R-:W-:Y:S01]  /*0000*/  LDC R1, c[0x0][0x37c] ;  /* 0x0000df00ff017b82 */ /* 0x000fe20000000800 */
[----:B------:R-:W-:Y:S05]  /*0010*/  EXIT ;  /* 0x000000000000794d */ /* 0x000fea0003800000 */
.L_x_37:
        /* <DEDUP_REMOVED lines=14> */
.L_x_82:


//--------------------- .text._ZN7cutlass13device_kernelIN5flash11enable_sm90INS1_16FlashAttnFwdSm90INS1_25CollectiveMainloopFwdSm90ILi2EN4cute5tupleIJNS5_1CILi1EEES8_S8_EEENS6_IJNS7_ILi192EEESA_NS7_ILi64EEEEEELi64ENS_6half_tEfNS_4arch4Sm90ELb0ELb0ELb1ELb1ELb0ELb1ELb0ELb0ELb1ELb1ELb1ELb0EEENS1_21CollectiveEpilogueFwdINS6_IJSA_SB_SA_EEES9_SD_SF_Li384ELb1ELb1ELb1ELb0EEENS1_36VarlenDynamicPersistentTileSchedulerILi192ELi192ELi384ELi128ELb1ELb1ELb1ELb0ELb1ELb1EEEEEEEEEvNT_6ParamsE --------------------------
	.section	.text._ZN7cutlass13device_kernelIN5flash11enable_sm90INS1_16FlashAttnFwdSm90INS1_25CollectiveMainloopFwdSm90ILi2EN4cute5tupleIJNS5_1CILi1EEES8_S8_EEENS6_IJNS7_ILi192EEESA_NS7_ILi64EEEEEELi64ENS_6half_tEfNS_4arch4Sm90ELb0ELb0ELb1ELb1ELb0ELb1ELb0ELb0ELb1ELb1ELb1ELb0EEENS1_21CollectiveEpilogueFwdINS6_IJSA_SB_SA_EEES9_SD_SF_Li384ELb1ELb1ELb1ELb0EEENS1_36VarlenDynamicPersistentTileSchedulerILi192ELi192ELi384ELi128ELb1ELb1ELb1ELb0ELb1ELb1EEEEEEEEEvNT_6ParamsE,"ax",@progbits
	.align	128
.text._ZN7cutlass13device_kernelIN5flash11enable_sm90INS1_16FlashAttnFwdSm90INS1_25CollectiveMainloopFwdSm90ILi2EN4cute5tupleIJNS5_1CILi1EEES8_S8_EEENS6_IJNS7_ILi192EEESA_NS7_ILi64EEEEEELi64ENS_6half_tEfNS_4arch4Sm90ELb0ELb0ELb1ELb1ELb0ELb1ELb0ELb0ELb1ELb1ELb1ELb0EEENS1_21CollectiveEpilogueFwdINS6_IJSA_SB_SA_EEES9_SD_SF_Li384ELb1ELb1ELb1ELb0EEENS1_36VarlenDynamicPersistentTileSchedulerILi192ELi192ELi384ELi128ELb1ELb1ELb1ELb0ELb1ELb1EEEEEEEEEvNT_6ParamsE:
        .type           _ZN7cutlass13device_kernelIN5flash11enable_sm90INS1_16FlashAttnFwdSm90INS1_25CollectiveMainloopFwdSm90ILi2EN4cute5tupleIJNS5_1CILi1EEES8_S8_EEENS6_IJNS7_ILi192EEESA_NS7_ILi64EEEEEELi64ENS_6half_tEfNS_4arch4Sm90ELb0ELb0ELb1ELb1ELb0ELb1ELb0ELb0ELb1ELb1ELb1ELb0EEENS1_21CollectiveEpilogueFwdINS6_IJSA_SB_SA_EEES9_SD_SF_Li384ELb1ELb1ELb1ELb0EEENS1_36VarlenDynamicPersistentTileSchedulerILi192ELi192ELi384ELi128ELb1ELb1ELb1ELb0ELb1ELb1EEEEEEEEEvNT_6ParamsE,@function
        .size           _ZN7cutlass13device_kernelIN5flash11enable_sm90INS1_16FlashAttnFwdSm90INS1_25CollectiveMainloopFwdSm90ILi2EN4cute5tupleIJNS5_1CILi1EEES8_S8_EEENS6_IJNS7_ILi192EEESA_NS7_ILi64EEEEEELi64ENS_6half_tEfNS_4arch4Sm90ELb0ELb0ELb1ELb1ELb0ELb1ELb0ELb0ELb1ELb1ELb1ELb0EEENS1_21CollectiveEpilogueFwdINS6_IJSA_SB_SA_EEES9_SD_SF_Li384ELb1ELb1ELb1ELb0EEENS1_36VarlenDynamicPersistentTileSchedulerILi192ELi192ELi384ELi128ELb1ELb1ELb1ELb0ELb1ELb1EEEEEEEEEvNT_6ParamsE,(.L_x_83 - _ZN7cutlass13device_kernelIN5flash11enable_sm90INS1_16FlashAttnFwdSm90INS1_25CollectiveMainloopFwdSm90ILi2EN4cute5tupleIJNS5_1CILi1EEES8_S8_EEENS6_IJNS7_ILi192EEESA_NS7_ILi64EEEEEELi64ENS_6half_tEfNS_4arch4Sm90ELb0ELb0ELb1ELb1ELb0ELb1ELb0ELb0ELb1ELb1ELb1ELb0EEENS1_21CollectiveEpilogueFwdINS6_IJSA_SB_SA_EEES9_SD_SF_Li384ELb1ELb1ELb1ELb0EEENS1_36VarlenDynamicPersistentTileSchedulerILi192ELi192ELi384ELi128ELb1ELb1ELb1ELb0ELb1ELb1EEEEEEEEEvNT_6ParamsE)
        .other          _ZN7cutlass13device_kernelIN5flash11enable_sm90INS1_16FlashAttnFwdSm90INS1_25CollectiveMainloopFwdSm90ILi2EN4cute5tupleIJNS5_1CILi1EEES8_S8_EEENS6_IJNS7_ILi192EEESA_NS7_ILi64EEEEEELi64ENS_6half_tEfNS_4arch4Sm90ELb0ELb0ELb1ELb1ELb0ELb1ELb0ELb0ELb1ELb1ELb1ELb0EEENS1_21CollectiveEpilogueFwdINS6_IJSA_SB_SA_EEES9_SD_SF_Li384ELb1ELb1ELb1ELb0EEENS1_36VarlenDynamicPersistentTileSchedulerILi192ELi192ELi384ELi128ELb1ELb1ELb1ELb0ELb1ELb1EEEEEEEEEvNT_6ParamsE,@"STO_CUDA_ENTRY STV_DEFAULT"
_ZN7cutlass13device_kernelIN5flash11enable_sm90INS1_16FlashAttnFwdSm90INS1_25CollectiveMainloopFwdSm90ILi2EN4cute5tupleIJNS5_1CILi1EEES8_S8_EEENS6_IJNS7_ILi192EEESA_NS7_ILi64EEEEEELi64ENS_6half_tEfNS_4arch4Sm90ELb0ELb0ELb1ELb1ELb0ELb1ELb0ELb0ELb1ELb1ELb1ELb0EEENS1_21CollectiveEpilogueFwdINS6_IJSA_SB_SA_EEES9_SD_SF_Li384ELb1ELb1ELb1ELb0EEENS1_36VarlenDynamicPersistentTileSchedulerILi192ELi192ELi384ELi128ELb1ELb1ELb1ELb0ELb1ELb1EEEEEEEEEvNT_6ParamsE:
[----:B------:R-:W-:Y:S01]  /*0000*/  LDC R1, c[0x0][0x37c] ;  /* 0x0000df00ff017b82 */ /* 0x000fe20000000800 */
[----:B------:R-:W-:Y:S05]  /*0010*/  EXIT ;  /* 0x000000000000794d */ /* 0x000fea0003800000 */
.L_x_38:
        /* <DEDUP_REMOVED lines=14> */
.L_x_83:


//--------------------- .text._ZN7cutlass13device_kernelIN5flash11enable_sm90INS1_16FlashAttnFwdSm90INS1_25CollectiveMainloopFwdSm90ILi2EN4cute5tupleIJNS5_1CILi1EEES8_S8_EEENS6_IJNS7_ILi192EEENS7_ILi128EEENS7_ILi64EEEEEELi64ENS_6half_tEfNS_4arch4Sm90ELb0ELb1ELb1ELb0ELb0ELb0ELb0ELb1ELb1ELb1ELb1ELb0EEENS1_21CollectiveEpilogueFwdINS6_IJSA_SC_SB_EEES9_SE_SG_Li384ELb0ELb1ELb1ELb0EEENS1_19SingleTileSchedulerILb0ELb1ELb1ELi192EEEEEEEEEvNT_6ParamsE --------------------------
	.section	.text._ZN7cutlass13device_kernelIN5flash11enable_sm90INS1_16FlashAttnFwdSm90INS1_25CollectiveMainloopFwdSm90ILi2EN4cute5tupleIJNS5_1CILi1EEES8_S8_EEENS6_IJNS7_ILi192EEENS7_ILi128EEENS7_ILi64EEEEEELi64ENS_6half_tEfNS_4arch4Sm90ELb0ELb1ELb1ELb0ELb0ELb0ELb0ELb1ELb1ELb1ELb1ELb0EEENS1_21CollectiveEpilogueFwdINS6_IJSA_SC_SB_EEES9_SE_SG_Li384ELb0ELb1ELb1ELb0EEENS1_19SingleTileSchedulerILb0ELb1ELb1ELi192EEEEEEEEEvNT_6ParamsE,"ax",@progbits
	.align	128
.text._ZN7cutlass13device_kernelIN5flash11enable_sm90INS1_16FlashAttnFwdSm90INS1_25CollectiveMainloopFwdSm90ILi2EN4cute5tupleIJNS5_1CILi1EEES8_S8_EEENS6_IJNS7_ILi192EEENS7_ILi128EEENS7_ILi64EEEEEELi64ENS_6half_tEfNS_4arch4Sm90ELb0ELb1ELb1ELb0ELb0ELb0ELb0ELb1ELb1ELb1ELb1ELb0EEENS1_21CollectiveEpilogueFwdINS6_IJSA_SC_SB_EEES9_SE_SG_Li384ELb0ELb1ELb1ELb0EEENS1_19SingleTileSchedulerILb0ELb1ELb1ELi192EEEEEEEEEvNT_6ParamsE:
        .type           _ZN7cutlass13device_kernelIN5flash11enable_sm90INS1_16FlashAttnFwdSm90INS1_25CollectiveMainloopFwdSm90ILi2EN4cute5tupleIJNS5_1CILi1EEES8_S8_EEENS6_IJNS7_ILi192EEENS7_ILi128EEENS7_ILi64EEEEEELi64ENS_6half_tEfNS_4arch4Sm90ELb0ELb1ELb1ELb0ELb0ELb0ELb0ELb1ELb1ELb1ELb1ELb0EEENS1_21CollectiveEpilogueFwdINS6_IJSA_SC_SB_EEES9_SE_SG_Li384ELb0ELb1ELb1ELb0EEENS1_19SingleTileSchedulerILb0ELb1ELb1ELi192EEEEEEEEEvNT_6ParamsE,@function
        .size           _ZN7cutlass13device_kernelIN5flash11enable_sm90INS1_16FlashAttnFwdSm90INS1_25CollectiveMainloopFwdSm90ILi2EN4cute5tupleIJNS5_1CILi1EEES8_S8_EEENS6_IJNS7_ILi192EEENS7_ILi128EEENS7_ILi64EEEEEELi64ENS_6half_tEfNS_4arch4Sm90ELb0ELb1ELb1ELb0ELb0ELb0ELb0ELb1ELb1ELb1ELb1ELb0EEENS1_21CollectiveEpilogueFwdINS6_IJSA_SC_SB_EEES9_SE_SG_Li384ELb0ELb1ELb1ELb0EEENS1_19SingleTileSchedulerILb0ELb1ELb1ELi192EEEEEEEEEvNT_6ParamsE,(.L_x_84 - _ZN7cutlass13device_kernelIN5flash11enable_sm90INS1_16FlashAttnFwdSm90INS1_25CollectiveMainloopFwdSm90ILi2EN4cute5tupleIJNS5_1CILi1EEES8_S8_EEENS6_IJNS7_ILi192EEENS7_ILi128EEENS7_ILi64EEEEEELi64ENS_6half_tEfNS_4arch4Sm90ELb0ELb1ELb1ELb0ELb0ELb0ELb0ELb1ELb1ELb1ELb1ELb0EEENS1_21CollectiveEpilogueFwdINS6_IJSA_SC_SB_EEES9_SE_SG_Li384ELb0ELb1ELb1ELb0EEENS1_19SingleTileSchedulerILb0ELb1ELb1ELi192EEEEEEEEEvNT_6ParamsE)
        .other          _ZN7cutlass13device_kernelIN5flash11enable_sm90INS1_16FlashAttnFwdSm90INS1_25CollectiveMainloopFwdSm90ILi2EN4cute5tupleIJNS5_1CILi1EEES8_S8_EEENS6_IJNS7_ILi192EEENS7_ILi128EEENS7_ILi64EEEEEELi64ENS_6half_tEfNS_4arch4Sm90ELb0ELb1ELb1ELb0ELb0ELb0ELb0ELb1ELb1ELb1ELb1ELb0EEENS1_21CollectiveEpilogueFwdINS6_IJSA_SC_SB_EEES9_SE_SG_Li384ELb0ELb1ELb1ELb0EEENS1_19SingleTileSchedulerILb0ELb1ELb1ELi192EEEEEEEEEvNT_6ParamsE,@"STO_CUDA_ENTRY STV_DEFAULT"
_ZN7cutlass13device_kernelIN5flash11enable_sm90INS1_16FlashAttnFwdSm90INS1_25CollectiveMainloopFwdSm90ILi2EN4cute5tupleIJNS5_1CILi1EEES8_S8_EEENS6_IJNS7_ILi192EEENS7_ILi128EEENS7_ILi64EEEEEELi64ENS_6half_tEfNS_4arch4Sm90ELb0ELb1ELb1ELb0ELb0ELb0ELb0ELb1ELb1ELb1ELb1ELb0EEENS1_21CollectiveEpilogueFwdINS6_IJSA_SC_SB_EEES9_SE_SG_Li384ELb0ELb1ELb1ELb0EEENS1_19SingleTileSchedulerILb0ELb1ELb1ELi192EEEEEEEEEvNT_6ParamsE:
[----:B------:R-:W-:Y:S01]  /*0000*/  LDC R1, c[0x0][0x37c] ;  /* 0x0000df00ff017b82 */ /* 0x000fe20000000800 */
[----:B------:R-:W-:Y:S05]  /*0010*/  EXIT ;  /* 0x000000000000794d */ /* 0x000fea0003800000 */
.L_x_39:
        /* <DEDUP_REMOVED lines=14> */
.L_x_84:


//--------------------- .text._ZN7cutlass13device_kernelIN5flash11enable_sm90INS1_16FlashAttnFwdSm90INS1_25CollectiveMainloopFwdSm90ILi2EN4cute5tupleIJNS5_1CILi1EEES8_S8_EEENS6_IJNS7_ILi192EEENS7_ILi128EEENS7_ILi64EEEEEELi64ENS_6half_tEfNS_4arch4Sm90ELb0ELb1ELb1ELb1ELb0ELb0ELb0ELb1ELb1ELb1ELb1ELb0EEENS1_21CollectiveEpilogueFwdINS6_IJSA_SC_SB_EEES9_SE_SG_Li384ELb1ELb1ELb1ELb0EEENS1_36VarlenDynamicPersistentTileSchedulerILi192ELi128ELi384ELi128ELb1ELb1ELb1ELb1ELb0ELb1EEEEEEEEEvNT_6ParamsE --------------------------
	.section	.text._ZN7cutlass13device_kernelIN5flash11enable_sm90INS1_16FlashAttnFwdSm90INS1_25CollectiveMainloopFwdSm90ILi2EN4cute5tupleIJNS5_1CILi1EEES8_S8_EEENS6_IJNS7_ILi192EEENS7_ILi128EEENS7_ILi64EEEEEELi64ENS_6half_tEfNS_4arch4Sm90ELb0ELb1ELb1ELb1ELb0ELb0ELb0ELb1ELb1ELb1ELb1ELb0EEENS1_21CollectiveEpilogueFwdINS6_IJSA_SC_SB_EEES9_SE_SG_Li384ELb1ELb1ELb1ELb0EEENS1_36VarlenDynamicPersistentTileSchedulerILi192ELi128ELi384ELi128ELb1ELb1ELb1ELb1ELb0ELb1EEEEEEEEEvNT_6ParamsE,"ax",@progbits
	.align	128
.text._ZN7cutlass13device_kernelIN5flash11enable_sm90INS1_16FlashAttnFwdSm90INS1_25CollectiveMainloopFwdSm90ILi2EN4cute5tupleIJNS5_1CILi1EEES8_S8_EEENS6_IJNS7_ILi192EEENS7_ILi128EEENS7_ILi64EEEEEELi64ENS_6half_tEfNS_4arch4Sm90ELb0ELb1ELb1ELb1ELb0ELb0ELb0ELb1ELb1ELb1ELb1ELb0EEENS1_21CollectiveEpilogueFwdINS6_IJSA_SC_SB_EEES9_SE_SG_Li384ELb1ELb1ELb1ELb0EEENS1_36VarlenDynamicPersistentTileSchedulerILi192ELi128ELi384ELi128ELb1ELb1ELb1ELb1ELb0ELb1EEEEEEEEEvNT_6ParamsE:
        .type           _ZN7cutlass13device_kernelIN5flash11enable_sm90INS1_16FlashAttnFwdSm90INS1_25CollectiveMainloopFwdSm90ILi2EN4cute5tupleIJNS5_1CILi1EEES8_S8_EEENS6_IJNS7_ILi192EEENS7_ILi128EEENS7_ILi64EEEEEELi64ENS_6half_tEfNS_4arch4Sm90ELb0ELb1ELb1ELb1ELb0ELb0ELb0ELb1ELb1ELb1ELb1ELb0EEENS1_21CollectiveEpilogueFwdINS6_IJSA_SC_SB_EEES9_SE_SG_Li384ELb1ELb1ELb1ELb0EEENS1_36VarlenDynamicPersistentTileSchedulerILi192ELi128ELi384ELi128ELb1ELb1ELb1ELb1ELb0ELb1EEEEEEEEEvNT_6ParamsE,@function
        .size           _ZN7cutlass13device_kernelIN5flash11enable_sm90INS1_16FlashAttnFwdSm90INS1_25CollectiveMainloopFwdSm90ILi2EN4cute5tupleIJNS5_1CILi1EEES8_S8_EEENS6_IJNS7_ILi192EEENS7_ILi128EEENS7_ILi64EEEEEELi64ENS_6half_tEfNS_4arch4Sm90ELb0ELb1ELb1ELb1ELb0ELb0ELb0ELb1ELb1ELb1ELb1ELb0EEENS1_21CollectiveEpilogueFwdINS6_IJSA_SC_SB_EEES9_SE_SG_Li384ELb1ELb1ELb1ELb0EEENS1_36VarlenDynamicPersistentTileSchedulerILi192ELi128ELi384ELi128ELb1ELb1ELb1ELb1ELb0ELb1EEEEEEEEEvNT_6ParamsE,(.L_x_85 - _ZN7cutlass13device_kernelIN5flash11enable_sm90INS1_16FlashAttnFwdSm90INS1_25CollectiveMainloopFwdSm90ILi2EN4cute5tupleIJNS5_1CILi1EEES8_S8_EEENS6_IJNS7_ILi192EEENS7_ILi128EEENS7_ILi64EEEEEELi64ENS_6half_tEfNS_4arch4Sm90ELb0ELb1ELb1ELb1ELb0ELb0ELb0ELb1ELb1ELb1ELb1ELb0EEENS1_21CollectiveEpilogueFwdINS6_IJSA_SC_SB_EEES9_SE_SG_Li384ELb1ELb1ELb1ELb0EEENS1_36VarlenDynamicPersistentTileSchedulerILi192ELi128ELi384ELi128ELb1ELb1ELb1ELb1ELb0ELb1EEEEEEEEEvNT_6ParamsE)
        .other          _ZN7cutlass13device_kernelIN5flash11enable_sm90INS1_16FlashAttnFwdSm90INS1_25CollectiveMainloopFwdSm90ILi2EN4cute5tupleIJNS5_1CILi1EEES8_S8_EEENS6_IJNS7_ILi192EEENS7_ILi128EEENS7_ILi64EEEEEELi64ENS_6half_tEfNS_4arch4Sm90ELb0ELb1ELb1ELb1ELb0ELb0ELb0ELb1ELb1ELb1ELb1ELb0EEENS1_21CollectiveEpilogueFwdINS6_IJSA_SC_SB_EEES9_SE_SG_Li384ELb1ELb1ELb1ELb0EEENS1_36VarlenDynamicPersistentTileSchedulerILi192ELi128ELi384ELi128ELb1ELb1ELb1ELb1ELb0ELb1EEEEEEEEEvNT_6ParamsE,@"STO_CUDA_ENTRY STV_DEFAULT"
_ZN7cutlass13device_kernelIN5flash11enable_sm90INS1_16FlashAttnFwdSm90INS1_25CollectiveMainloopFwdSm90ILi2EN4cute5tupleIJNS5_1CILi1EEES8_S8_EEENS6_IJNS7_ILi192EEENS7_ILi128EEENS7_ILi64EEEEEELi64ENS_6half_tEfNS_4arch4Sm90ELb0ELb1ELb1ELb1ELb0ELb0ELb0ELb1ELb1ELb1ELb1ELb0EEENS1_21CollectiveEpilogueFwdINS6_IJSA_SC_SB_EEES9_SE_SG_Li384ELb1ELb1ELb1ELb0EEENS1_36VarlenDynamicPersistentTileSchedulerILi192ELi128ELi384ELi128ELb1ELb1ELb1ELb1ELb0ELb1EEEEEEEEEvNT_6ParamsE:
[----:B------:R-:W-:Y:S01]  /*0000*/  LDC R1, c[0x0][0x37c] ;  /* 0x0000df00ff017b82 */ /* 0x000fe20000000800 */
[----:B------:R-:W-:Y:S05]  /*0010*/  EXIT ;  /* 0x000000000000794d */ /* 0x000fea0003800000 */
.L_x_40:
        /* <DEDUP_REMOVED lines=14> */
.L_x_85:


//--------------------- .text._ZN7cutlass13device_kernelIN5flash11enable_sm90INS1_16FlashAttnFwdSm90INS1_25CollectiveMainloopFwdSm90ILi2EN4cute5tupleIJNS5_1CILi1EEES8_S8_EEENS6_IJNS7_ILi192EEENS7_ILi128EEENS7_ILi64EEEEEELi64ENS_6half_tEfNS_4arch4Sm90ELb0ELb1ELb1ELb1ELb0ELb1ELb0ELb1ELb1ELb1ELb1ELb0EEENS1_21CollectiveEpilogueFwdINS6_IJSA_SC_SB_EEES9_SE_SG_Li384ELb1ELb1ELb1ELb0EEENS1_36VarlenDynamicPersistentTileSchedulerILi192ELi128ELi384ELi128ELb1ELb1ELb1ELb1ELb0ELb1EEEEEEEEEvNT_6ParamsE --------------------------
	.section	.text._ZN7cutlass13device_kernelIN5flash11enable_sm90INS1_16FlashAttnFwdSm90INS1_25CollectiveMainloopFwdSm90ILi2EN4cute5tupleIJNS5_1CILi1EEES8_S8_EEENS6_IJNS7_ILi192EEENS7_ILi128EEENS7_ILi64EEEEEELi64ENS_6half_tEfNS_4arch4Sm90ELb0ELb1ELb1ELb1ELb0ELb1ELb0ELb1ELb1ELb1ELb1ELb0EEENS1_21CollectiveEpilogueFwdINS6_IJSA_SC_SB_EEES9_SE_SG_Li384ELb1ELb1ELb1ELb0EEENS1_36VarlenDynamicPersistentTileSchedulerILi192ELi128ELi384ELi128ELb1ELb1ELb1ELb1ELb0ELb1EEEEEEEEEvNT_6ParamsE,"ax",@progbits
	.align	128
.text._ZN7cutlass13device_kernelIN5flash11enable_sm90INS1_16FlashAttnFwdSm90INS1_25CollectiveMainloopFwdSm90ILi2EN4cute5tupleIJNS5_1CILi1EEES8_S8_EEENS6_IJNS7_ILi192EEENS7_ILi128EEENS7_ILi64EEEEEELi64ENS_6half_tEfNS_4arch4Sm90ELb0ELb1ELb1ELb1ELb0ELb1ELb0ELb1ELb1ELb1ELb1ELb0EEENS1_21CollectiveEpilogueFwdINS6_IJSA_SC_SB_EEES9_SE_SG_Li384ELb1ELb1ELb1ELb0EEENS1_36VarlenDynamicPersistentTileSchedulerILi192ELi128ELi384ELi128ELb1ELb1ELb1ELb1ELb0ELb1EEEEEEEEEvNT_6ParamsE:
        .type           _ZN7cutlass13device_kernelIN5flash11enable_sm90INS1_16FlashAttnFwdSm90INS1_25CollectiveMainloopFwdSm90ILi2EN4cute5tupleIJNS5_1CILi1EEES8_S8_EEENS6_IJNS7_ILi192EEENS7_ILi128EEENS7_ILi64EEEEEELi64ENS_6half_tEfNS_4arch4Sm90ELb0ELb1ELb1ELb1ELb0ELb1ELb0ELb1ELb1ELb1ELb1ELb0EEENS1_21CollectiveEpilogueFwdINS6_IJSA_SC_SB_EEES9_SE_SG_Li384ELb1ELb1ELb1ELb0EEENS1_36VarlenDynamicPersistentTileSchedulerILi192ELi128ELi384ELi128ELb1ELb1ELb1ELb1ELb0ELb1EEEEEEEEEvNT_6ParamsE,@function
        .size           _ZN7cutlass13device_kernelIN5flash11enable_sm90INS1_16FlashAttnFwdSm90INS1_25CollectiveMainloopFwdSm90ILi2EN4cute5tupleIJNS5_1CILi1EEES8_S8_EEENS6_IJNS7_ILi192EEENS7_ILi128EEENS7_ILi64EEEEEELi64ENS_6half_tEfNS_4arch4Sm90ELb0ELb1ELb1ELb1ELb0ELb1ELb0ELb1ELb1ELb1ELb1ELb0EEENS1_21CollectiveEpilogueFwdINS6_IJSA_SC_SB_EEES9_SE_SG_Li384ELb1ELb1ELb1ELb0EEENS1_36VarlenDynamicPersistentTileSchedulerILi192ELi128ELi384ELi128ELb1ELb1ELb1ELb1ELb0ELb1EEEEEEEEEvNT_6ParamsE,(.L_x_86 - _ZN7cutlass13device_kernelIN5flash11enable_sm90INS1_16FlashAttnFwdSm90INS1_25CollectiveMainloopFwdSm90ILi2EN4cute5tupleIJNS5_1CILi1EEES8_S8_EEENS6_IJNS7_ILi192EEENS7_ILi128EEENS7_ILi64EEEEEELi64ENS_6half_tEfNS_4arch4Sm90ELb0ELb1ELb1ELb1ELb0ELb1ELb0ELb1ELb1ELb1ELb1ELb0EEENS1_21CollectiveEpilogueFwdINS6_IJSA_SC_SB_EEES9_SE_SG_Li384ELb1ELb1ELb1ELb0EEENS1_36VarlenDynamicPersistentTileSchedulerILi192ELi128ELi384ELi128ELb1ELb1ELb1ELb1ELb0ELb1EEEEEEEEEvNT_6ParamsE)
        .other          _ZN7cutlass13device_kernelIN5flash11enable_sm90INS1_16FlashAttnFwdSm90INS1_25CollectiveMainloopFwdSm90ILi2EN4cute5tupleIJNS5_1CILi1EEES8_S8_EEENS6_IJNS7_ILi192EEENS7_ILi128EEENS7_ILi64EEEEEELi64ENS_6half_tEfNS_4arch4Sm90ELb0ELb1ELb1ELb1ELb0ELb1ELb0ELb1ELb1ELb1ELb1ELb0EEENS1_21CollectiveEpilogueFwdINS6_IJSA_SC_SB_EEES9_SE_SG_Li384ELb1ELb1ELb1ELb0EEENS1_36VarlenDynamicPersistentTileSchedulerILi192ELi128ELi384ELi128ELb1ELb1ELb1ELb1ELb0ELb1EEEEEEEEEvNT_6ParamsE,@"STO_CUDA_ENTRY STV_DEFAULT"
_ZN7cutlass13device_kernelIN5flash11enable_sm90INS1_16FlashAttnFwdSm90INS1_25CollectiveMainloopFwdSm90ILi2EN4cute5tupleIJNS5_1CILi1EEES8_S8_EEENS6_IJNS7_ILi192EEENS7_ILi128EEENS7_ILi64EEEEEELi64ENS_6half_tEfNS_4arch4Sm90ELb0ELb1ELb1ELb1ELb0ELb1ELb0ELb1ELb1ELb1ELb1ELb0EEENS1_21CollectiveEpilogueFwdINS6_IJSA_SC_SB_EEES9_SE_SG_Li384ELb1ELb1ELb1ELb0EEENS1_36VarlenDynamicPersistentTileSchedulerILi192ELi128ELi384ELi128ELb1ELb1ELb1ELb1ELb0ELb1EEEEEEEEEvNT_6ParamsE:
[----:B------:R-:W-:Y:S01]  /*0000*/  LDC R1, c[0x0][0x37c] ;  /* 0x0000df00ff017b82 */ /* 0x000fe20000000800 */
[----:B------:R-:W-:Y:S05]  /*0010*/  EXIT ;  /* 0x000000000000794d */ /* 0x000fea0003800000 */
.L_x_41:
        /* <DEDUP_REMOVED lines=14> */
.L_x_86:


//--------------------- .text._ZN7cutlass13device_kernelIN5flash11enable_sm90INS1_16FlashAttnFwdSm90INS1_25CollectiveMainloopFwdSm90ILi2EN4cute5tupleIJNS5_1CILi1EEES8_S8_EEENS6_IJNS7_ILi192EEENS7_ILi128EEENS7_ILi64EEEEEELi64ENS_6half_tEfNS_4arch4Sm90ELb1ELb0ELb1ELb0ELb0ELb0ELb0ELb1ELb1ELb1ELb1ELb0EEENS1_21CollectiveEpilogueFwdINS6_IJSA_SC_SB_EEES9_SE_SG_Li384ELb0ELb1ELb1ELb0EEENS1_19SingleTileSchedulerILb0ELb1ELb1ELi192EEEEEEEEEvNT_6ParamsE --------------------------
	.section	.text._ZN7cutlass13device_kernelIN5flash11enable_sm90INS1_16FlashAttnFwdSm90INS1_25CollectiveMainloopFwdSm90ILi2EN4cute5tupleIJNS5_1CILi1EEES8_S8_EEENS6_IJNS7_ILi192EEENS7_ILi128EEENS7_ILi64EEEEEELi64ENS_6half_tEfNS_4arch4Sm90ELb1ELb0ELb1ELb0ELb0ELb0ELb0ELb1ELb1ELb1ELb1ELb0EEENS1_21CollectiveEpilogueFwdINS6_IJSA_SC_SB_EEES9_SE_SG_Li384ELb0ELb1ELb1ELb0EEENS1_19SingleTileSchedulerILb0ELb1ELb1ELi192EEEEEEEEEvNT_6ParamsE,"ax",@progbits
	.align	128
.text._ZN7cutlass13device_kernelIN5flash11enable_sm90INS1_16FlashAttnFwdSm90INS1_25CollectiveMainloopFwdSm90ILi2EN4cute5tupleIJNS5_1CILi1EEES8_S8_EEENS6_IJNS7_ILi192EEENS7_ILi128EEENS7_ILi64EEEEEELi64ENS_6half_tEfNS_4arch4Sm90ELb1ELb0ELb1ELb0ELb0ELb0ELb0ELb1ELb1ELb1ELb1ELb0EEENS1_21CollectiveEpilogueFwdINS6_IJSA_SC_SB_EEES9_SE_SG_Li384ELb0ELb1ELb1ELb0EEENS1_19SingleTileSchedulerILb0ELb1ELb1ELi192EEEEEEEEEvNT_6ParamsE:
        .type           _ZN7cutlass13device_kernelIN5flash11enable_sm90INS1_16FlashAttnFwdSm90INS1_25CollectiveMainloopFwdSm90ILi2EN4cute5tupleIJNS5_1CILi1EEES8_S8_EEENS6_IJNS7_ILi192EEENS7_ILi128EEENS7_ILi64EEEEEELi64ENS_6half_tEfNS_4arch4Sm90ELb1ELb0ELb1ELb0ELb0ELb0ELb0ELb1ELb1ELb1ELb1ELb0EEENS1_21CollectiveEpilogueFwdINS6_IJSA_SC_SB_EEES9_SE_SG_Li384ELb0ELb1ELb1ELb0EEENS1_19SingleTileSchedulerILb0ELb1ELb1ELi192EEEEEEEEEvNT_6ParamsE,@function
        .size           _ZN7cutlass13device_kernelIN5flash11enable_sm90INS1_16FlashAttnFwdSm90INS1_25CollectiveMainloopFwdSm90ILi2EN4cute5tupleIJNS5_1CILi1EEES8_S8_EEENS6_IJNS7_ILi192EEENS7_ILi128EEENS7_ILi64EEEEEELi64ENS_6half_tEfNS_4arch4Sm90ELb1ELb0ELb1ELb0ELb0ELb0ELb0ELb1ELb1ELb1ELb1ELb0EEENS1_21CollectiveEpilogueFwdINS6_IJSA_SC_SB_EEES9_SE_SG_Li384ELb0ELb1ELb1ELb0EEENS1_19SingleTileSchedulerILb0ELb1ELb1ELi192EEEEEEEEEvNT_6ParamsE,(.L_x_87 - _ZN7cutlass13device_kernelIN5flash11enable_sm90INS1_16FlashAttnFwdSm90INS1_25CollectiveMainloopFwdSm90ILi2EN4cute5tupleIJNS5_1CILi1EEES8_S8_EEENS6_IJNS7_ILi192EEENS7_ILi128EEENS7_ILi64EEEEEELi64ENS_6half_tEfNS_4arch4Sm90ELb1ELb0ELb1ELb0ELb0ELb0ELb0ELb1ELb1ELb1ELb1ELb0EEENS1_21CollectiveEpilogueFwdINS6_IJSA_SC_SB_EEES9_SE_SG_Li384ELb0ELb1ELb1ELb0EEENS1_19SingleTileSchedulerILb0ELb1ELb1ELi192EEEEEEEEEvNT_6ParamsE)
        .other          _ZN7cutlass13device_kernelIN5flash11enable_sm90INS1_16FlashAttnFwdSm90INS1_25CollectiveMainloopFwdSm90ILi2EN4cute5tupleIJNS5_1CILi1EEES8_S8_EEENS6_IJNS7_ILi192EEENS7_ILi128EEENS7_ILi64EEEEEELi64ENS_6half_tEfNS_4arch4Sm90ELb1ELb0ELb1ELb0ELb0ELb0ELb0ELb1ELb1ELb1ELb1ELb0EEENS1_21CollectiveEpilogueFwdINS6_IJSA_SC_SB_EEES9_SE_SG_Li384ELb0ELb1ELb1ELb0EEENS1_19SingleTileSchedulerILb0ELb1ELb1ELi192EEEEEEEEEvNT_6ParamsE,@"STO_CUDA_ENTRY STV_DEFAULT"
_ZN7cutlass13device_kernelIN5flash11enable_sm90INS1_16FlashAttnFwdSm90INS1_25CollectiveMainloopFwdSm90ILi2EN4cute5tupleIJNS5_1CILi1EEES8_S8_EEENS6_IJNS7_ILi192EEENS7_ILi128EEENS7_ILi64EEEEEELi64ENS_6half_tEfNS_4arch4Sm90ELb1ELb0ELb1ELb0ELb0ELb0ELb0ELb1ELb1ELb1ELb1ELb0EEENS1_21CollectiveEpilogueFwdINS6_IJSA_SC_SB_EEES9_SE_SG_Li384ELb0ELb1ELb1ELb0EEENS1_19SingleTileSchedulerILb0ELb1ELb1ELi192EEEEEEEEEvNT_6ParamsE:
[----:B------:R-:W-:Y:S01]  /*0000*/  LDC R1, c[0x0][0x37c] ;  /* 0x0000df00ff017b82 */ /* 0x000fe20000000800 */
[----:B------:R-:W-:Y:S05]  /*0010*/  EXIT ;  /* 0x000000000000794d */ /* 0x000fea0003800000 */
.L_x_42:
        /* <DEDUP_REMOVED lines=14> */
.L_x_87:


//--------------------- .text._ZN7cutlass13device_kernelIN5flash11enable_sm90INS1_16FlashAttnFwdSm90INS1_25CollectiveMainloopFwdSm90ILi2EN4cute5tupleIJNS5_1CILi1EEES8_S8_EEENS6_IJNS7_ILi192EEENS7_ILi128EEENS7_ILi64EEEEEELi64ENS_6half_tEfNS_4arch4Sm90ELb1ELb0ELb1ELb1ELb0ELb0ELb0ELb1ELb1ELb1ELb1ELb0EEENS1_21CollectiveEpilogueFwdINS6_IJSA_SC_SB_EEES9_SE_SG_Li384ELb1ELb1ELb1ELb0EEENS1_36VarlenDynamicPersistentTileSchedulerILi192ELi128ELi384ELi128ELb1ELb1ELb1ELb1ELb1ELb1EEEEEEEEEvNT_6ParamsE --------------------------
	.section	.text._ZN7cutlass13device_kernelIN5flash11enable_sm90INS1_16FlashAttnFwdSm90INS1_25CollectiveMainloopFwdSm90ILi2EN4cute5tupleIJNS5_1CILi1EEES8_S8_EEENS6_IJNS7_ILi192EEENS7_ILi128EEENS7_ILi64EEEEEELi64ENS_6half_tEfNS_4arch4Sm90ELb1ELb0ELb1ELb1ELb0ELb0ELb0ELb1ELb1ELb1ELb1ELb0EEENS1_21CollectiveEpilogueFwdINS6_IJSA_SC_SB_EEES9_SE_SG_Li384ELb1ELb1ELb1ELb0EEENS1_36VarlenDynamicPersistentTileSchedulerILi192ELi128ELi384ELi128ELb1ELb1ELb1ELb1ELb1ELb1EEEEEEEEEvNT_6ParamsE,"ax",@progbits
	.align	128
.text._ZN7cutlass13device_kernelIN5flash11enable_sm90INS1_16FlashAttnFwdSm90INS1_25CollectiveMainloopFwdSm90ILi2EN4cute5tupleIJNS5_1CILi1EEES8_S8_EEENS6_IJNS7_ILi192EEENS7_ILi128EEENS7_ILi64EEEEEELi64ENS_6half_tEfNS_4arch4Sm90ELb1ELb0ELb1ELb1ELb0ELb0ELb0ELb1ELb1ELb1ELb1ELb0EEENS1_21CollectiveEpilogueFwdINS6_IJSA_SC_SB_EEES9_SE_SG_Li384ELb1ELb1ELb1ELb0EEENS1_36VarlenDynamicPersistentTileSchedulerILi192ELi128ELi384ELi128ELb1ELb1ELb1ELb1ELb1ELb1EEEEEEEEEvNT_6ParamsE:
        .type           _ZN7cutlass13device_kernelIN5flash11enable_sm90INS1_16FlashAttnFwdSm90INS1_25CollectiveMainloopFwdSm90ILi2EN4cute5tupleIJNS5_1CILi1EEES8_S8_EEENS6_IJNS7_ILi192EEENS7_ILi128EEENS7_ILi64EEEEEELi64ENS_6half_tEfNS_4arch4Sm90ELb1ELb0ELb1ELb1ELb0ELb0ELb0ELb1ELb1ELb1ELb1ELb0EEENS1_21CollectiveEpilogueFwdINS6_IJSA_SC_SB_EEES9_SE_SG_Li384ELb1ELb1ELb1ELb0EEENS1_36VarlenDynamicPersistentTileSchedulerILi192ELi128ELi384ELi128ELb1ELb1ELb1ELb1ELb1ELb1EEEEEEEEEvNT_6ParamsE,@function
        .size           _ZN7cutlass13device_kernelIN5flash11enable_sm90INS1_16FlashAttnFwdSm90INS1_25CollectiveMainloopFwdSm90ILi2EN4cute5tupleIJNS5_1CILi1EEES8_S8_EEENS6_IJNS7_ILi192EEENS7_ILi128EEENS7_ILi64EEEEEELi64ENS_6half_tEfNS_4arch4Sm90ELb1ELb0ELb1ELb1ELb0ELb0ELb0ELb1ELb1ELb1ELb1ELb0EEENS1_21CollectiveEpilogueFwdINS6_IJSA_SC_SB_EEES9_SE_SG_Li384ELb1ELb1ELb1ELb0EEENS1_36VarlenDynamicPersistentTileSchedulerILi192ELi128ELi384ELi128ELb1ELb1ELb1ELb1ELb1ELb1EEEEEEEEEvNT_6ParamsE,(.L_x_88 - _ZN7cutlass13device_kernelIN5flash11enable_sm90INS1_16FlashAttnFwdSm90INS1_25CollectiveMainloopFwdSm90ILi2EN4cute5tupleIJNS5_1CILi1EEES8_S8_EEENS6_IJNS7_ILi192EEENS7_ILi128EEENS7_ILi64EEEEEELi64ENS_6half_tEfNS_4arch4Sm90ELb1ELb0ELb1ELb1ELb0ELb0ELb0ELb1ELb1ELb1ELb1ELb0EEENS1_21CollectiveEpilogueFwdINS6_IJSA_SC_SB_EEES9_SE_SG_Li384ELb1ELb1ELb1ELb0EEENS1_36VarlenDynamicPersistentTileSchedulerILi192ELi128ELi384ELi128ELb1ELb1ELb1ELb1ELb1ELb1EEEEEEEEEvNT_6ParamsE)
        .other          _ZN7cutlass13device_kernelIN5flash11enable_sm90INS1_16FlashAttnFwdSm90INS1_25CollectiveMainloopFwdSm90ILi2EN4cute5tupleIJNS5_1CILi1EEES8_S8_EEENS6_IJNS7_ILi192EEENS7_ILi128EEENS7_ILi64EEEEEELi64ENS_6half_tEfNS_4arch4Sm90ELb1ELb0ELb1ELb1ELb0ELb0ELb0ELb1ELb1ELb1ELb1ELb0EEENS1_21CollectiveEpilogueFwdINS6_IJSA_SC_SB_EEES9_SE_SG_Li384ELb1ELb1ELb1ELb0EEENS1_36VarlenDynamicPersistentTileSchedulerILi192ELi128ELi384ELi128ELb1ELb1ELb1ELb1ELb1ELb1EEEEEEEEEvNT_6ParamsE,@"STO_CUDA_ENTRY STV_DEFAULT"
_ZN7cutlass13device_kernelIN5flash11enable_sm90INS1_16FlashAttnFwdSm90INS1_25CollectiveMainloopFwdSm90ILi2EN4cute5tupleIJNS5_1CILi1EEES8_S8_EEENS6_IJNS7_ILi192EEENS7_ILi128EEENS7_ILi64EEEEEELi64ENS_6half_tEfNS_4arch4Sm90ELb1ELb0ELb1ELb1ELb0ELb0ELb0ELb1ELb1ELb1ELb1ELb0EEENS1_21CollectiveEpilogueFwdINS6_IJSA_SC_SB_EEES9_SE_SG_Li384ELb1ELb1ELb1ELb0EEENS1_36VarlenDynamicPersistentTileSchedulerILi192ELi128ELi384ELi128ELb1ELb1ELb1ELb1ELb1ELb1EEEEEEEEEvNT_6ParamsE:
[----:B------:R-:W-:Y:S01]  /*0000*/  LDC R1, c[0x0][0x37c] ;  /* 0x0000df00ff017b82 */ /* 0x000fe20000000800 */
[----:B------:R-:W-:Y:S05]  /*0010*/  EXIT ;  /* 0x000000000000794d */ /* 0x000fea0003800000 */
.L_x_43:
        /* <DEDUP_REMOVED lines=14> */
.L_x_88:


//--------------------- .text._ZN7cutlass13device_kernelIN5flash11enable_sm90INS1_16FlashAttnFwdSm90INS1_25CollectiveMainloopFwdSm90ILi2EN4cute5tupleIJNS5_1CILi1EEES8_S8_EEENS6_IJNS7_ILi192EEENS7_ILi128EEENS7_ILi64EEEEEELi64ENS_6half_tEfNS_4arch4Sm90ELb1ELb0ELb1ELb1ELb0ELb1ELb0ELb1ELb1ELb1ELb1ELb0EEENS1_21CollectiveEpilogueFwdINS6_IJSA_SC_SB_EEES9_SE_SG_Li384ELb1ELb1ELb1ELb0EEENS1_36VarlenDynamicPersistentTileSchedulerILi192ELi128ELi384ELi128ELb1ELb1ELb1ELb1ELb1ELb1EEEEEEEEEvNT_6ParamsE --------------------------
	.section	.text._ZN7cutlass13device_kernelIN5flash11enable_sm90INS1_16FlashAttnFwdSm90INS1_25CollectiveMainloopFwdSm90ILi2EN4cute5tupleIJNS5_1CILi1EEES8_S8_EEENS6_IJNS7_ILi192EEENS7_ILi128EEENS7_ILi64EEEEEELi64ENS_6half_tEfNS_4arch4Sm90ELb1ELb0ELb1ELb1ELb0ELb1ELb0ELb1ELb1ELb1ELb1ELb0EEENS1_21CollectiveEpilogueFwdINS6_IJSA_SC_SB_EEES9_SE_SG_Li384ELb1ELb1ELb1ELb0EEENS1_36VarlenDynamicPersistentTileSchedulerILi192ELi128ELi384ELi128ELb1ELb1ELb1ELb1ELb1ELb1EEEEEEEEEvNT_6ParamsE,"ax",@progbits
	.align	128
.text._ZN7cutlass13device_kernelIN5flash11enable_sm90INS1_16FlashAttnFwdSm90INS1_25CollectiveMainloopFwdSm90ILi2EN4cute5tupleIJNS5_1CILi1EEES8_S8_EEENS6_IJNS7_ILi192EEENS7_ILi128EEENS7_ILi64EEEEEELi64ENS_6half_tEfNS_4arch4Sm90ELb1ELb0ELb1ELb1ELb0ELb1ELb0ELb1ELb1ELb1ELb1ELb0EEENS1_21CollectiveEpilogueFwdINS6_IJSA_SC_SB_EEES9_SE_SG_Li384ELb1ELb1ELb1ELb0EEENS1_36VarlenDynamicPersistentTileSchedulerILi192ELi128ELi384ELi128ELb1ELb1ELb1ELb1ELb1ELb1EEEEEEEEEvNT_6ParamsE:
        .type           _ZN7cutlass13device_kernelIN5flash11enable_sm90INS1_16FlashAttnFwdSm90INS1_25CollectiveMainloopFwdSm90ILi2EN4cute5tupleIJNS5_1CILi1EEES8_S8_EEENS6_IJNS7_ILi192EEENS7_ILi128EEENS7_ILi64EEEEEELi64ENS_6half_tEfNS_4arch4Sm90ELb1ELb0ELb1ELb1ELb0ELb1ELb0ELb1ELb1ELb1ELb1ELb0EEENS1_21CollectiveEpilogueFwdINS6_IJSA_SC_SB_EEES9_SE_SG_Li384ELb1ELb1ELb1ELb0EEENS1_36VarlenDynamicPersistentTileSchedulerILi192ELi128ELi384ELi128ELb1ELb1ELb1ELb1ELb1ELb1EEEEEEEEEvNT_6ParamsE,@function
        .size           _ZN7cutlass13device_kernelIN5flash11enable_sm90INS1_16FlashAttnFwdSm90INS1_25CollectiveMainloopFwdSm90ILi2EN4cute5tupleIJNS5_1CILi1EEES8_S8_EEENS6_IJNS7_ILi192EEENS7_ILi128EEENS7_ILi64EEEEEELi64ENS_6half_tEfNS_4arch4Sm90ELb1ELb0ELb1ELb1ELb0ELb1ELb0ELb1ELb1ELb1ELb1ELb0EEENS1_21CollectiveEpilogueFwdINS6_IJSA_SC_SB_EEES9_SE_SG_Li384ELb1ELb1ELb1ELb0EEENS1_36VarlenDynamicPersistentTileSchedulerILi192ELi128ELi384ELi128ELb1ELb1ELb1ELb1ELb1ELb1EEEEEEEEEvNT_6ParamsE,(.L_x_89 - _ZN7cutlass13device_kernelIN5flash11enable_sm90INS1_16FlashAttnFwdSm90INS1_25CollectiveMainloopFwdSm90ILi2EN4cute5tupleIJNS5_1CILi1EEES8_S8_EEENS6_IJNS7_ILi192EEENS7_ILi128EEENS7_ILi64EEEEEELi64ENS_6half_tEfNS_4arch4Sm90ELb1ELb0ELb1ELb1ELb0ELb1ELb0ELb1ELb1ELb1ELb1ELb0EEENS1_21CollectiveEpilogueFwdINS6_IJSA_SC_SB_EEES9_SE_SG_Li384ELb1ELb1ELb1ELb0EEENS1_36VarlenDynamicPersistentTileSchedulerILi192ELi128ELi384ELi128ELb1ELb1ELb1ELb1ELb1ELb1EEEEEEEEEvNT_6ParamsE)
        .other          _ZN7cutlass13device_kernelIN5flash11enable_sm90INS1_16FlashAttnFwdSm90INS1_25CollectiveMainloopFwdSm90ILi2EN4cute5tupleIJNS5_1CILi1EEES8_S8_EEENS6_IJNS7_ILi192EEENS7_ILi128EEENS7_ILi64EEEEEELi64ENS_6half_tEfNS_4arch4Sm90ELb1ELb0ELb1ELb1ELb0ELb1ELb0ELb1ELb1ELb1ELb1ELb0EEENS1_21CollectiveEpilogueFwdINS6_IJSA_SC_SB_EEES9_SE_SG_Li384ELb1ELb1ELb1ELb0EEENS1_36VarlenDynamicPersistentTileSchedulerILi192ELi128ELi384ELi128ELb1ELb1ELb1ELb1ELb1ELb1EEEEEEEEEvNT_6ParamsE,@"STO_CUDA_ENTRY STV_DEFAULT"
_ZN7cutlass13device_kernelIN5flash11enable_sm90INS1_16FlashAttnFwdSm90INS1_25CollectiveMainloopFwdSm90ILi2EN4cute5tupleIJNS5_1CILi1EEES8_S8_EEENS6_IJNS7_ILi192EEENS7_ILi128EEENS7_ILi64EEEEEELi64ENS_6half_tEfNS_4arch4Sm90ELb1ELb0ELb1ELb1ELb0ELb1ELb0ELb1ELb1ELb1ELb1ELb0EEENS1_21CollectiveEpilogueFwdINS6_IJSA_SC_SB_EEES9_SE_SG_Li384ELb1ELb1ELb1ELb0EEENS1_36VarlenDynamicPersistentTileSchedulerILi192ELi128ELi384ELi128ELb1ELb1ELb1ELb1ELb1ELb1EEEEEEEEEvNT_6ParamsE:
[----:B------:R-:W-:Y:S01]  /*0000*/  LDC R1, c[0x0][0x37c] ;  /* 0x0000df00ff017b82 */ /* 0x000fe20000000800 */
[----:B------:R-:W-:Y:S05]  /*0010*/  EXIT ;  /* 0x000000000000794d */ /* 0x000fea0003800000 */
.L_x_44:
        /* <DEDUP_REMOVED lines=14> */
.L_x_89:


//--------------------- .nv.shared.reserved.0     --------------------------
	.section	.nv.shared.reserved.0,"aw",@nobits
	.weak		__nv_reservedSMEM_offset_0_alias
	.size		__nv_reservedSMEM_offset_0_alias, 0, 64
	.other		__nv_reservedSMEM_offset_0_alias,@"STO_CUDA_RESERVED_SHARED STV_DEFAULT"
__nv_reservedSMEM_offset_0_alias:
	.zero		0
	.zero		64


//--------------------- .nv.global                --------------------------
	.section	.nv.global,"aw",@nobits
.nv.global:
	.type		_ZN80_INTERNAL_c2746a16_44_flash_fwd_hdimall_fp16_split_softcap_sm90_cu_49158569_37234cute1_E,@object
	.size		_ZN80_INTERNAL_c2746a16_44_flash_fwd_hdimall_fp16_split_softcap_sm90_cu_49158569_37234cute1_E,(_ZN80_INTERNAL_c2746a16_44_flash_fwd_hdimall_fp16_split_softcap_sm90_cu_49158569_37234cuda3std3__45__cpo6cbeginE - _ZN80_INTERNAL_c2746a16_44_flash_fwd_hdimall_fp16_split_softcap_sm90_cu_49158569_37234cute1_E)
_ZN80_INTERNAL_c2746a16_44_flash_fwd_hdimall_fp16_split_softcap_sm90_cu_49158569_37234cute1_E:
	.zero		1
	.type		_ZN80_INTERNAL_c2746a16_44_flash_fwd_hdimall_fp16_split_softcap_sm90_cu_49158569_37234cuda3std3__45__cpo6cbeginE,@object
	.size		_ZN80_INTERNAL_c2746a16_44_flash_fwd_hdimall_fp16_split_softcap_sm90_cu_49158569_37234cuda3std3__45__cpo6cbeginE,(_ZN80_INTERNAL_c2746a16_44_flash_fwd_hdimall_fp16_split_softcap_sm90_cu_49158569_37234cuda3std3__48in_placeE - _ZN80_INTERNAL_c2746a16_44_flash_fwd_hdimall_fp16_split_softcap_sm90_cu_49158569_37234cuda3std3__45__cpo6cbeginE)
_ZN80_INTERNAL_c2746a16_44_flash_fwd_hdimall_fp16_split_softcap_sm90_cu_49158569_37234cuda3std3__45__cpo6cbeginE:
	.zero		1
	.type		_ZN80_INTERNAL_c2746a16_44_flash_fwd_hdimall_fp16_split_softcap_sm90_cu_49158569_37234cuda3std3__48in_placeE,@object
	.size		_ZN80_INTERNAL_c2746a16_44_flash_fwd_hdimall_fp16_split_softcap_sm90_cu_49158569_37234cuda3std3__48in_placeE,(_ZN80_INTERNAL_c2746a16_44_flash_fwd_hdimall_fp16_split_softcap_sm90_cu_49158569_37234cuda3std6ranges3__45__cpo9iter_moveE - _ZN80_INTERNAL_c2746a16_44_flash_fwd_hdimall_fp16_split_softcap_sm90_cu_49158569_37234cuda3std3__48in_placeE)
_ZN80_INTERNAL_c2746a16_44_flash_fwd_hdimall_fp16_split_softcap_sm90_cu_49158569_37234cuda3std3__48in_placeE:
	.zero		1
	.type		_ZN80_INTERNAL_c2746a16_44_flash_fwd_hdimall_fp16_split_softcap_sm90_cu_49158569_37234cuda3std6ranges3__45__cpo9iter_moveE,@object
	.size		_ZN80_INTERNAL_c2746a16_44_flash_fwd_hdimall_fp16_split_softcap_sm90_cu_49158569_37234cuda3std6ranges3__45__cpo9iter_moveE,(_ZN80_INTERNAL_c2746a16_44_flash_fwd_hdimall_fp16_split_softcap_sm90_cu_49158569_37234cuda3std3__45__cpo5beginE - _ZN80_INTERNAL_c2746a16_44_flash_fwd_hdimall_fp16_split_softcap_sm90_cu_49158569_37234cuda3std6ranges3__45__cpo9iter_moveE)
_ZN80_INTERNAL_c2746a16_44_flash_fwd_hdimall_fp16_split_softcap_sm90_cu_49158569_37234cuda3std6ranges3__45__cpo9iter_moveE:
	.zero		1
	.type		_ZN80_INTERNAL_c2746a16_44_flash_fwd_hdimall_fp16_split_softcap_sm90_cu_49158569_37234cuda3std3__45__cpo5beginE,@object
	.size		_ZN80_INTERNAL_c2746a16_44_flash_fwd_hdimall_fp16_split_softcap_sm90_cu_49158569_37234cuda3std3__45__cpo5beginE,(_ZN80_INTERNAL_c2746a16_44_flash_fwd_hdimall_fp16_split_softcap_sm90_cu_49158569_37234cuda3std3__482_GLOBAL__N__c2746a16_44_flash_fwd_hdimall_fp16_split_softcap_sm90_cu_49158569_37236ignoreE - _ZN80_INTERNAL_c2746a16_44_flash_fwd_hdimall_fp16_split_softcap_sm90_cu_49158569_37234cuda3std3__45__cpo5beginE)
_ZN80_INTERNAL_c2746a16_44_flash_fwd_hdimall_fp16_split_softcap_sm90_cu_49158569_37234cuda3std3__45__cpo5beginE:
	.zero		1
	.type		_ZN80_INTERNAL_c2746a16_44_flash_fwd_hdimall_fp16_split_softcap_sm90_cu_49158569_37234cuda3std3__482_GLOBAL__N__c2746a16_44_flash_fwd_hdimall_fp16_split_softcap_sm90_cu_49158569_37236ignoreE,@object
	.size		_ZN80_INTERNAL_c2746a16_44_flash_fwd_hdimall_fp16_split_softcap_sm90_cu_49158569_37234cuda3std3__482_GLOBAL__N__c2746a16_44_flash_fwd_hdimall_fp16_split_softcap_sm90_cu_49158569_37236ignoreE,(_ZN80_INTERNAL_c2746a16_44_flash_fwd_hdimall_fp16_split_softcap_sm90_cu_49158569_37234cute7productE - _ZN80_INTERNAL_c2746a16_44_flash_fwd_hdimall_fp16_split_softcap_sm90_cu_49158569_37234cuda3std3__482_GLOBAL__N__c2746a16_44_flash_fwd_hdimall_fp16_split_softcap_sm90_cu_49158569_37236ignoreE)
_ZN80_INTERNAL_c2746a16_44_flash_fwd_hdimall_fp16_split_softcap_sm90_cu_49158569_37234cuda3std3__482_GLOBAL__N__c2746a16_44_flash_fwd_hdimall_fp16_split_softcap_sm90_cu_49158569_37236ignoreE:
	.zero		1
	.type		_ZN80_INTERNAL_c2746a16_44_flash_fwd_hdimall_fp16_split_softcap_sm90_cu_49158569_37234cute7productE,@object
	.size		_ZN80_INTERNAL_c2746a16_44_flash_fwd_hdimall_fp16_split_softcap_sm90_cu_49158569_37234cute7productE,(_ZN80_INTERNAL_c2746a16_44_flash_fwd_hdimall_fp16_split_softcap_sm90_cu_49158569_37234cuda3std3__45__cpo3endE - _ZN80_INTERNAL_c2746a16_44_flash_fwd_hdimall_fp16_split_softcap_sm90_cu_49158569_37234cute7productE)
_ZN80_INTERNAL_c2746a16_44_flash_fwd_hdimall_fp16_split_softcap_sm90_cu_49158569_37234cute7productE:
	.zero		1
	.type		_ZN80_INTERNAL_c2746a16_44_flash_fwd_hdimall_fp16_split_softcap_sm90_cu_49158569_37234cuda3std3__45__cpo3endE,@object
	.size		_ZN80_INTERNAL_c2746a16_44_flash_fwd_hdimall_fp16_split_softcap_sm90_cu_49158569_37234cuda3std3__45__cpo3endE,(_ZN80_INTERNAL_c2746a16_44_flash_fwd_hdimall_fp16_split_softcap_sm90_cu_49158569_37234cuda3std3__419piecewise_constructE - _ZN80_INTERNAL_c2746a16_44_flash_fwd_hdimall_fp16_split_softcap_sm90_cu_49158569_37234cuda3std3__45__cpo3endE)
_ZN80_INTERNAL_c2746a16_44_flash_fwd_hdimall_fp16_split_softcap_sm90_cu_49158569_37234cuda3std3__45__cpo3endE:
	.zero		1
	.type		_ZN80_INTERNAL_c2746a16_44_flash_fwd_hdimall_fp16_split_softcap_sm90_cu_49158569_37234cuda3std3__419piecewise_constructE,@object
	.size		_ZN80_INTERNAL_c2746a16_44_flash_fwd_hdimall_fp16_split_softcap_sm90_cu_49158569_37234cuda3std3__419piecewise_constructE,(_ZN80_INTERNAL_c2746a16_44_flash_fwd_hdimall_fp16_split_softcap_sm90_cu_49158569_37234cuda3std3__45__cpo4cendE - _ZN80_INTERNAL_c2746a16_44_flash_fwd_hdimall_fp16_split_softcap_sm90_cu_49158569_37234cuda3std3__419piecewise_constructE)
_ZN80_INTERNAL_c2746a16_44_flash_fwd_hdimall_fp16_split_softcap_sm90_cu_49158569_37234cuda3std3__419piecewise_constructE:
	.zero		1
	.type		_ZN80_INTERNAL_c2746a16_44_flash_fwd_hdimall_fp16_split_softcap_sm90_cu_49158569_37234cuda3std3__45__cpo4cendE,@object
	.size		_ZN80_INTERNAL_c2746a16_44_flash_fwd_hdimall_fp16_split_softcap_sm90_cu_49158569_37234cuda3std3__45__cpo4cendE,(_ZN80_INTERNAL_c2746a16_44_flash_fwd_hdimall_fp16_split_softcap_sm90_cu_49158569_37234cuda3std6ranges3__45__cpo4swapE - _ZN80_INTERNAL_c2746a16_44_flash_fwd_hdimall_fp16_split_softcap_sm90_cu_49158569_37234cuda3std3__45__cpo4cendE)
_ZN80_INTERNAL_c2746a16_44_flash_fwd_hdimall_fp16_split_softcap_sm90_cu_49158569_37234cuda3std3__45__cpo4cendE:
	.zero		1
	.type		_ZN80_INTERNAL_c2746a16_44_flash_fwd_hdimall_fp16_split_softcap_sm90_cu_49158569_37234cuda3std6ranges3__45__cpo4swapE,@object
	.size		_ZN80_INTERNAL_c2746a16_44_flash_fwd_hdimall_fp16_split_softcap_sm90_cu_49158569_37234cuda3std6ranges3__45__cpo4swapE,(.L_7 - _ZN80_INTERNAL_c2746a16_44_flash_fwd_hdimall_fp16_split_softcap_sm90_cu_49158569_37234cuda3std6ranges3__45__cpo4swapE)
_ZN80_INTERNAL_c2746a16_44_flash_fwd_hdimall_fp16_split_softcap_sm90_cu_49158569_37234cuda3std6ranges3__45__cpo4swapE:
	.zero		1
.L_7:


//--------------------- .nv.constant0._ZN7cutlass13device_kernelIN5flash11enable_sm90INS1_16FlashAttnFwdSm90INS1_25CollectiveMainloopFwdSm90ILi2EN4cute5tupleIJNS5_1CILi1EEES8_S8_EEENS6_IJNS7_ILi128EEENS7_ILi80EEENS7_ILi256EEEEEELi256ENS_6half_tEfNS_4arch4Sm90ELb0ELb0ELb1ELb0ELb0ELb0ELb0ELb1ELb1ELb1ELb1ELb0EEENS1_21CollectiveEpilogueFwdINS6_IJSA_SC_SB_EEES9_SE_SG_Li256ELb0ELb1ELb1ELb0EEENS1_19SingleTileSchedulerILb0ELb1ELb1ELi128EEEEEEEEEvNT_6ParamsE --------------------------
	.section	.nv.constant0._ZN7cutlass13device_kernelIN5flash11enable_sm90INS1_16FlashAttnFwdSm90INS1_25CollectiveMainloopFwdSm90ILi2EN4cute5tupleIJNS5_1CILi1EEES8_S8_EEENS6_IJNS7_ILi128EEENS7_ILi80EEENS7_ILi256EEEEEELi256ENS_6half_tEfNS_4arch4Sm90ELb0ELb0ELb1ELb0ELb0ELb0ELb0ELb1ELb1ELb1ELb1ELb0EEENS1_21CollectiveEpilogueFwdINS6_IJSA_SC_SB_EEES9_SE_SG_Li256ELb0ELb1ELb1ELb0EEENS1_19SingleTileSchedulerILb0ELb1ELb1ELi128EEEEEEEEEvNT_6ParamsE,"a",@progbits
	.sectionflags	@""
	.align	4
.nv.constant0._ZN7cutlass13device_kernelIN5flash11enable_sm90INS1_16FlashAttnFwdSm90INS1_25CollectiveMainloopFwdSm90ILi2EN4cute5tupleIJNS5_1CILi1EEES8_S8_EEENS6_IJNS7_ILi128EEENS7_ILi80EEENS7_ILi256EEEEEELi256ENS_6half_tEfNS_4arch4Sm90ELb0ELb0ELb1ELb0ELb0ELb0ELb0ELb1ELb1ELb1ELb1ELb0EEENS1_21CollectiveEpilogueFwdINS6_IJSA_SC_SB_EEES9_SE_SG_Li256ELb0ELb1ELb1ELb0EEENS1_19SingleTileSchedulerILb0ELb1ELb1ELi128EEEEEEEEEvNT_6ParamsE:
	.zero		3456


//--------------------- .nv.constant0._ZN7cutlass13device_kernelIN5flash11enable_sm90INS1_16FlashAttnFwdSm90INS1_25CollectiveMainloopFwdSm90ILi2EN4cute5tupleIJNS5_1CILi1EEES8_S8_EEENS6_IJNS7_ILi128EEENS7_ILi80EEENS7_ILi256EEEEEELi256ENS_6half_tEfNS_4arch4Sm90ELb0ELb0ELb1ELb1ELb0ELb0ELb0ELb1ELb1ELb1ELb1ELb0EEENS1_21CollectiveEpilogueFwdINS6_IJSA_SC_SB_EEES9_SE_SG_Li256ELb1ELb1ELb1ELb0EEENS1_36VarlenDynamicPersistentTileSchedulerILi128ELi80ELi256ELi128ELb1ELb1ELb1ELb0ELb1ELb1EEEEEEEEEvNT_6ParamsE --------------------------
	.section	.nv.constant0._ZN7cutlass13device_kernelIN5flash11enable_sm90INS1_16FlashAttnFwdSm90INS1_25CollectiveMainloopFwdSm90ILi2EN4cute5tupleIJNS5_1CILi1EEES8_S8_EEENS6_IJNS7_ILi128EEENS7_ILi80EEENS7_ILi256EEEEEELi256ENS_6half_tEfNS_4arch4Sm90ELb0ELb0ELb1ELb1ELb0ELb0ELb0ELb1ELb1ELb1ELb1ELb0EEENS1_21CollectiveEpilogueFwdINS6_IJSA_SC_SB_EEES9_SE_SG_Li256ELb1ELb1ELb1ELb0EEENS1_36VarlenDynamicPersistentTileSchedulerILi128ELi80ELi256ELi128ELb1ELb1ELb1ELb0ELb1ELb1EEEEEEEEEvNT_6ParamsE,"a",@progbits
	.sectionflags	@""
	.align	4
.nv.constant0._ZN7cutlass13device_kernelIN5flash11enable_sm90INS1_16FlashAttnFwdSm90INS1_25CollectiveMainloopFwdSm90ILi2EN4cute5tupleIJNS5_1CILi1EEES8_S8_EEENS6_IJNS7_ILi128EEENS7_ILi80EEENS7_ILi256EEEEEELi256ENS_6half_tEfNS_4arch4Sm90ELb0ELb0ELb1ELb1ELb0ELb0ELb0ELb1ELb1ELb1ELb1ELb0EEENS1_21CollectiveEpilogueFwdINS6_IJSA_SC_SB_EEES9_SE_SG_Li256ELb1ELb1ELb1ELb0EEENS1_36VarlenDynamicPersistentTileSchedulerILi128ELi80ELi256ELi128ELb1ELb1ELb1ELb0ELb1ELb1EEEEEEEEEvNT_6ParamsE:
	.zero		3584


//--------------------- .nv.constant0._ZN7cutlass13device_kernelIN5flash11enable_sm90INS1_16FlashAttnFwdSm90INS1_25CollectiveMainloopFwdSm90ILi2EN4cute5tupleIJNS5_1CILi1EEES8_S8_EEENS6_IJNS7_ILi128EEENS7_ILi80EEENS7_ILi256EEEEEELi256ENS_6half_tEfNS_4arch4Sm90ELb0ELb0ELb1ELb1ELb0ELb1ELb0ELb1ELb1ELb1ELb1ELb0EEENS1_21CollectiveEpilogueFwdINS6_IJSA_SC_SB_EEES9_SE_SG_Li256ELb1ELb1ELb1ELb0EEENS1_36VarlenDynamicPersistentTileSchedulerILi128ELi80ELi256ELi128ELb1ELb1ELb1ELb0ELb1ELb1EEEEEEEEEvNT_6ParamsE --------------------------
	.section	.nv.constant0._ZN7cutlass13device_kernelIN5flash11enable_sm90INS1_16FlashAttnFwdSm90INS1_25CollectiveMainloopFwdSm90ILi2EN4cute5tupleIJNS5_1CILi1EEES8_S8_EEENS6_IJNS7_ILi128EEENS7_ILi80EEENS7_ILi256EEEEEELi256ENS_6half_tEfNS_4arch4Sm90ELb0ELb0ELb1ELb1ELb0ELb1ELb0ELb1ELb1ELb1ELb1ELb0EEENS1_21CollectiveEpilogueFwdINS6_IJSA_SC_SB_EEES9_SE_SG_Li256ELb1ELb1ELb1ELb0EEENS1_36VarlenDynamicPersistentTileSchedulerILi128ELi80ELi256ELi128ELb1ELb1ELb1ELb0ELb1ELb1EEEEEEEEEvNT_6ParamsE,"a",@progbits
	.sectionflags	@""
	.align	4
.nv.constant0._ZN7cutlass13device_kernelIN5flash11enable_sm90INS1_16FlashAttnFwdSm90INS1_25CollectiveMainloopFwdSm90ILi2EN4cute5tupleIJNS5_1CILi1EEES8_S8_EEENS6_IJNS7_ILi128EEENS7_ILi80EEENS7_ILi256EEEEEELi256ENS_6half_tEfNS_4arch4Sm90ELb0ELb0ELb1ELb1ELb0ELb1ELb0ELb1ELb1ELb1ELb1ELb0EEENS1_21CollectiveEpilogueFwdINS6_IJSA_SC_SB_EEES9_SE_SG_Li256ELb1ELb1ELb1ELb0EEENS1_36VarlenDynamicPersistentTileSchedulerILi128ELi80ELi256ELi128ELb1ELb1ELb1ELb0ELb1ELb1EEEEEEEEEvNT_6ParamsE:
	.zero		3584


//--------------------- .nv.constant0._ZN7cutlass13device_kernelIN5flash11enable_sm90INS1_16FlashAttnFwdSm90INS1_25CollectiveMainloopFwdSm90ILi2EN4cute5tupleIJNS5_1CILi1EEES8_S8_EEENS6_IJNS7_ILi128EEENS7_ILi64EEENS7_ILi256EEEEEELi256ENS_6half_tEfNS_4arch4Sm90ELb0ELb1ELb1ELb0ELb0ELb0ELb0ELb1ELb1ELb1ELb1ELb0EEENS1_21CollectiveEpilogueFwdINS6_IJSA_SC_SB_EEES9_SE_SG_Li256ELb0ELb1ELb1ELb0EEENS1_19SingleTileSchedulerILb0ELb1ELb1ELi128EEEEEEEEEvNT_6ParamsE --------------------------
	.section	.nv.constant0._ZN7cutlass13device_kernelIN5flash11enable_sm90INS1_16FlashAttnFwdSm90INS1_25CollectiveMainloopFwdSm90ILi2EN4cute5tupleIJNS5_1CILi1EEES8_S8_EEENS6_IJNS7_ILi128EEENS7_ILi64EEENS7_ILi256EEEEEELi256ENS_6half_tEfNS_4arch4Sm90ELb0ELb1ELb1ELb0ELb0ELb0ELb0ELb1ELb1ELb1ELb1ELb0EEENS1_21CollectiveEpilogueFwdINS6_IJSA_SC_SB_EEES9_SE_SG_Li256ELb0ELb1ELb1ELb0EEENS1_19SingleTileSchedulerILb0ELb1ELb1ELi128EEEEEEEEEvNT_6ParamsE,"a",@progbits
	.sectionflags	@""
	.align	4
.nv.constant0._ZN7cutlass13device_kernelIN5flash11enable_sm90INS1_16FlashAttnFwdSm90INS1_25CollectiveMainloopFwdSm90ILi2EN4cute5tupleIJNS5_1CILi1EEES8_S8_EEENS6_IJNS7_ILi128EEENS7_ILi64EEENS7_ILi256EEEEEELi256ENS_6half_tEfNS_4arch4Sm90ELb0ELb1ELb1ELb0ELb0ELb0ELb0ELb1ELb1ELb1ELb1ELb0EEENS1_21CollectiveEpilogueFwdINS6_IJSA_SC_SB_EEES9_SE_SG_Li256ELb0ELb1ELb1ELb0EEENS1_19SingleTileSchedulerILb0ELb1ELb1ELi128EEEEEEEEEvNT_6ParamsE:
	.zero		3456


//--------------------- .nv.constant0._ZN7cutlass13device_kernelIN5flash11enable_sm90INS1_16FlashAttnFwdSm90INS1_25CollectiveMainloopFwdSm90ILi2EN4cute5tupleIJNS5_1CILi1EEES8_S8_EEENS6_IJNS7_ILi128EEENS7_ILi64EEENS7_ILi256EEEEEELi256ENS_6half_tEfNS_4arch4Sm90ELb0ELb1ELb1ELb1ELb0ELb0ELb0ELb1ELb1ELb1ELb1ELb0EEENS1_21CollectiveEpilogueFwdINS6_IJSA_SC_SB_EEES9_SE_SG_Li256ELb1ELb1ELb1ELb0EEENS1_36VarlenDynamicPersistentTileSchedulerILi128ELi64ELi256ELi128ELb1ELb1ELb1ELb1ELb0ELb1EEEEEEEEEvNT_6ParamsE --------------------------
	.section	.nv.constant0._ZN7cutlass13device_kernelIN5flash11enable_sm90INS1_16FlashAttnFwdSm90INS1_25CollectiveMainloopFwdSm90ILi2EN4cute5tupleIJNS5_1CILi1EEES8_S8_EEENS6_IJNS7_ILi128EEENS7_ILi64EEENS7_ILi256EEEEEELi256ENS_6half_tEfNS_4arch4Sm90ELb0ELb1ELb1ELb1ELb0ELb0ELb0ELb1ELb1ELb1ELb1ELb0EEENS1_21CollectiveEpilogueFwdINS6_IJSA_SC_SB_EEES9_SE_SG_Li256ELb1ELb1ELb1ELb0EEENS1_36VarlenDynamicPersistentTileSchedulerILi128ELi64ELi256ELi128ELb1ELb1ELb1ELb1ELb0ELb1EEEEEEEEEvNT_6ParamsE,"a",@progbits
	.sectionflags	@""
	.align	4
.nv.constant0._ZN7cutlass13device_kernelIN5flash11enable_sm90INS1_16FlashAttnFwdSm90INS1_25CollectiveMainloopFwdSm90ILi2EN4cute5tupleIJNS5_1CILi1EEES8_S8_EEENS6_IJNS7_ILi128EEENS7_ILi64EEENS7_ILi256EEEEEELi256ENS_6half_tEfNS_4arch4Sm90ELb0ELb1ELb1ELb1ELb0ELb0ELb0ELb1ELb1ELb1ELb1ELb0EEENS1_21CollectiveEpilogueFwdINS6_IJSA_SC_SB_EEES9_SE_SG_Li256ELb1ELb1ELb1ELb0EEENS1_36VarlenDynamicPersistentTileSchedulerILi128ELi64ELi256ELi128ELb1ELb1ELb1ELb1ELb0ELb1EEEEEEEEEvNT_6ParamsE:
	.zero		3584


//--------------------- .nv.constant0._ZN7cutlass13device_kernelIN5flash11enable_sm90INS1_16FlashAttnFwdSm90INS1_25CollectiveMainloopFwdSm90ILi2EN4cute5tupleIJNS5_1CILi1EEES8_S8_EEENS6_IJNS7_ILi128EEENS7_ILi64EEENS7_ILi256EEEEEELi256ENS_6half_tEfNS_4arch4Sm90ELb0ELb1ELb1ELb1ELb0ELb1ELb0ELb1ELb1ELb1ELb1ELb0EEENS1_21CollectiveEpilogueFwdINS6_IJSA_SC_SB_EEES9_SE_SG_Li256ELb1ELb1ELb1ELb0EEENS1_36VarlenDynamicPersistentTileSchedulerILi128ELi64ELi256ELi128ELb1ELb1ELb1ELb1ELb0ELb1EEEEEEEEEvNT_6ParamsE --------------------------
	.section	.nv.constant0._ZN7cutlass13device_kernelIN5flash11enable_sm90INS1_16FlashAttnFwdSm90INS1_25CollectiveMainloopFwdSm90ILi2EN4cute5tupleIJNS5_1CILi1EEES8_S8_EEENS6_IJNS7_ILi128EEENS7_ILi64EEENS7_ILi256EEEEEELi256ENS_6half_tEfNS_4arch4Sm90ELb0ELb1ELb1ELb1ELb0ELb1ELb0ELb1ELb1ELb1ELb1ELb0EEENS1_21CollectiveEpilogueFwdINS6_IJSA_SC_SB_EEES9_SE_SG_Li256ELb1ELb1ELb1ELb0EEENS1_36VarlenDynamicPersistentTileSchedulerILi128ELi64ELi256ELi128ELb1ELb1ELb1ELb1ELb0ELb1EEEEEEEEEvNT_6ParamsE,"a",@progbits
	.sectionflags	@""
	.align	4
.nv.constant0._ZN7cutlass13device_kernelIN5flash11enable_sm90INS1_16FlashAttnFwdSm90INS1_25CollectiveMainloopFwdSm90ILi2EN4cute5tupleIJNS5_1CILi1EEES8_S8_EEENS6_IJNS7_ILi128EEENS7_ILi64EEENS7_ILi256EEEEEELi256ENS_6half_tEfNS_4arch4Sm90ELb0ELb1ELb1ELb1ELb0ELb1ELb0ELb1ELb1ELb1ELb1ELb0EEENS1_21CollectiveEpilogueFwdINS6_IJSA_SC_SB_EEES9_SE_SG_Li256ELb1ELb1ELb1ELb0EEENS1_36VarlenDynamicPersistentTileSchedulerILi128ELi64ELi256ELi128ELb1ELb1ELb1ELb1ELb0ELb1EEEEEEEEEvNT_6ParamsE:
	.zero		3584


//--------------------- .nv.constant0._ZN7cutlass13device_kernelIN5flash11enable_sm90INS1_16FlashAttnFwdSm90INS1_25CollectiveMainloopFwdSm90ILi2EN4cute5tupleIJNS5_1CILi1EEES8_S8_EEENS6_IJNS7_ILi128EEENS7_ILi80EEENS7_ILi256EEEEEELi256ENS_6half_tEfNS_4arch4Sm90ELb1ELb0ELb1ELb0ELb0ELb0ELb0ELb1ELb1ELb1ELb1ELb0EEENS1_21CollectiveEpilogueFwdINS6_IJSA_SC_SB_EEES9_SE_SG_Li256ELb0ELb1ELb1ELb0EEENS1_19SingleTileSchedulerILb0ELb1ELb1ELi128EEEEEEEEEvNT_6ParamsE --------------------------
	.section	.nv.constant0._ZN7cutlass13device_kernelIN5flash11enable_sm90INS1_16FlashAttnFwdSm90INS1_25CollectiveMainloopFwdSm90ILi2EN4cute5tupleIJNS5_1CILi1EEES8_S8_EEENS6_IJNS7_ILi128EEENS7_ILi80EEENS7_ILi256EEEEEELi256ENS_6half_tEfNS_4arch4Sm90ELb1ELb0ELb1ELb0ELb0ELb0ELb0ELb1ELb1ELb1ELb1ELb0EEENS1_21CollectiveEpilogueFwdINS6_IJSA_SC_SB_EEES9_SE_SG_Li256ELb0ELb1ELb1ELb0EEENS1_19SingleTileSchedulerILb0ELb1ELb1ELi128EEEEEEEEEvNT_6ParamsE,"a",@progbits
	.sectionflags	@""
	.align	4
.nv.constant0._ZN7cutlass13device_kernelIN5flash11enable_sm90INS1_16FlashAttnFwdSm90INS1_25CollectiveMainloopFwdSm90ILi2EN4cute5tupleIJNS5_1CILi1EEES8_S8_EEENS6_IJNS7_ILi128EEENS7_ILi80EEENS7_ILi256EEEEEELi256ENS_6half_tEfNS_4arch4Sm90ELb1ELb0ELb1ELb0ELb0ELb0ELb0ELb1ELb1ELb1ELb1ELb0EEENS1_21CollectiveEpilogueFwdINS6_IJSA_SC_SB_EEES9_SE_SG_Li256ELb0ELb1ELb1ELb0EEENS1_19SingleTileSchedulerILb0ELb1ELb1ELi128EEEEEEEEEvNT_6ParamsE:
	.zero		3456


//--------------------- .nv.constant0._ZN7cutlass13device_kernelIN5flash11enable_sm90INS1_16FlashAttnFwdSm90INS1_25CollectiveMainloopFwdSm90ILi2EN4cute5tupleIJNS5_1CILi1EEES8_S8_EEENS6_IJNS7_ILi128EEENS7_ILi80EEENS7_ILi256EEEEEELi256ENS_6half_tEfNS_4arch4Sm90ELb1ELb0ELb1ELb1ELb0ELb0ELb0ELb1ELb1ELb1ELb1ELb0EEENS1_21CollectiveEpilogueFwdINS6_IJSA_SC_SB_EEES9_SE_SG_Li256ELb1ELb1ELb1ELb0EEENS1_36VarlenDynamicPersistentTileSchedulerILi128ELi80ELi256ELi128ELb1ELb1ELb1ELb1ELb1ELb1EEEEEEEEEvNT_6ParamsE --------------------------
	.section	.nv.constant0._ZN7cutlass13device_kernelIN5flash11enable_sm90INS1_16FlashAttnFwdSm90INS1_25CollectiveMainloopFwdSm90ILi2EN4cute5tupleIJNS5_1CILi1EEES8_S8_EEENS6_IJNS7_ILi128EEENS7_ILi80EEENS7_ILi256EEEEEELi256ENS_6half_tEfNS_4arch4Sm90ELb1ELb0ELb1ELb1ELb0ELb0ELb0ELb1ELb1ELb1ELb1ELb0EEENS1_21CollectiveEpilogueFwdINS6_IJSA_SC_SB_EEES9_SE_SG_Li256ELb1ELb1ELb1ELb0EEENS1_36VarlenDynamicPersistentTileSchedulerILi128ELi80ELi256ELi128ELb1ELb1ELb1ELb1ELb1ELb1EEEEEEEEEvNT_6ParamsE,"a",@progbits
	.sectionflags	@""
	.align	4
.nv.constant0._ZN7cutlass13device_kernelIN5flash11enable_sm90INS1_16FlashAttnFwdSm90INS1_25CollectiveMainloopFwdSm90ILi2EN4cute5tupleIJNS5_1CILi1EEES8_S8_EEENS6_IJNS7_ILi128EEENS7_ILi80EEENS7_ILi256EEEEEELi256ENS_6half_tEfNS_4arch4Sm90ELb1ELb0ELb1ELb1ELb0ELb0ELb0ELb1ELb1ELb1ELb1ELb0EEENS1_21CollectiveEpilogueFwdINS6_IJSA_SC_SB_EEES9_SE_SG_Li256ELb1ELb1ELb1ELb0EEENS1_36VarlenDynamicPersistentTileSchedulerILi128ELi80ELi256ELi128ELb1ELb1ELb1ELb1ELb1ELb1EEEEEEEEEvNT_6ParamsE:
	.zero		3584


//--------------------- .nv.constant0._ZN7cutlass13device_kernelIN5flash11enable_sm90INS1_16FlashAttnFwdSm90INS1_25CollectiveMainloopFwdSm90ILi2EN4cute5tupleIJNS5_1CILi1EEES8_S8_EEENS6_IJNS7_ILi128EEENS7_ILi80EEENS7_ILi256EEEEEELi256ENS_6half_tEfNS_4arch4Sm90ELb1ELb0ELb1ELb1ELb0ELb1ELb0ELb1ELb1ELb1ELb1ELb0EEENS1_21CollectiveEpilogueFwdINS6_IJSA_SC_SB_EEES9_SE_SG_Li256ELb1ELb1ELb1ELb0EEENS1_36VarlenDynamicPersistentTileSchedulerILi128ELi80ELi256ELi128ELb1ELb1ELb1ELb1ELb1ELb1EEEEEEEEEvNT_6ParamsE --------------------------
	.section	.nv.constant0._ZN7cutlass13device_kernelIN5flash11enable_sm90INS1_16FlashAttnFwdSm90INS1_25CollectiveMainloopFwdSm90ILi2EN4cute5tupleIJNS5_1CILi1EEES8_S8_EEENS6_IJNS7_ILi128EEENS7_ILi80EEENS7_ILi256EEEEEELi256ENS_6half_tEfNS_4arch4Sm90ELb1ELb0ELb1ELb1ELb0ELb1ELb0ELb1ELb1ELb1ELb1ELb0EEENS1_21CollectiveEpilogueFwdINS6_IJSA_SC_SB_EEES9_SE_SG_Li256ELb1ELb1ELb1ELb0EEENS1_36VarlenDynamicPersistentTileSchedulerILi128ELi80ELi256ELi128ELb1ELb1ELb1ELb1ELb1ELb1EEEEEEEEEvNT_6ParamsE,"a",@progbits
	.sectionflags	@""
	.align	4
.nv.constant0._ZN7cutlass13device_kernelIN5flash11enable_sm90INS1_16FlashAttnFwdSm90INS1_25CollectiveMainloopFwdSm90ILi2EN4cute5tupleIJNS5_1CILi1EEES8_S8_EEENS6_IJNS7_ILi128EEENS7_ILi80EEENS7_ILi256EEEEEELi256ENS_6half_tEfNS_4arch4Sm90ELb1ELb0ELb1ELb1ELb0ELb1ELb0ELb1ELb1ELb1ELb1ELb0EEENS1_21CollectiveEpilogueFwdINS6_IJSA_SC_SB_EEES9_SE_SG_Li256ELb1ELb1ELb1ELb0EEENS1_36VarlenDynamicPersistentTileSchedulerILi128ELi80ELi256ELi128ELb1ELb1ELb1ELb1ELb1ELb1EEEEEEEEEvNT_6ParamsE:
	.zero		3584


//--------------------- .nv.constant0._ZN7cutlass13device_kernelIN5flash11enable_sm90INS1_16FlashAttnFwdSm90INS1_25CollectiveMainloopFwdSm90ILi2EN4cute5tupleIJNS5_1CILi1EEES8_S8_EEENS6_IJNS7_ILi128EEENS7_ILi112EEENS7_ILi192EEEEEELi192ENS_6half_tEfNS_4arch4Sm90ELb0ELb0ELb1ELb0ELb0ELb0ELb0ELb1ELb1ELb1ELb1ELb0EEENS1_21CollectiveEpilogueFwdINS6_IJSA_SC_SB_EEES9_SE_SG_Li256ELb0ELb1ELb1ELb0EEENS1_19SingleTileSchedulerILb0ELb1ELb1ELi128EEEEEEEEEvNT_6ParamsE --------------------------
	.section	.nv.constant0._ZN7cutlass13device_kernelIN5flash11enable_sm90INS1_16FlashAttnFwdSm90INS1_25CollectiveMainloopFwdSm90ILi2EN4cute5tupleIJNS5_1CILi1EEES8_S8_EEENS6_IJNS7_ILi128EEENS7_ILi112EEENS7_ILi192EEEEEELi192ENS_6half_tEfNS_4arch4Sm90ELb0ELb0ELb1ELb0ELb0ELb0ELb0ELb1ELb1ELb1ELb1ELb0EEENS1_21CollectiveEpilogueFwdINS6_IJSA_SC_SB_EEES9_SE_SG_Li256ELb0ELb1ELb1ELb0EEENS1_19SingleTileSchedulerILb0ELb1ELb1ELi128EEEEEEEEEvNT_6ParamsE,"a",@progbits
	.sectionflags	@""
	.align	4
.nv.constant0._ZN7cutlass13device_kernelIN5flash11enable_sm90INS1_16FlashAttnFwdSm90INS1_25CollectiveMainloopFwdSm90ILi2EN4cute5tupleIJNS5_1CILi1EEES8_S8_EEENS6_IJNS7_ILi128EEENS7_ILi112EEENS7_ILi192EEEEEELi192ENS_6half_tEfNS_4arch4Sm90ELb0ELb0ELb1ELb0ELb0ELb0ELb0ELb1ELb1ELb1ELb1ELb0EEENS1_21CollectiveEpilogueFwdINS6_IJSA_SC_SB_EEES9_SE_SG_Li256ELb0ELb1ELb1ELb0EEENS1_19SingleTileSchedulerILb0ELb1ELb1ELi128EEEEEEEEEvNT_6ParamsE:
	.zero		3456


//--------------------- .nv.constant0._ZN7cutlass13device_kernelIN5flash11enable_sm90INS1_16FlashAttnFwdSm90INS1_25CollectiveMainloopFwdSm90ILi2EN4cute5tupleIJNS5_1CILi1EEES8_S8_EEENS6_IJNS7_ILi128EEENS7_ILi112EEENS7_ILi192EEEEEELi192ENS_6half_tEfNS_4arch4Sm90ELb0ELb0ELb1ELb1ELb0ELb0ELb0ELb1ELb1ELb1ELb1ELb0EEENS1_21CollectiveEpilogueFwdINS6_IJSA_SC_SB_EEES9_SE_SG_Li256ELb1ELb1ELb1ELb0EEENS1_36VarlenDynamicPersistentTileSchedulerILi128ELi112ELi256ELi128ELb1ELb1ELb1ELb0ELb1ELb1EEEEEEEEEvNT_6ParamsE --------------------------
	.section	.nv.constant0._ZN7cutlass13device_kernelIN5flash11enable_sm90INS1_16FlashAttnFwdSm90INS1_25CollectiveMainloopFwdSm90ILi2EN4cute5tupleIJNS5_1CILi1EEES8_S8_EEENS6_IJNS7_ILi128EEENS7_ILi112EEENS7_ILi192EEEEEELi192ENS_6half_tEfNS_4arch4Sm90ELb0ELb0ELb1ELb1ELb0ELb0ELb0ELb1ELb1ELb1ELb1ELb0EEENS1_21CollectiveEpilogueFwdINS6_IJSA_SC_SB_EEES9_SE_SG_Li256ELb1ELb1ELb1ELb0EEENS1_36VarlenDynamicPersistentTileSchedulerILi128ELi112ELi256ELi128ELb1ELb1ELb1ELb0ELb1ELb1EEEEEEEEEvNT_6ParamsE,"a",@progbits
	.sectionflags	@""
	.align	4
.nv.constant0._ZN7cutlass13device_kernelIN5flash11enable_sm90INS1_16FlashAttnFwdSm90INS1_25CollectiveMainloopFwdSm90ILi2EN4cute5tupleIJNS5_1CILi1EEES8_S8_EEENS6_IJNS7_ILi128EEENS7_ILi112EEENS7_ILi192EEEEEELi192ENS_6half_tEfNS_4arch4Sm90ELb0ELb0ELb1ELb1ELb0ELb0ELb0ELb1ELb1ELb1ELb1ELb0EEENS1_21CollectiveEpilogueFwdINS6_IJSA_SC_SB_EEES9_SE_SG_Li256ELb1ELb1ELb1ELb0EEENS1_36VarlenDynamicPersistentTileSchedulerILi128ELi112ELi256ELi128ELb1ELb1ELb1ELb0ELb1ELb1EEEEEEEEEvNT_6ParamsE:
	.zero		3584


//--------------------- .nv.constant0._ZN7cutlass13device_kernelIN5flash11enable_sm90INS1_16FlashAttnFwdSm90INS1_25CollectiveMainloopFwdSm90ILi2EN4cute5tupleIJNS5_1CILi1EEES8_S8_EEENS6_IJNS7_ILi128EEENS7_ILi112EEENS7_ILi192EEEEEELi192ENS_6half_tEfNS_4arch4Sm90ELb0ELb0ELb1ELb1ELb0ELb1ELb0ELb1ELb1ELb1ELb1ELb0EEENS1_21CollectiveEpilogueFwdINS6_IJSA_SC_SB_EEES9_SE_SG_Li256ELb1ELb1ELb1ELb0EEENS1_36VarlenDynamicPersistentTileSchedulerILi128ELi112ELi256ELi128ELb1ELb1ELb1ELb0ELb1ELb1EEEEEEEEEvNT_6ParamsE --------------------------
	.section	.nv.constant0._ZN7cutlass13device_kernelIN5flash11enable_sm90INS1_16FlashAttnFwdSm90INS1_25CollectiveMainloopFwdSm90ILi2EN4cute5tupleIJNS5_1CILi1EEES8_S8_EEENS6_IJNS7_ILi128EEENS7_ILi112EEENS7_ILi192EEEEEELi192ENS_6half_tEfNS_4arch4Sm90ELb0ELb0ELb1ELb1ELb0ELb1ELb0ELb1ELb1ELb1ELb1ELb0EEENS1_21CollectiveEpilogueFwdINS6_IJSA_SC_SB_EEES9_SE_SG_Li256ELb1ELb1ELb1ELb0EEENS1_36VarlenDynamicPersistentTileSchedulerILi128ELi112ELi256ELi128ELb1ELb1ELb1ELb0ELb1ELb1EEEEEEEEEvNT_6ParamsE,"a",@progbits
	.sectionflags	@""
	.align	4
.nv.constant0._ZN7cutlass13device_kernelIN5flash11enable_sm90INS1_16FlashAttnFwdSm90INS1_25CollectiveMainloopFwdSm90ILi2EN4cute5tupleIJNS5_1CILi1EEES8_S8_EEENS6_IJNS7_ILi128EEENS7_ILi112EEENS7_ILi192EEEEEELi192ENS_6half_tEfNS_4arch4Sm90ELb0ELb0ELb1ELb1ELb0ELb1ELb0ELb1ELb1ELb1ELb1ELb0EEENS1_21CollectiveEpilogueFwdINS6_IJSA_SC_SB_EEES9_SE_SG_Li256ELb1ELb1ELb1ELb0EEENS1_36VarlenDynamicPersistentTileSchedulerILi128ELi112ELi256ELi128ELb1ELb1ELb1ELb0ELb1ELb1EEEEEEEEEvNT_6ParamsE:
	.zero		3584


//--------------------- .nv.constant0._ZN7cutlass13device_kernelIN5flash11enable_sm90INS1_16FlashAttnFwdSm90INS1_25CollectiveMainloopFwdSm90ILi2EN4cute5tupleIJNS5_1CILi1EEES8_S8_EEENS6_IJNS7_ILi128EEENS7_ILi96EEENS7_ILi192EEEEEELi192ENS_6half_tEfNS_4arch4Sm90ELb0ELb1ELb1ELb0ELb0ELb0ELb0ELb1ELb1ELb1ELb1ELb0EEENS1_21CollectiveEpilogueFwdINS6_IJSA_SC_SB_EEES9_SE_SG_Li256ELb0ELb1ELb1ELb0EEENS1_19SingleTileSchedulerILb0ELb1ELb1ELi128EEEEEEEEEvNT_6ParamsE --------------------------
	.section	.nv.constant0._ZN7cutlass13device_kernelIN5flash11enable_sm90INS1_16FlashAttnFwdSm90INS1_25CollectiveMainloopFwdSm90ILi2EN4cute5tupleIJNS5_1CILi1EEES8_S8_EEENS6_IJNS7_ILi128EEENS7_ILi96EEENS7_ILi192EEEEEELi192ENS_6half_tEfNS_4arch4Sm90ELb0ELb1ELb1ELb0ELb0ELb0ELb0ELb1ELb1ELb1ELb1ELb0EEENS1_21CollectiveEpilogueFwdINS6_IJSA_SC_SB_EEES9_SE_SG_Li256ELb0ELb1ELb1ELb0EEENS1_19SingleTileSchedulerILb0ELb1ELb1ELi128EEEEEEEEEvNT_6ParamsE,"a",@progbits
	.sectionflags	@""
	.align	4
.nv.constant0._ZN7cutlass13device_kernelIN5flash11enable_sm90INS1_16FlashAttnFwdSm90INS1_25CollectiveMainloopFwdSm90ILi2EN4cute5tupleIJNS5_1CILi1EEES8_S8_EEENS6_IJNS7_ILi128EEENS7_ILi96EEENS7_ILi192EEEEEELi192ENS_6half_tEfNS_4arch4Sm90ELb0ELb1ELb1ELb0ELb0ELb0ELb0ELb1ELb1ELb1ELb1ELb0EEENS1_21CollectiveEpilogueFwdINS6_IJSA_SC_SB_EEES9_SE_SG_Li256ELb0ELb1ELb1ELb0EEENS1_19SingleTileSchedulerILb0ELb1ELb1ELi128EEEEEEEEEvNT_6ParamsE:
	.zero		3456


//--------------------- .nv.constant0._ZN7cutlass13device_kernelIN5flash11enable_sm90INS1_16FlashAttnFwdSm90INS1_25CollectiveMainloopFwdSm90ILi2EN4cute5tupleIJNS5_1CILi1EEES8_S8_EEENS6_IJNS7_ILi128EEENS7_ILi96EEENS7_ILi192EEEEEELi192ENS_6half_tEfNS_4arch4Sm90ELb0ELb1ELb1ELb1ELb0ELb0ELb0ELb1ELb1ELb1ELb1ELb0EEENS1_21CollectiveEpilogueFwdINS6_IJSA_SC_SB_EEES9_SE_SG_Li256ELb1ELb1ELb1ELb0EEENS1_36VarlenDynamicPersistentTileSchedulerILi128ELi96ELi256ELi128ELb1ELb1ELb1ELb1ELb0ELb1EEEEEEEEEvNT_6ParamsE --------------------------
	.section	.nv.constant0._ZN7cutlass13device_kernelIN5flash11enable_sm90INS1_16FlashAttnFwdSm90INS1_25CollectiveMainloopFwdSm90ILi2EN4cute5tupleIJNS5_1CILi1EEES8_S8_EEENS6_IJNS7_ILi128EEENS7_ILi96EEENS7_ILi192EEEEEELi192ENS_6half_tEfNS_4arch4Sm90ELb0ELb1ELb1ELb1ELb0ELb0ELb0ELb1ELb1ELb1ELb1ELb0EEENS1_21CollectiveEpilogueFwdINS6_IJSA_SC_SB_EEES9_SE_SG_Li256ELb1ELb1ELb1ELb0EEENS1_36VarlenDynamicPersistentTileSchedulerILi128ELi96ELi256ELi128ELb1ELb1ELb1ELb1ELb0ELb1EEEEEEEEEvNT_6ParamsE,"a",@progbits
	.sectionflags	@""
	.align	4
.nv.constant0._ZN7cutlass13device_kernelIN5flash11enable_sm90INS1_16FlashAttnFwdSm90INS1_25CollectiveMainloopFwdSm90ILi2EN4cute5tupleIJNS5_1CILi1EEES8_S8_EEENS6_IJNS7_ILi128EEENS7_ILi96EEENS7_ILi192EEEEEELi192ENS_6half_tEfNS_4arch4Sm90ELb0ELb1ELb1ELb1ELb0ELb0ELb0ELb1ELb1ELb1ELb1ELb0EEENS1_21CollectiveEpilogueFwdINS6_IJSA_SC_SB_EEES9_SE_SG_Li256ELb1ELb1ELb1ELb0EEENS1_36VarlenDynamicPersistentTileSchedulerILi128ELi96ELi256ELi128ELb1ELb1ELb1ELb1ELb0ELb1EEEEEEEEEvNT_6ParamsE:
	.zero		3584


//--------------------- .nv.constant0._ZN7cutlass13device_kernelIN5flash11enable_sm90INS1_16FlashAttnFwdSm90INS1_25CollectiveMainloopFwdSm90ILi2EN4cute5tupleIJNS5_1CILi1EEES8_S8_EEENS6_IJNS7_ILi128EEENS7_ILi96EEENS7_ILi192EEEEEELi192ENS_6half_tEfNS_4arch4Sm90ELb0ELb1ELb1ELb1ELb0ELb1ELb0ELb1ELb1ELb1ELb1ELb0EEENS1_21CollectiveEpilogueFwdINS6_IJSA_SC_SB_EEES9_SE_SG_Li256ELb1ELb1ELb1ELb0EEENS1_36VarlenDynamicPersistentTileSchedulerILi128ELi96ELi256ELi128ELb1ELb1ELb1ELb1ELb0ELb1EEEEEEEEEvNT_6ParamsE --------------------------
	.section	.nv.constant0._ZN7cutlass13device_kernelIN5flash11enable_sm90INS1_16FlashAttnFwdSm90INS1_25CollectiveMainloopFwdSm90ILi2EN4cute5tupleIJNS5_1CILi1EEES8_S8_EEENS6_IJNS7_ILi128EEENS7_ILi96EEENS7_ILi192EEEEEELi192ENS_6half_tEfNS_4arch4Sm90ELb0ELb1ELb1ELb1ELb0ELb1ELb0ELb1ELb1ELb1ELb1ELb0EEENS1_21CollectiveEpilogueFwdINS6_IJSA_SC_SB_EEES9_SE_SG_Li256ELb1ELb1ELb1ELb0EEENS1_36VarlenDynamicPersistentTileSchedulerILi128ELi96ELi256ELi128ELb1ELb1ELb1ELb1ELb0ELb1EEEEEEEEEvNT_6ParamsE,"a",@progbits
	.sectionflags	@""
	.align	4
.nv.constant0._ZN7cutlass13device_kernelIN5flash11enable_sm90INS1_16FlashAttnFwdSm90INS1_25CollectiveMainloopFwdSm90ILi2EN4cute5tupleIJNS5_1CILi1EEES8_S8_EEENS6_IJNS7_ILi128EEENS7_ILi96EEENS7_ILi192EEEEEELi192ENS_6half_tEfNS_4arch4Sm90ELb0ELb1ELb1ELb1ELb0ELb1ELb0ELb1ELb1ELb1ELb1ELb0EEENS1_21CollectiveEpilogueFwdINS6_IJSA_SC_SB_EEES9_SE_SG_Li256ELb1ELb1ELb1ELb0EEENS1_36VarlenDynamicPersistentTileSchedulerILi128ELi96ELi256ELi128ELb1ELb1ELb1ELb1ELb0ELb1EEEEEEEEEvNT_6ParamsE:
	.zero		3584


//--------------------- .nv.constant0._ZN7cutlass13device_kernelIN5flash11enable_sm90INS1_16FlashAttnFwdSm90INS1_25CollectiveMainloopFwdSm90ILi2EN4cute5tupleIJNS5_1CILi1EEES8_S8_EEENS6_IJNS7_ILi128EEENS7_ILi112EEENS7_ILi192EEEEEELi192ENS_6half_tEfNS_4arch4Sm90ELb1ELb0ELb1ELb0ELb0ELb0ELb0ELb1ELb1ELb1ELb1ELb0EEENS1_21CollectiveEpilogueFwdINS6_IJSA_SC_SB_EEES9_SE_SG_Li256ELb0ELb1ELb1ELb0EEENS1_19SingleTileSchedulerILb0ELb1ELb1ELi128EEEEEEEEEvNT_6ParamsE --------------------------
	.section	.nv.constant0._ZN7cutlass13device_kernelIN5flash11enable_sm90INS1_16FlashAttnFwdSm90INS1_25CollectiveMainloopFwdSm90ILi2EN4cute5tupleIJNS5_1CILi1EEES8_S8_EEENS6_IJNS7_ILi128EEENS7_ILi112EEENS7_ILi192EEEEEELi192ENS_6half_tEfNS_4arch4Sm90ELb1ELb0ELb1ELb0ELb0ELb0ELb0ELb1ELb1ELb1ELb1ELb0EEENS1_21CollectiveEpilogueFwdINS6_IJSA_SC_SB_EEES9_SE_SG_Li256ELb0ELb1ELb1ELb0EEENS1_19SingleTileSchedulerILb0ELb1ELb1ELi128EEEEEEEEEvNT_6ParamsE,"a",@progbits
	.sectionflags	@""
	.align	4
.nv.constant0._ZN7cutlass13device_kernelIN5flash11enable_sm90INS1_16FlashAttnFwdSm90INS1_25CollectiveMainloopFwdSm90ILi2EN4cute5tupleIJNS5_1CILi1EEES8_S8_EEENS6_IJNS7_ILi128EEENS7_ILi112EEENS7_ILi192EEEEEELi192ENS_6half_tEfNS_4arch4Sm90ELb1ELb0ELb1ELb0ELb0ELb0ELb0ELb1ELb1ELb1ELb1ELb0EEENS1_21CollectiveEpilogueFwdINS6_IJSA_SC_SB_EEES9_SE_SG_Li256ELb0ELb1ELb1ELb0EEENS1_19SingleTileSchedulerILb0ELb1ELb1ELi128EEEEEEEEEvNT_6ParamsE:
	.zero		3456


//--------------------- .nv.constant0._ZN7cutlass13device_kernelIN5flash11enable_sm90INS1_16FlashAttnFwdSm90INS1_25CollectiveMainloopFwdSm90ILi2EN4cute5tupleIJNS5_1CILi1EEES8_S8_EEENS6_IJNS7_ILi128EEENS7_ILi112EEENS7_ILi192EEEEEELi192ENS_6half_tEfNS_4arch4Sm90ELb1ELb0ELb1ELb1ELb0ELb0ELb0ELb1ELb1ELb1ELb1ELb0EEENS1_21CollectiveEpilogueFwdINS6_IJSA_SC_SB_EEES9_SE_SG_Li256ELb1ELb1ELb1ELb0EEENS1_36VarlenDynamicPersistentTileSchedulerILi128ELi112ELi256ELi128ELb1ELb1ELb1ELb1ELb1ELb1EEEEEEEEEvNT_6ParamsE --------------------------
	.section	.nv.constant0._ZN7cutlass13device_kernelIN5flash11enable_sm90INS1_16FlashAttnFwdSm90INS1_25CollectiveMainloopFwdSm90ILi2EN4cute5tupleIJNS5_1CILi1EEES8_S8_EEENS6_IJNS7_ILi128EEENS7_ILi112EEENS7_ILi192EEEEEELi192ENS_6half_tEfNS_4arch4Sm90ELb1ELb0ELb1ELb1ELb0ELb0ELb0ELb1ELb1ELb1ELb1ELb0EEENS1_21CollectiveEpilogueFwdINS6_IJSA_SC_SB_EEES9_SE_SG_Li256ELb1ELb1ELb1ELb0EEENS1_36VarlenDynamicPersistentTileSchedulerILi128ELi112ELi256ELi128ELb1ELb1ELb1ELb1ELb1ELb1EEEEEEEEEvNT_6ParamsE,"a",@progbits
	.sectionflags	@""
	.align	4
.nv.constant0._ZN7cutlass13device_kernelIN5flash11enable_sm90INS1_16FlashAttnFwdSm90INS1_25CollectiveMainloopFwdSm90ILi2EN4cute5tupleIJNS5_1CILi1EEES8_S8_EEENS6_IJNS7_ILi128EEENS7_ILi112EEENS7_ILi192EEEEEELi192ENS_6half_tEfNS_4arch4Sm90ELb1ELb0ELb1ELb1ELb0ELb0ELb0ELb1ELb1ELb1ELb1ELb0EEENS1_21CollectiveEpilogueFwdINS6_IJSA_SC_SB_EEES9_SE_SG_Li256ELb1ELb1ELb1ELb0EEENS1_36VarlenDynamicPersistentTileSchedulerILi128ELi112ELi256ELi128ELb1ELb1ELb1ELb1ELb1ELb1EEEEEEEEEvNT_6ParamsE:
	.zero		3584


//--------------------- .nv.constant0._ZN7cutlass13device_kernelIN5flash11enable_sm90INS1_16FlashAttnFwdSm90INS1_25CollectiveMainloopFwdSm90ILi2EN4cute5tupleIJNS5_1CILi1EEES8_S8_EEENS6_IJNS7_ILi128EEENS7_ILi112EEENS7_ILi192EEEEEELi192ENS_6half_tEfNS_4arch4Sm90ELb1ELb0ELb1ELb1ELb0ELb1ELb0ELb1ELb1ELb1ELb1ELb0EEENS1_21CollectiveEpilogueFwdINS6_IJSA_SC_SB_EEES9_SE_SG_Li256ELb1ELb1ELb1ELb0EEENS1_36VarlenDynamicPersistentTileSchedulerILi128ELi112ELi256ELi128ELb1ELb1ELb1ELb1ELb1ELb1EEEEEEEEEvNT_6ParamsE --------------------------
	.section	.nv.constant0._ZN7cutlass13device_kernelIN5flash11enable_sm90INS1_16FlashAttnFwdSm90INS1_25CollectiveMainloopFwdSm90ILi2EN4cute5tupleIJNS5_1CILi1EEES8_S8_EEENS6_IJNS7_ILi128EEENS7_ILi112EEENS7_ILi192EEEEEELi192ENS_6half_tEfNS_4arch4Sm90ELb1ELb0ELb1ELb1ELb0ELb1ELb0ELb1ELb1ELb1ELb1ELb0EEENS1_21CollectiveEpilogueFwdINS6_IJSA_SC_SB_EEES9_SE_SG_Li256ELb1ELb1ELb1ELb0EEENS1_36VarlenDynamicPersistentTileSchedulerILi128ELi112ELi256ELi128ELb1ELb1ELb1ELb1ELb1ELb1EEEEEEEEEvNT_6ParamsE,"a",@progbits
	.sectionflags	@""
	.align	4
.nv.constant0._ZN7cutlass13device_kernelIN5flash11enable_sm90INS1_16FlashAttnFwdSm90INS1_25CollectiveMainloopFwdSm90ILi2EN4cute5tupleIJNS5_1CILi1EEES8_S8_EEENS6_IJNS7_ILi128EEENS7_ILi112EEENS7_ILi192EEEEEELi192ENS_6half_tEfNS_4arch4Sm90ELb1ELb0ELb1ELb1ELb0ELb1ELb0ELb1ELb1ELb1ELb1ELb0EEENS1_21CollectiveEpilogueFwdINS6_IJSA_SC_SB_EEES9_SE_SG_Li256ELb1ELb1ELb1ELb0EEENS1_36VarlenDynamicPersistentTileSchedulerILi128ELi112ELi256ELi128ELb1ELb1ELb1ELb1ELb1ELb1EEEEEEEEEvNT_6ParamsE:
	.zero		3584


//--------------------- .nv.constant0._ZN7cutlass13device_kernelIN5flash11enable_sm90INS1_16FlashAttnFwdSm90INS1_25CollectiveMainloopFwdSm90ILi2EN4cute5tupleIJNS5_1CILi1EEES8_S8_EEENS6_IJNS7_ILi128EEENS7_ILi176EEESA_EEELi128ENS_6half_tEfNS_4arch4Sm90ELb0ELb0ELb1ELb0ELb0ELb0ELb0ELb1ELb1ELb1ELb1ELb0EEENS1_21CollectiveEpilogueFwdINS6_IJSA_SA_SB_EEES9_SD_SF_Li256ELb0ELb1ELb1ELb0EEENS1_19SingleTileSchedulerILb0ELb1ELb1ELi128EEEEEEEEEvNT_6ParamsE --------------------------
	.section	.nv.constant0._ZN7cutlass13device_kernelIN5flash11enable_sm90INS1_16FlashAttnFwdSm90INS1_25CollectiveMainloopFwdSm90ILi2EN4cute5tupleIJNS5_1CILi1EEES8_S8_EEENS6_IJNS7_ILi128EEENS7_ILi176EEESA_EEELi128ENS_6half_tEfNS_4arch4Sm90ELb0ELb0ELb1ELb0ELb0ELb0ELb0ELb1ELb1ELb1ELb1ELb0EEENS1_21CollectiveEpilogueFwdINS6_IJSA_SA_SB_EEES9_SD_SF_Li256ELb0ELb1ELb1ELb0EEENS1_19SingleTileSchedulerILb0ELb1ELb1ELi128EEEEEEEEEvNT_6ParamsE,"a",@progbits
	.sectionflags	@""
	.align	4
.nv.constant0._ZN7cutlass13device_kernelIN5flash11enable_sm90INS1_16FlashAttnFwdSm90INS1_25CollectiveMainloopFwdSm90ILi2EN4cute5tupleIJNS5_1CILi1EEES8_S8_EEENS6_IJNS7_ILi128EEENS7_ILi176EEESA_EEELi128ENS_6half_tEfNS_4arch4Sm90ELb0ELb0ELb1ELb0ELb0ELb0ELb0ELb1ELb1ELb1ELb1ELb0EEENS1_21CollectiveEpilogueFwdINS6_IJSA_SA_SB_EEES9_SD_SF_Li256ELb0ELb1ELb1ELb0EEENS1_19SingleTileSchedulerILb0ELb1ELb1ELi128EEEEEEEEEvNT_6ParamsE:
	.zero		3456


//--------------------- .nv.constant0._ZN7cutlass13device_kernelIN5flash11enable_sm90INS1_16FlashAttnFwdSm90INS1_25CollectiveMainloopFwdSm90ILi2EN4cute5tupleIJNS5_1CILi1EEES8_S8_EEENS6_IJNS7_ILi128EEENS7_ILi176EEESA_EEELi128ENS_6half_tEfNS_4arch4Sm90ELb0ELb0ELb1ELb1ELb0ELb0ELb0ELb1ELb1ELb1ELb1ELb0EEENS1_21CollectiveEpilogueFwdINS6_IJSA_SA_SB_EEES9_SD_SF_Li256ELb1ELb1ELb1ELb0EEENS1_36VarlenDynamicPersistentTileSchedulerILi128ELi176ELi256ELi128ELb1ELb1ELb1ELb0ELb1ELb1EEEEEEEEEvNT_6ParamsE --------------------------
	.section	.nv.constant0._ZN7cutlass13device_kernelIN5flash11enable_sm90INS1_16FlashAttnFwdSm90INS1_25CollectiveMainloopFwdSm90ILi2EN4cute5tupleIJNS5_1CILi1EEES8_S8_EEENS6_IJNS7_ILi128EEENS7_ILi176EEESA_EEELi128ENS_6half_tEfNS_4arch4Sm90ELb0ELb0ELb1ELb1ELb0ELb0ELb0ELb1ELb1ELb1ELb1ELb0EEENS1_21CollectiveEpilogueFwdINS6_IJSA_SA_SB_EEES9_SD_SF_Li256ELb1ELb1ELb1ELb0EEENS1_36VarlenDynamicPersistentTileSchedulerILi128ELi176ELi256ELi128ELb1ELb1ELb1ELb0ELb1ELb1EEEEEEEEEvNT_6ParamsE,"a",@progbits
	.sectionflags	@""
	.align	4
.nv.constant0._ZN7cutlass13device_kernelIN5flash11enable_sm90INS1_16FlashAttnFwdSm90INS1_25CollectiveMainloopFwdSm90ILi2EN4cute5tupleIJNS5_1CILi1EEES8_S8_EEENS6_IJNS7_ILi128EEENS7_ILi176EEESA_EEELi128ENS_6half_tEfNS_4arch4Sm90ELb0ELb0ELb1ELb1ELb0ELb0ELb0ELb1ELb1ELb1ELb1ELb0EEENS1_21CollectiveEpilogueFwdINS6_IJSA_SA_SB_EEES9_SD_SF_Li256ELb1ELb1ELb1ELb0EEENS1_36VarlenDynamicPersistentTileSchedulerILi128ELi176ELi256ELi128ELb1ELb1ELb1ELb0ELb1ELb1EEEEEEEEEvNT_6ParamsE:
	.zero		3584


//--------------------- .nv.constant0._ZN7cutlass13device_kernelIN5flash11enable_sm90INS1_16FlashAttnFwdSm90INS1_25CollectiveMainloopFwdSm90ILi2EN4cute5tupleIJNS5_1CILi1EEES8_S8_EEENS6_IJNS7_ILi128EEENS7_ILi176EEESA_EEELi128ENS_6half_tEfNS_4arch4Sm90ELb0ELb0ELb1ELb1ELb0ELb1ELb0ELb1ELb1ELb1ELb1ELb0EEENS1_21CollectiveEpilogueFwdINS6_IJSA_SA_SB_EEES9_SD_SF_Li256ELb1ELb1ELb1ELb0EEENS1_36VarlenDynamicPersistentTileSchedulerILi128ELi176ELi256ELi128ELb1ELb1ELb1ELb0ELb1ELb1EEEEEEEEEvNT_6ParamsE --------------------------
	.section	.nv.constant0._ZN7cutlass13device_kernelIN5flash11enable_sm90INS1_16FlashAttnFwdSm90INS1_25CollectiveMainloopFwdSm90ILi2EN4cute5tupleIJNS5_1CILi1EEES8_S8_EEENS6_IJNS7_ILi128EEENS7_ILi176EEESA_EEELi128ENS_6half_tEfNS_4arch4Sm90ELb0ELb0ELb1ELb1ELb0ELb1ELb0ELb1ELb1ELb1ELb1ELb0EEENS1_21CollectiveEpilogueFwdINS6_IJSA_SA_SB_EEES9_SD_SF_Li256ELb1ELb1ELb1ELb0EEENS1_36VarlenDynamicPersistentTileSchedulerILi128ELi176ELi256ELi128ELb1ELb1ELb1ELb0ELb1ELb1EEEEEEEEEvNT_6ParamsE,"a",@progbits
	.sectionflags	@""
	.align	4
.nv.constant0._ZN7cutlass13device_kernelIN5flash11enable_sm90INS1_16FlashAttnFwdSm90INS1_25CollectiveMainloopFwdSm90ILi2EN4cute5tupleIJNS5_1CILi1EEES8_S8_EEENS6_IJNS7_ILi128EEENS7_ILi176EEESA_EEELi128ENS_6half_tEfNS_4arch4Sm90ELb0ELb0ELb1ELb1ELb0ELb1ELb0ELb1ELb1ELb1ELb1ELb0EEENS1_21CollectiveEpilogueFwdINS6_IJSA_SA_SB_EEES9_SD_SF_Li256ELb1ELb1ELb1ELb0EEENS1_36VarlenDynamicPersistentTileSchedulerILi128ELi176ELi256ELi128ELb1ELb1ELb1ELb0ELb1ELb1EEEEEEEEEvNT_6ParamsE:
	.zero		3584


//--------------------- .nv.constant0._ZN7cutlass13device_kernelIN5flash11enable_sm90INS1_16FlashAttnFwdSm90INS1_25CollectiveMainloopFwdSm90ILi2EN4cute5tupleIJNS5_1CILi1EEES8_S8_EEENS6_IJNS7_ILi128EEESA_SA_EEELi128ENS_6half_tEfNS_4arch4Sm90ELb0ELb1ELb1ELb0ELb0ELb0ELb0ELb1ELb1ELb1ELb1ELb0EEENS1_21CollectiveEpilogueFwdISB_S9_SC_SE_Li256ELb0ELb1ELb1ELb0EEENS1_19SingleTileSchedulerILb0ELb1ELb1ELi128EEEEEEEEEvNT_6ParamsE --------------------------
	.section	.nv.constant0._ZN7cutlass13device_kernelIN5flash11enable_sm90INS1_16FlashAttnFwdSm90INS1_25CollectiveMainloopFwdSm90ILi2EN4cute5tupleIJNS5_1CILi1EEES8_S8_EEENS6_IJNS7_ILi128EEESA_SA_EEELi128ENS_6half_tEfNS_4arch4Sm90ELb0ELb1ELb1ELb0ELb0ELb0ELb0ELb1ELb1ELb1ELb1ELb0EEENS1_21CollectiveEpilogueFwdISB_S9_SC_SE_Li256ELb0ELb1ELb1ELb0EEENS1_19SingleTileSchedulerILb0ELb1ELb1ELi128EEEEEEEEEvNT_6ParamsE,"a",@progbits
	.sectionflags	@""
	.align	4
.nv.constant0._ZN7cutlass13device_kernelIN5flash11enable_sm90INS1_16FlashAttnFwdSm90INS1_25CollectiveMainloopFwdSm90ILi2EN4cute5tupleIJNS5_1CILi1EEES8_S8_EEENS6_IJNS7_ILi128EEESA_SA_EEELi128ENS_6half_tEfNS_4arch4Sm90ELb0ELb1ELb1ELb0ELb0ELb0ELb0ELb1ELb1ELb1ELb1ELb0EEENS1_21CollectiveEpilogueFwdISB_S9_SC_SE_Li256ELb0ELb1ELb1ELb0EEENS1_19SingleTileSchedulerILb0ELb1ELb1ELi128EEEEEEEEEvNT_6ParamsE:
	.zero		3456


//--------------------- .nv.constant0._ZN7cutlass13device_kernelIN5flash11enable_sm90INS1_16FlashAttnFwdSm90INS1_25CollectiveMainloopFwdSm90ILi2EN4cute5tupleIJNS5_1CILi1EEES8_S8_EEENS6_IJNS7_ILi128EEESA_SA_EEELi128ENS_6half_tEfNS_4arch4Sm90ELb0ELb1ELb1ELb1ELb0ELb0ELb0ELb1ELb1ELb1ELb1ELb0EEENS1_21CollectiveEpilogueFwdISB_S9_SC_SE_Li256ELb1ELb1ELb1ELb0EEENS1_36VarlenDynamicPersistentTileSchedulerILi128ELi128ELi256ELi128ELb1ELb1ELb1ELb1ELb0ELb1EEEEEEEEEvNT_6ParamsE --------------------------
	.section	.nv.constant0._ZN7cutlass13device_kernelIN5flash11enable_sm90INS1_16FlashAttnFwdSm90INS1_25CollectiveMainloopFwdSm90ILi2EN4cute5tupleIJNS5_1CILi1EEES8_S8_EEENS6_IJNS7_ILi128EEESA_SA_EEELi128ENS_6half_tEfNS_4arch4Sm90ELb0ELb1ELb1ELb1ELb0ELb0ELb0ELb1ELb1ELb1ELb1ELb0EEENS1_21CollectiveEpilogueFwdISB_S9_SC_SE_Li256ELb1ELb1ELb1ELb0EEENS1_36VarlenDynamicPersistentTileSchedulerILi128ELi128ELi256ELi128ELb1ELb1ELb1ELb1ELb0ELb1EEEEEEEEEvNT_6ParamsE,"a",@progbits
	.sectionflags	@""
	.align	4
.nv.constant0._ZN7cutlass13device_kernelIN5flash11enable_sm90INS1_16FlashAttnFwdSm90INS1_25CollectiveMainloopFwdSm90ILi2EN4cute5tupleIJNS5_1CILi1EEES8_S8_EEENS6_IJNS7_ILi128EEESA_SA_EEELi128ENS_6half_tEfNS_4arch4Sm90ELb0ELb1ELb1ELb1ELb0ELb0ELb0ELb1ELb1ELb1ELb1ELb0EEENS1_21CollectiveEpilogueFwdISB_S9_SC_SE_Li256ELb1ELb1ELb1ELb0EEENS1_36VarlenDynamicPersistentTileSchedulerILi128ELi128ELi256ELi128ELb1ELb1ELb1ELb1ELb0ELb1EEEEEEEEEvNT_6ParamsE:
	.zero		3584


//--------------------- .nv.constant0._ZN7cutlass13device_kernelIN5flash11enable_sm90INS1_16FlashAttnFwdSm90INS1_25CollectiveMainloopFwdSm90ILi2EN4cute5tupleIJNS5_1CILi1EEES8_S8_EEENS6_IJNS7_ILi128EEESA_SA_EEELi128ENS_6half_tEfNS_4arch4Sm90ELb0ELb1ELb1ELb1ELb0ELb1ELb0ELb1ELb1ELb1ELb1ELb0EEENS1_21CollectiveEpilogueFwdISB_S9_SC_SE_Li256ELb1ELb1ELb1ELb0EEENS1_36VarlenDynamicPersistentTileSchedulerILi128ELi128ELi256ELi128ELb1ELb1ELb1ELb1ELb0ELb1EEEEEEEEEvNT_6ParamsE --------------------------
	.section	.nv.constant0._ZN7cutlass13device_kernelIN5flash11enable_sm90INS1_16FlashAttnFwdSm90INS1_25CollectiveMainloopFwdSm90ILi2EN4cute5tupleIJNS5_1CILi1EEES8_S8_EEENS6_IJNS7_ILi128EEESA_SA_EEELi128ENS_6half_tEfNS_4arch4Sm90ELb0ELb1ELb1ELb1ELb0ELb1ELb0ELb1ELb1ELb1ELb1ELb0EEENS1_21CollectiveEpilogueFwdISB_S9_SC_SE_Li256ELb1ELb1ELb1ELb0EEENS1_36VarlenDynamicPersistentTileSchedulerILi128ELi128ELi256ELi128ELb1ELb1ELb1ELb1ELb0ELb1EEEEEEEEEvNT_6ParamsE,"a",@progbits
	.sectionflags	@""
	.align	4
.nv.constant0._ZN7cutlass13device_kernelIN5flash11enable_sm90INS1_16FlashAttnFwdSm90INS1_25CollectiveMainloopFwdSm90ILi2EN4cute5tupleIJNS5_1CILi1EEES8_S8_EEENS6_IJNS7_ILi128EEESA_SA_EEELi128ENS_6half_tEfNS_4arch4Sm90ELb0ELb1ELb1ELb1ELb0ELb1ELb0ELb1ELb1ELb1ELb1ELb0EEENS1_21CollectiveEpilogueFwdISB_S9_SC_SE_Li256ELb1ELb1ELb1ELb0EEENS1_36VarlenDynamicPersistentTileSchedulerILi128ELi128ELi256ELi128ELb1ELb1ELb1ELb1ELb0ELb1EEEEEEEEEvNT_6ParamsE:
	.zero		3584


//--------------------- .nv.constant0._ZN7cutlass13device_kernelIN5flash11enable_sm90INS1_16FlashAttnFwdSm90INS1_25CollectiveMainloopFwdSm90ILi2EN4cute5tupleIJNS5_1CILi1EEES8_S8_EEENS6_IJNS7_ILi128EEESA_SA_EEELi128ENS_6half_tEfNS_4arch4Sm90ELb1ELb0ELb1ELb0ELb0ELb0ELb0ELb1ELb1ELb1ELb1ELb0EEENS1_21CollectiveEpilogueFwdISB_S9_SC_SE_Li256ELb0ELb1ELb1ELb0EEENS1_19SingleTileSchedulerILb0ELb1ELb1ELi128EEEEEEEEEvNT_6ParamsE --------------------------
	.section	.nv.constant0._ZN7cutlass13device_kernelIN5flash11enable_sm90INS1_16FlashAttnFwdSm90INS1_25CollectiveMainloopFwdSm90ILi2EN4cute5tupleIJNS5_1CILi1EEES8_S8_EEENS6_IJNS7_ILi128EEESA_SA_EEELi128ENS_6half_tEfNS_4arch4Sm90ELb1ELb0ELb1ELb0ELb0ELb0ELb0ELb1ELb1ELb1ELb1ELb0EEENS1_21CollectiveEpilogueFwdISB_S9_SC_SE_Li256ELb0ELb1ELb1ELb0EEENS1_19SingleTileSchedulerILb0ELb1ELb1ELi128EEEEEEEEEvNT_6ParamsE,"a",@progbits
	.sectionflags	@""
	.align	4
.nv.constant0._ZN7cutlass13device_kernelIN5flash11enable_sm90INS1_16FlashAttnFwdSm90INS1_25CollectiveMainloopFwdSm90ILi2EN4cute5tupleIJNS5_1CILi1EEES8_S8_EEENS6_IJNS7_ILi128EEESA_SA_EEELi128ENS_6half_tEfNS_4arch4Sm90ELb1ELb0ELb1ELb0ELb0ELb0ELb0ELb1ELb1ELb1ELb1ELb0EEENS1_21CollectiveEpilogueFwdISB_S9_SC_SE_Li256ELb0ELb1ELb1ELb0EEENS1_19SingleTileSchedulerILb0ELb1ELb1ELi128EEEEEEEEEvNT_6ParamsE:
	.zero		3456


//--------------------- .nv.constant0._ZN7cutlass13device_kernelIN5flash11enable_sm90INS1_16FlashAttnFwdSm90INS1_25CollectiveMainloopFwdSm90ILi2EN4cute5tupleIJNS5_1CILi1EEES8_S8_EEENS6_IJNS7_ILi128EEESA_SA_EEELi128ENS_6half_tEfNS_4arch4Sm90ELb1ELb0ELb1ELb1ELb0ELb0ELb0ELb1ELb1ELb1ELb1ELb0EEENS1_21CollectiveEpilogueFwdISB_S9_SC_SE_Li256ELb1ELb1ELb1ELb0EEENS1_36VarlenDynamicPersistentTileSchedulerILi128ELi128ELi256ELi128ELb1ELb1ELb1ELb1ELb1ELb1EEEEEEEEEvNT_6ParamsE --------------------------
	.section	.nv.constant0._ZN7cutlass13device_kernelIN5flash11enable_sm90INS1_16FlashAttnFwdSm90INS1_25CollectiveMainloopFwdSm90ILi2EN4cute5tupleIJNS5_1CILi1EEES8_S8_EEENS6_IJNS7_ILi128EEESA_SA_EEELi128ENS_6half_tEfNS_4arch4Sm90ELb1ELb0ELb1ELb1ELb0ELb0ELb0ELb1ELb1ELb1ELb1ELb0EEENS1_21CollectiveEpilogueFwdISB_S9_SC_SE_Li256ELb1ELb1ELb1ELb0EEENS1_36VarlenDynamicPersistentTileSchedulerILi128ELi128ELi256ELi128ELb1ELb1ELb1ELb1ELb1ELb1EEEEEEEEEvNT_6ParamsE,"a",@progbits
	.sectionflags	@""
	.align	4
.nv.constant0._ZN7cutlass13device_kernelIN5flash11enable_sm90INS1_16FlashAttnFwdSm90INS1_25CollectiveMainloopFwdSm90ILi2EN4cute5tupleIJNS5_1CILi1EEES8_S8_EEENS6_IJNS7_ILi128EEESA_SA_EEELi128ENS_6half_tEfNS_4arch4Sm90ELb1ELb0ELb1ELb1ELb0ELb0ELb0ELb1ELb1ELb1ELb1ELb0EEENS1_21CollectiveEpilogueFwdISB_S9_SC_SE_Li256ELb1ELb1ELb1ELb0EEENS1_36VarlenDynamicPersistentTileSchedulerILi128ELi128ELi256ELi128ELb1ELb1ELb1ELb1ELb1ELb1EEEEEEEEEvNT_6ParamsE:
	.zero		3584


//--------------------- .nv.constant0._ZN7cutlass13device_kernelIN5flash11enable_sm90INS1_16FlashAttnFwdSm90INS1_25CollectiveMainloopFwdSm90ILi2EN4cute5tupleIJNS5_1CILi1EEES8_S8_EEENS6_IJNS7_ILi128EEESA_SA_EEELi128ENS_6half_tEfNS_4arch4Sm90ELb1ELb0ELb1ELb1ELb0ELb1ELb0ELb1ELb1ELb1ELb1ELb0EEENS1_21CollectiveEpilogueFwdISB_S9_SC_SE_Li256ELb1ELb1ELb1ELb0EEENS1_36VarlenDynamicPersistentTileSchedulerILi128ELi128ELi256ELi128ELb1ELb1ELb1ELb1ELb1ELb1EEEEEEEEEvNT_6ParamsE --------------------------
	.section	.nv.constant0._ZN7cutlass13device_kernelIN5flash11enable_sm90INS1_16FlashAttnFwdSm90INS1_25CollectiveMainloopFwdSm90ILi2EN4cute5tupleIJNS5_1CILi1EEES8_S8_EEENS6_IJNS7_ILi128EEESA_SA_EEELi128ENS_6half_tEfNS_4arch4Sm90ELb1ELb0ELb1ELb1ELb0ELb1ELb0ELb1ELb1ELb1ELb1ELb0EEENS1_21CollectiveEpilogueFwdISB_S9_SC_SE_Li256ELb1ELb1ELb1ELb0EEENS1_36VarlenDynamicPersistentTileSchedulerILi128ELi128ELi256ELi128ELb1ELb1ELb1ELb1ELb1ELb1EEEEEEEEEvNT_6ParamsE,"a",@progbits
	.sectionflags	@""
	.align	4
.nv.constant0._ZN7cutlass13device_kernelIN5flash11enable_sm90INS1_16FlashAttnFwdSm90INS1_25CollectiveMainloopFwdSm90ILi2EN4cute5tupleIJNS5_1CILi1EEES8_S8_EEENS6_IJNS7_ILi128EEESA_SA_EEELi128ENS_6half_tEfNS_4arch4Sm90ELb1ELb0ELb1ELb1ELb0ELb1ELb0ELb1ELb1ELb1ELb1ELb0EEENS1_21CollectiveEpilogueFwdISB_S9_SC_SE_Li256ELb1ELb1ELb1ELb0EEENS1_36VarlenDynamicPersistentTileSchedulerILi128ELi128ELi256ELi128ELb1ELb1ELb1ELb1ELb1ELb1EEEEEEEEEvNT_6ParamsE:
	.zero		3584


//--------------------- .nv.constant0._ZN7cutlass13device_kernelIN5flash11enable_sm90INS1_16FlashAttnFwdSm90INS1_25CollectiveMainloopFwdSm90ILi2EN4cute5tupleIJNS5_1CILi1EEES8_S8_EEENS6_IJNS7_ILi192EEENS7_ILi144EEENS7_ILi96EEEEEELi96ENS_6half_tEfNS_4arch4Sm90ELb0ELb0ELb1ELb0ELb0ELb0ELb0ELb0ELb1ELb1ELb1ELb0EEENS1_21CollectiveEpilogueFwdINS6_IJSA_SC_SB_EEES9_SE_SG_Li384ELb0ELb1ELb1ELb0EEENS1_19SingleTileSchedulerILb0ELb1ELb1ELi192EEEEEEEEEvNT_6ParamsE --------------------------
	.section	.nv.constant0._ZN7cutlass13device_kernelIN5flash11enable_sm90INS1_16FlashAttnFwdSm90INS1_25CollectiveMainloopFwdSm90ILi2EN4cute5tupleIJNS5_1CILi1EEES8_S8_EEENS6_IJNS7_ILi192EEENS7_ILi144EEENS7_ILi96EEEEEELi96ENS_6half_tEfNS_4arch4Sm90ELb0ELb0ELb1ELb0ELb0ELb0ELb0ELb0ELb1ELb1ELb1ELb0EEENS1_21CollectiveEpilogueFwdINS6_IJSA_SC_SB_EEES9_SE_SG_Li384ELb0ELb1ELb1ELb0EEENS1_19SingleTileSchedulerILb0ELb1ELb1ELi192EEEEEEEEEvNT_6ParamsE,"a",@progbits
	.sectionflags	@""
	.align	4
.nv.constant0._ZN7cutlass13device_kernelIN5flash11enable_sm90INS1_16FlashAttnFwdSm90INS1_25CollectiveMainloopFwdSm90ILi2EN4cute5tupleIJNS5_1CILi1EEES8_S8_EEENS6_IJNS7_ILi192EEENS7_ILi144EEENS7_ILi96EEEEEELi96ENS_6half_tEfNS_4arch4Sm90ELb0ELb0ELb1ELb0ELb0ELb0ELb0ELb0ELb1ELb1ELb1ELb0EEENS1_21CollectiveEpilogueFwdINS6_IJSA_SC_SB_EEES9_SE_SG_Li384ELb0ELb1ELb1ELb0EEENS1_19SingleTileSchedulerILb0ELb1ELb1ELi192EEEEEEEEEvNT_6ParamsE:
	.zero		3456


//--------------------- .nv.constant0._ZN7cutlass13device_kernelIN5flash11enable_sm90INS1_16FlashAttnFwdSm90INS1_25CollectiveMainloopFwdSm90ILi2EN4cute5tupleIJNS5_1CILi1EEES8_S8_EEENS6_IJNS7_ILi192EEENS7_ILi144EEENS7_ILi96EEEEEELi96ENS_6half_tEfNS_4arch4Sm90ELb0ELb0ELb1ELb1ELb0ELb0ELb0ELb0ELb1ELb1ELb1ELb0EEENS1_21CollectiveEpilogueFwdINS6_IJSA_SC_SB_EEES9_SE_SG_Li384ELb1ELb1ELb1ELb0EEENS1_36VarlenDynamicPersistentTileSchedulerILi192ELi144ELi384ELi128ELb1ELb1ELb1ELb0ELb1ELb1EEEEEEEEEvNT_6ParamsE --------------------------
	.section	.nv.constant0._ZN7cutlass13device_kernelIN5flash11enable_sm90INS1_16FlashAttnFwdSm90INS1_25CollectiveMainloopFwdSm90ILi2EN4cute5tupleIJNS5_1CILi1EEES8_S8_EEENS6_IJNS7_ILi192EEENS7_ILi144EEENS7_ILi96EEEEEELi96ENS_6half_tEfNS_4arch4Sm90ELb0ELb0ELb1ELb1ELb0ELb0ELb0ELb0ELb1ELb1ELb1ELb0EEENS1_21CollectiveEpilogueFwdINS6_IJSA_SC_SB_EEES9_SE_SG_Li384ELb1ELb1ELb1ELb0EEENS1_36VarlenDynamicPersistentTileSchedulerILi192ELi144ELi384ELi128ELb1ELb1ELb1ELb0ELb1ELb1EEEEEEEEEvNT_6ParamsE,"a",@progbits
	.sectionflags	@""
	.align	4
.nv.constant0._ZN7cutlass13device_kernelIN5flash11enable_sm90INS1_16FlashAttnFwdSm90INS1_25CollectiveMainloopFwdSm90ILi2EN4cute5tupleIJNS5_1CILi1EEES8_S8_EEENS6_IJNS7_ILi192EEENS7_ILi144EEENS7_ILi96EEEEEELi96ENS_6half_tEfNS_4arch4Sm90ELb0ELb0ELb1ELb1ELb0ELb0ELb0ELb0ELb1ELb1ELb1ELb0EEENS1_21CollectiveEpilogueFwdINS6_IJSA_SC_SB_EEES9_SE_SG_Li384ELb1ELb1ELb1ELb0EEENS1_36VarlenDynamicPersistentTileSchedulerILi192ELi144ELi384ELi128ELb1ELb1ELb1ELb0ELb1ELb1EEEEEEEEEvNT_6ParamsE:
	.zero		3584


//--------------------- .nv.constant0._ZN7cutlass13device_kernelIN5flash11enable_sm90INS1_16FlashAttnFwdSm90INS1_25CollectiveMainloopFwdSm90ILi2EN4cute5tupleIJNS5_1CILi1EEES8_S8_EEENS6_IJNS7_ILi192EEENS7_ILi144EEENS7_ILi96EEEEEELi96ENS_6half_tEfNS_4arch4Sm90ELb0ELb0ELb1ELb1ELb0ELb1ELb0ELb0ELb1ELb1ELb1ELb0EEENS1_21CollectiveEpilogueFwdINS6_IJSA_SC_SB_EEES9_SE_SG_Li384ELb1ELb1ELb1ELb0EEENS1_36VarlenDynamicPersistentTileSchedulerILi192ELi144ELi384ELi128ELb1ELb1ELb1ELb0ELb1ELb1EEEEEEEEEvNT_6ParamsE --------------------------
	.section	.nv.constant0._ZN7cutlass13device_kernelIN5flash11enable_sm90INS1_16FlashAttnFwdSm90INS1_25CollectiveMainloopFwdSm90ILi2EN4cute5tupleIJNS5_1CILi1EEES8_S8_EEENS6_IJNS7_ILi192EEENS7_ILi144EEENS7_ILi96EEEEEELi96ENS_6half_tEfNS_4arch4Sm90ELb0ELb0ELb1ELb1ELb0ELb1ELb0ELb0ELb1ELb1ELb1ELb0EEENS1_21CollectiveEpilogueFwdINS6_IJSA_SC_SB_EEES9_SE_SG_Li384ELb1ELb1ELb1ELb0EEENS1_36VarlenDynamicPersistentTileSchedulerILi192ELi144ELi384ELi128ELb1ELb1ELb1ELb0ELb1ELb1EEEEEEEEEvNT_6ParamsE,"a",@progbits
	.sectionflags	@""
	.align	4
.nv.constant0._ZN7cutlass13device_kernelIN5flash11enable_sm90INS1_16FlashAttnFwdSm90INS1_25CollectiveMainloopFwdSm90ILi2EN4cute5tupleIJNS5_1CILi1EEES8_S8_EEENS6_IJNS7_ILi192EEENS7_ILi144EEENS7_ILi96EEEEEELi96ENS_6half_tEfNS_4arch4Sm90ELb0ELb0ELb1ELb1ELb0ELb1ELb0ELb0ELb1ELb1ELb1ELb0EEENS1_21CollectiveEpilogueFwdINS6_IJSA_SC_SB_EEES9_SE_SG_Li384ELb1ELb1ELb1ELb0EEENS1_36VarlenDynamicPersistentTileSchedulerILi192ELi144ELi384ELi128ELb1ELb1ELb1ELb0ELb1ELb1EEEEEEEEEvNT_6ParamsE:
	.zero		3584


//--------------------- .nv.constant0._ZN7cutlass13device_kernelIN5flash11enable_sm90INS1_16FlashAttnFwdSm90INS1_25CollectiveMainloopFwdSm90ILi2EN4cute5tupleIJNS5_1CILi1EEES8_S8_EEENS6_IJNS7_ILi192EEENS7_ILi128EEENS7_ILi96EEEEEELi96ENS_6half_tEfNS_4arch4Sm90ELb0ELb1ELb1ELb0ELb0ELb0ELb0ELb0ELb1ELb1ELb1ELb0EEENS1_21CollectiveEpilogueFwdINS6_IJSA_SC_SB_EEES9_SE_SG_Li384ELb0ELb1ELb1ELb0EEENS1_19SingleTileSchedulerILb0ELb1ELb1ELi192EEEEEEEEEvNT_6ParamsE --------------------------
	.section	.nv.constant0._ZN7cutlass13device_kernelIN5flash11enable_sm90INS1_16FlashAttnFwdSm90INS1_25CollectiveMainloopFwdSm90ILi2EN4cute5tupleIJNS5_1CILi1EEES8_S8_EEENS6_IJNS7_ILi192EEENS7_ILi128EEENS7_ILi96EEEEEELi96ENS_6half_tEfNS_4arch4Sm90ELb0ELb1ELb1ELb0ELb0ELb0ELb0ELb0ELb1ELb1ELb1ELb0EEENS1_21CollectiveEpilogueFwdINS6_IJSA_SC_SB_EEES9_SE_SG_Li384ELb0ELb1ELb1ELb0EEENS1_19SingleTileSchedulerILb0ELb1ELb1ELi192EEEEEEEEEvNT_6ParamsE,"a",@progbits
	.sectionflags	@""
	.align	4
.nv.constant0._ZN7cutlass13device_kernelIN5flash11enable_sm90INS1_16FlashAttnFwdSm90INS1_25CollectiveMainloopFwdSm90ILi2EN4cute5tupleIJNS5_1CILi1EEES8_S8_EEENS6_IJNS7_ILi192EEENS7_ILi128EEENS7_ILi96EEEEEELi96ENS_6half_tEfNS_4arch4Sm90ELb0ELb1ELb1ELb0ELb0ELb0ELb0ELb0ELb1ELb1ELb1ELb0EEENS1_21CollectiveEpilogueFwdINS6_IJSA_SC_SB_EEES9_SE_SG_Li384ELb0ELb1ELb1ELb0EEENS1_19SingleTileSchedulerILb0ELb1ELb1ELi192EEEEEEEEEvNT_6ParamsE:
	.zero		3456


//--------------------- .nv.constant0._ZN7cutlass13device_kernelIN5flash11enable_sm90INS1_16FlashAttnFwdSm90INS1_25CollectiveMainloopFwdSm90ILi2EN4cute5tupleIJNS5_1CILi1EEES8_S8_EEENS6_IJNS7_ILi192EEENS7_ILi128EEENS7_ILi96EEEEEELi96ENS_6half_tEfNS_4arch4Sm90ELb0ELb1ELb1ELb1ELb0ELb0ELb0ELb0ELb1ELb1ELb1ELb0EEENS1_21CollectiveEpilogueFwdINS6_IJSA_SC_SB_EEES9_SE_SG_Li384ELb1ELb1ELb1ELb0EEENS1_36VarlenDynamicPersistentTileSchedulerILi192ELi128ELi384ELi128ELb1ELb1ELb1ELb1ELb0ELb1EEEEEEEEEvNT_6ParamsE --------------------------
	.section	.nv.constant0._ZN7cutlass13device_kernelIN5flash11enable_sm90INS1_16FlashAttnFwdSm90INS1_25CollectiveMainloopFwdSm90ILi2EN4cute5tupleIJNS5_1CILi1EEES8_S8_EEENS6_IJNS7_ILi192EEENS7_ILi128EEENS7_ILi96EEEEEELi96ENS_6half_tEfNS_4arch4Sm90ELb0ELb1ELb1ELb1ELb0ELb0ELb0ELb0ELb1ELb1ELb1ELb0EEENS1_21CollectiveEpilogueFwdINS6_IJSA_SC_SB_EEES9_SE_SG_Li384ELb1ELb1ELb1ELb0EEENS1_36VarlenDynamicPersistentTileSchedulerILi192ELi128ELi384ELi128ELb1ELb1ELb1ELb1ELb0ELb1EEEEEEEEEvNT_6ParamsE,"a",@progbits
	.sectionflags	@""
	.align	4
.nv.constant0._ZN7cutlass13device_kernelIN5flash11enable_sm90INS1_16FlashAttnFwdSm90INS1_25CollectiveMainloopFwdSm90ILi2EN4cute5tupleIJNS5_1CILi1EEES8_S8_EEENS6_IJNS7_ILi192EEENS7_ILi128EEENS7_ILi96EEEEEELi96ENS_6half_tEfNS_4arch4Sm90ELb0ELb1ELb1ELb1ELb0ELb0ELb0ELb0ELb1ELb1ELb1ELb0EEENS1_21CollectiveEpilogueFwdINS6_IJSA_SC_SB_EEES9_SE_SG_Li384ELb1ELb1ELb1ELb0EEENS1_36VarlenDynamicPersistentTileSchedulerILi192ELi128ELi384ELi128ELb1ELb1ELb1ELb1ELb0ELb1EEEEEEEEEvNT_6ParamsE:
	.zero		3584


//--------------------- .nv.constant0._ZN7cutlass13device_kernelIN5flash11enable_sm90INS1_16FlashAttnFwdSm90INS1_25CollectiveMainloopFwdSm90ILi2EN4cute5tupleIJNS5_1CILi1EEES8_S8_EEENS6_IJNS7_ILi192EEENS7_ILi128EEENS7_ILi96EEEEEELi96ENS_6half_tEfNS_4arch4Sm90ELb0ELb1ELb1ELb1ELb0ELb1ELb0ELb0ELb1ELb1ELb1ELb0EEENS1_21CollectiveEpilogueFwdINS6_IJSA_SC_SB_EEES9_SE_SG_Li384ELb1ELb1ELb1ELb0EEENS1_36VarlenDynamicPersistentTileSchedulerILi192ELi128ELi384ELi128ELb1ELb1ELb1ELb1ELb0ELb1EEEEEEEEEvNT_6ParamsE --------------------------
	.section	.nv.constant0._ZN7cutlass13device_kernelIN5flash11enable_sm90INS1_16FlashAttnFwdSm90INS1_25CollectiveMainloopFwdSm90ILi2EN4cute5tupleIJNS5_1CILi1EEES8_S8_EEENS6_IJNS7_ILi192EEENS7_ILi128EEENS7_ILi96EEEEEELi96ENS_6half_tEfNS_4arch4Sm90ELb0ELb1ELb1ELb1ELb0ELb1ELb0ELb0ELb1ELb1ELb1ELb0EEENS1_21CollectiveEpilogueFwdINS6_IJSA_SC_SB_EEES9_SE_SG_Li384ELb1ELb1ELb1ELb0EEENS1_36VarlenDynamicPersistentTileSchedulerILi192ELi128ELi384ELi128ELb1ELb1ELb1ELb1ELb0ELb1EEEEEEEEEvNT_6ParamsE,"a",@progbits
	.sectionflags	@""
	.align	4
.nv.constant0._ZN7cutlass13device_kernelIN5flash11enable_sm90INS1_16FlashAttnFwdSm90INS1_25CollectiveMainloopFwdSm90ILi2EN4cute5tupleIJNS5_1CILi1EEES8_S8_EEENS6_IJNS7_ILi192EEENS7_ILi128EEENS7_ILi96EEEEEELi96ENS_6half_tEfNS_4arch4Sm90ELb0ELb1ELb1ELb1ELb0ELb1ELb0ELb0ELb1ELb1ELb1ELb0EEENS1_21CollectiveEpilogueFwdINS6_IJSA_SC_SB_EEES9_SE_SG_Li384ELb1ELb1ELb1ELb0EEENS1_36VarlenDynamicPersistentTileSchedulerILi192ELi128ELi384ELi128ELb1ELb1ELb1ELb1ELb0ELb1EEEEEEEEEvNT_6ParamsE:
	.zero		3584


//--------------------- .nv.constant0._ZN7cutlass13device_kernelIN5flash11enable_sm90INS1_16FlashAttnFwdSm90INS1_25CollectiveMainloopFwdSm90ILi2EN4cute5tupleIJNS5_1CILi1EEES8_S8_EEENS6_IJNS7_ILi192EEENS7_ILi144EEENS7_ILi96EEEEEELi96ENS_6half_tEfNS_4arch4Sm90ELb1ELb0ELb1ELb0ELb0ELb0ELb0ELb0ELb1ELb1ELb1ELb0EEENS1_21CollectiveEpilogueFwdINS6_IJSA_SC_SB_EEES9_SE_SG_Li384ELb0ELb1ELb1ELb0EEENS1_19SingleTileSchedulerILb0ELb1ELb1ELi192EEEEEEEEEvNT_6ParamsE --------------------------
	.section	.nv.constant0._ZN7cutlass13device_kernelIN5flash11enable_sm90INS1_16FlashAttnFwdSm90INS1_25CollectiveMainloopFwdSm90ILi2EN4cute5tupleIJNS5_1CILi1EEES8_S8_EEENS6_IJNS7_ILi192EEENS7_ILi144EEENS7_ILi96EEEEEELi96ENS_6half_tEfNS_4arch4Sm90ELb1ELb0ELb1ELb0ELb0ELb0ELb0ELb0ELb1ELb1ELb1ELb0EEENS1_21CollectiveEpilogueFwdINS6_IJSA_SC_SB_EEES9_SE_SG_Li384ELb0ELb1ELb1ELb0EEENS1_19SingleTileSchedulerILb0ELb1ELb1ELi192EEEEEEEEEvNT_6ParamsE,"a",@progbits
	.sectionflags	@""
	.align	4
.nv.constant0._ZN7cutlass13device_kernelIN5flash11enable_sm90INS1_16FlashAttnFwdSm90INS1_25CollectiveMainloopFwdSm90ILi2EN4cute5tupleIJNS5_1CILi1EEES8_S8_EEENS6_IJNS7_ILi192EEENS7_ILi144EEENS7_ILi96EEEEEELi96ENS_6half_tEfNS_4arch4Sm90ELb1ELb0ELb1ELb0ELb0ELb0ELb0ELb0ELb1ELb1ELb1ELb0EEENS1_21CollectiveEpilogueFwdINS6_IJSA_SC_SB_EEES9_SE_SG_Li384ELb0ELb1ELb1ELb0EEENS1_19SingleTileSchedulerILb0ELb1ELb1ELi192EEEEEEEEEvNT_6ParamsE:
	.zero		3456


//--------------------- .nv.constant0._ZN7cutlass13device_kernelIN5flash11enable_sm90INS1_16FlashAttnFwdSm90INS1_25CollectiveMainloopFwdSm90ILi2EN4cute5tupleIJNS5_1CILi1EEES8_S8_EEENS6_IJNS7_ILi192EEENS7_ILi144EEENS7_ILi96EEEEEELi96ENS_6half_tEfNS_4arch4Sm90ELb1ELb0ELb1ELb1ELb0ELb0ELb0ELb0ELb1ELb1ELb1ELb0EEENS1_21CollectiveEpilogueFwdINS6_IJSA_SC_SB_EEES9_SE_SG_Li384ELb1ELb1ELb1ELb0EEENS1_36VarlenDynamicPersistentTileSchedulerILi192ELi144ELi384ELi128ELb1ELb1ELb1ELb1ELb1ELb1EEEEEEEEEvNT_6ParamsE --------------------------
	.section	.nv.constant0._ZN7cutlass13device_kernelIN5flash11enable_sm90INS1_16FlashAttnFwdSm90INS1_25CollectiveMainloopFwdSm90ILi2EN4cute5tupleIJNS5_1CILi1EEES8_S8_EEENS6_IJNS7_ILi192EEENS7_ILi144EEENS7_ILi96EEEEEELi96ENS_6half_tEfNS_4arch4Sm90ELb1ELb0ELb1ELb1ELb0ELb0ELb0ELb0ELb1ELb1ELb1ELb0EEENS1_21CollectiveEpilogueFwdINS6_IJSA_SC_SB_EEES9_SE_SG_Li384ELb1ELb1ELb1ELb0EEENS1_36VarlenDynamicPersistentTileSchedulerILi192ELi144ELi384ELi128ELb1ELb1ELb1ELb1ELb1ELb1EEEEEEEEEvNT_6ParamsE,"a",@progbits
	.sectionflags	@""
	.align	4
.nv.constant0._ZN7cutlass13device_kernelIN5flash11enable_sm90INS1_16FlashAttnFwdSm90INS1_25CollectiveMainloopFwdSm90ILi2EN4cute5tupleIJNS5_1CILi1EEES8_S8_EEENS6_IJNS7_ILi192EEENS7_ILi144EEENS7_ILi96EEEEEELi96ENS_6half_tEfNS_4arch4Sm90ELb1ELb0ELb1ELb1ELb0ELb0ELb0ELb0ELb1ELb1ELb1ELb0EEENS1_21CollectiveEpilogueFwdINS6_IJSA_SC_SB_EEES9_SE_SG_Li384ELb1ELb1ELb1ELb0EEENS1_36VarlenDynamicPersistentTileSchedulerILi192ELi144ELi384ELi128ELb1ELb1ELb1ELb1ELb1ELb1EEEEEEEEEvNT_6ParamsE:
	.zero		3584


//--------------------- .nv.constant0._ZN7cutlass13device_kernelIN5flash11enable_sm90INS1_16FlashAttnFwdSm90INS1_25CollectiveMainloopFwdSm90ILi2EN4cute5tupleIJNS5_1CILi1EEES8_S8_EEENS6_IJNS7_ILi192EEENS7_ILi144EEENS7_ILi96EEEEEELi96ENS_6half_tEfNS_4arch4Sm90ELb1ELb0ELb1ELb1ELb0ELb1ELb0ELb0ELb1ELb1ELb1ELb0EEENS1_21CollectiveEpilogueFwdINS6_IJSA_SC_SB_EEES9_SE_SG_Li384ELb1ELb1ELb1ELb0EEENS1_36VarlenDynamicPersistentTileSchedulerILi192ELi144ELi384ELi128ELb1ELb1ELb1ELb1ELb1ELb1EEEEEEEEEvNT_6ParamsE --------------------------
	.section	.nv.constant0._ZN7cutlass13device_kernelIN5flash11enable_sm90INS1_16FlashAttnFwdSm90INS1_25CollectiveMainloopFwdSm90ILi2EN4cute5tupleIJNS5_1CILi1EEES8_S8_EEENS6_IJNS7_ILi192EEENS7_ILi144EEENS7_ILi96EEEEEELi96ENS_6half_tEfNS_4arch4Sm90ELb1ELb0ELb1ELb1ELb0ELb1ELb0ELb0ELb1ELb1ELb1ELb0EEENS1_21CollectiveEpilogueFwdINS6_IJSA_SC_SB_EEES9_SE_SG_Li384ELb1ELb1ELb1ELb0EEENS1_36VarlenDynamicPersistentTileSchedulerILi192ELi144ELi384ELi128ELb1ELb1ELb1ELb1ELb1ELb1EEEEEEEEEvNT_6ParamsE,"a",@progbits
	.sectionflags	@""
	.align	4
.nv.constant0._ZN7cutlass13device_kernelIN5flash11enable_sm90INS1_16FlashAttnFwdSm90INS1_25CollectiveMainloopFwdSm90ILi2EN4cute5tupleIJNS5_1CILi1EEES8_S8_EEENS6_IJNS7_ILi192EEENS7_ILi144EEENS7_ILi96EEEEEELi96ENS_6half_tEfNS_4arch4Sm90ELb1ELb0ELb1ELb1ELb0ELb1ELb0ELb0ELb1ELb1ELb1ELb0EEENS1_21CollectiveEpilogueFwdINS6_IJSA_SC_SB_EEES9_SE_SG_Li384ELb1ELb1ELb1ELb0EEENS1_36VarlenDynamicPersistentTileSchedulerILi192ELi144ELi384ELi128ELb1ELb1ELb1ELb1ELb1ELb1EEEEEEEEEvNT_6ParamsE:
	.zero		3584


//--------------------- .nv.constant0._ZN7cutlass13device_kernelIN5flash11enable_sm90INS1_16FlashAttnFwdSm90INS1_25CollectiveMainloopFwdSm90ILi2EN4cute5tupleIJNS5_1CILi1EEES8_S8_EEENS6_IJNS7_ILi192EEESA_NS7_ILi64EEEEEELi64ENS_6half_tEfNS_4arch4Sm90ELb0ELb0ELb1ELb0ELb0ELb0ELb0ELb0ELb1ELb1ELb1ELb0EEENS1_21CollectiveEpilogueFwdINS6_IJSA_SB_SA_EEES9_SD_SF_Li384ELb0ELb1ELb1ELb0EEENS1_19SingleTileSchedulerILb0ELb1ELb1ELi192EEEEEEEEEvNT_6ParamsE --------------------------
	.section	.nv.constant0._ZN7cutlass13device_kernelIN5flash11enable_sm90INS1_16FlashAttnFwdSm90INS1_25CollectiveMainloopFwdSm90ILi2EN4cute5tupleIJNS5_1CILi1EEES8_S8_EEENS6_IJNS7_ILi192EEESA_NS7_ILi64EEEEEELi64ENS_6half_tEfNS_4arch4Sm90ELb0ELb0ELb1ELb0ELb0ELb0ELb0ELb0ELb1ELb1ELb1ELb0EEENS1_21CollectiveEpilogueFwdINS6_IJSA_SB_SA_EEES9_SD_SF_Li384ELb0ELb1ELb1ELb0EEENS1_19SingleTileSchedulerILb0ELb1ELb1ELi192EEEEEEEEEvNT_6ParamsE,"a",@progbits
	.sectionflags	@""
	.align	4
.nv.constant0._ZN7cutlass13device_kernelIN5flash11enable_sm90INS1_16FlashAttnFwdSm90INS1_25CollectiveMainloopFwdSm90ILi2EN4cute5tupleIJNS5_1CILi1EEES8_S8_EEENS6_IJNS7_ILi192EEESA_NS7_ILi64EEEEEELi64ENS_6half_tEfNS_4arch4Sm90ELb0ELb0ELb1ELb0ELb0ELb0ELb0ELb0ELb1ELb1ELb1ELb0EEENS1_21CollectiveEpilogueFwdINS6_IJSA_SB_SA_EEES9_SD_SF_Li384ELb0ELb1ELb1ELb0EEENS1_19SingleTileSchedulerILb0ELb1ELb1ELi192EEEEEEEEEvNT_6ParamsE:
	.zero		3456


//--------------------- .nv.constant0._ZN7cutlass13device_kernelIN5flash11enable_sm90INS1_16FlashAttnFwdSm90INS1_25CollectiveMainloopFwdSm90ILi2EN4cute5tupleIJNS5_1CILi1EEES8_S8_EEENS6_IJNS7_ILi192EEESA_NS7_ILi64EEEEEELi64ENS_6half_tEfNS_4arch4Sm90ELb0ELb0ELb1ELb1ELb0ELb0ELb0ELb0ELb1ELb1ELb1ELb0EEENS1_21CollectiveEpilogueFwdINS6_IJSA_SB_SA_EEES9_SD_SF_Li384ELb1ELb1ELb1ELb0EEENS1_36VarlenDynamicPersistentTileSchedulerILi192ELi192ELi384ELi128ELb1ELb1ELb1ELb0ELb1ELb1EEEEEEEEEvNT_6ParamsE --------------------------
	.section	.nv.constant0._ZN7cutlass13device_kernelIN5flash11enable_sm90INS1_16FlashAttnFwdSm90INS1_25CollectiveMainloopFwdSm90ILi2EN4cute5tupleIJNS5_1CILi1EEES8_S8_EEENS6_IJNS7_ILi192EEESA_NS7_ILi64EEEEEELi64ENS_6half_tEfNS_4arch4Sm90ELb0ELb0ELb1ELb1ELb0ELb0ELb0ELb0ELb1ELb1ELb1ELb0EEENS1_21CollectiveEpilogueFwdINS6_IJSA_SB_SA_EEES9_SD_SF_Li384ELb1ELb1ELb1ELb0EEENS1_36VarlenDynamicPersistentTileSchedulerILi192ELi192ELi384ELi128ELb1ELb1ELb1ELb0ELb1ELb1EEEEEEEEEvNT_6ParamsE,"a",@progbits
	.sectionflags	@""
	.align	4
.nv.constant0._ZN7cutlass13device_kernelIN5flash11enable_sm90INS1_16FlashAttnFwdSm90INS1_25CollectiveMainloopFwdSm90ILi2EN4cute5tupleIJNS5_1CILi1EEES8_S8_EEENS6_IJNS7_ILi192EEESA_NS7_ILi64EEEEEELi64ENS_6half_tEfNS_4arch4Sm90ELb0ELb0ELb1ELb1ELb0ELb0ELb0ELb0ELb1ELb1ELb1ELb0EEENS1_21CollectiveEpilogueFwdINS6_IJSA_SB_SA_EEES9_SD_SF_Li384ELb1ELb1ELb1ELb0EEENS1_36VarlenDynamicPersistentTileSchedulerILi192ELi192ELi384ELi128ELb1ELb1ELb1ELb0ELb1ELb1EEEEEEEEEvNT_6ParamsE:
	.zero		3584


//--------------------- .nv.constant0._ZN7cutlass13device_kernelIN5flash11enable_sm90INS1_16FlashAttnFwdSm90INS1_25CollectiveMainloopFwdSm90ILi2EN4cute5tupleIJNS5_1CILi1EEES8_S8_EEENS6_IJNS7_ILi192EEESA_NS7_ILi64EEEEEELi64ENS_6half_tEfNS_4arch4Sm90ELb0ELb0ELb1ELb1ELb0ELb1ELb0ELb0ELb1ELb1ELb1ELb0EEENS1_21CollectiveEpilogueFwdINS6_IJSA_SB_SA_EEES9_SD_SF_Li384ELb1ELb1ELb1ELb0EEENS1_36VarlenDynamicPersistentTileSchedulerILi192ELi192ELi384ELi128ELb1ELb1ELb1ELb0ELb1ELb1EEEEEEEEEvNT_6ParamsE --------------------------
	.section	.nv.constant0._ZN7cutlass13device_kernelIN5flash11enable_sm90INS1_16FlashAttnFwdSm90INS1_25CollectiveMainloopFwdSm90ILi2EN4cute5tupleIJNS5_1CILi1EEES8_S8_EEENS6_IJNS7_ILi192EEESA_NS7_ILi64EEEEEELi64ENS_6half_tEfNS_4arch4Sm90ELb0ELb0ELb1ELb1ELb0ELb1ELb0ELb0ELb1ELb1ELb1ELb0EEENS1_21CollectiveEpilogueFwdINS6_IJSA_SB_SA_EEES9_SD_SF_Li384ELb1ELb1ELb1ELb0EEENS1_36VarlenDynamicPersistentTileSchedulerILi192ELi192ELi384ELi128ELb1ELb1ELb1ELb0ELb1ELb1EEEEEEEEEvNT_6ParamsE,"a",@progbits
	.sectionflags	@""
	.align	4
.nv.constant0._ZN7cutlass13device_kernelIN5flash11enable_sm90INS1_16FlashAttnFwdSm90INS1_25CollectiveMainloopFwdSm90ILi2EN4cute5tupleIJNS5_1CILi1EEES8_S8_EEENS6_IJNS7_ILi192EEESA_NS7_ILi64EEEEEELi64ENS_6half_tEfNS_4arch4Sm90ELb0ELb0ELb1ELb1ELb0ELb1ELb0ELb0ELb1ELb1ELb1ELb0EEENS1_21CollectiveEpilogueFwdINS6_IJSA_SB_SA_EEES9_SD_SF_Li384ELb1ELb1ELb1ELb0EEENS1_36VarlenDynamicPersistentTileSchedulerILi192ELi192ELi384ELi128ELb1ELb1ELb1ELb0ELb1ELb1EEEEEEEEEvNT_6ParamsE:
	.zero		3584


//--------------------- .nv.constant0._ZN7cutlass13device_kernelIN5flash11enable_sm90INS1_16FlashAttnFwdSm90INS1_25CollectiveMainloopFwdSm90ILi2EN4cute5tupleIJNS5_1CILi1EEES8_S8_EEENS6_IJNS7_ILi192EEENS7_ILi128EEENS7_ILi64EEEEEELi64ENS_6half_tEfNS_4arch4Sm90ELb0ELb1ELb1ELb0ELb0ELb0ELb0ELb1ELb1ELb1ELb1ELb0EEENS1_21CollectiveEpilogueFwdINS6_IJSA_SC_SB_EEES9_SE_SG_Li384ELb0ELb1ELb1ELb0EEENS1_19SingleTileSchedulerILb0ELb1ELb1ELi192EEEEEEEEEvNT_6ParamsE --------------------------
	.section	.nv.constant0._ZN7cutlass13device_kernelIN5flash11enable_sm90INS1_16FlashAttnFwdSm90INS1_25CollectiveMainloopFwdSm90ILi2EN4cute5tupleIJNS5_1CILi1EEES8_S8_EEENS6_IJNS7_ILi192EEENS7_ILi128EEENS7_ILi64EEEEEELi64ENS_6half_tEfNS_4arch4Sm90ELb0ELb1ELb1ELb0ELb0ELb0ELb0ELb1ELb1ELb1ELb1ELb0EEENS1_21CollectiveEpilogueFwdINS6_IJSA_SC_SB_EEES9_SE_SG_Li384ELb0ELb1ELb1ELb0EEENS1_19SingleTileSchedulerILb0ELb1ELb1ELi192EEEEEEEEEvNT_6ParamsE,"a",@progbits
	.sectionflags	@""
	.align	4
.nv.constant0._ZN7cutlass13device_kernelIN5flash11enable_sm90INS1_16FlashAttnFwdSm90INS1_25CollectiveMainloopFwdSm90ILi2EN4cute5tupleIJNS5_1CILi1EEES8_S8_EEENS6_IJNS7_ILi192EEENS7_ILi128EEENS7_ILi64EEEEEELi64ENS_6half_tEfNS_4arch4Sm90ELb0ELb1ELb1ELb0ELb0ELb0ELb0ELb1ELb1ELb1ELb1ELb0EEENS1_21CollectiveEpilogueFwdINS6_IJSA_SC_SB_EEES9_SE_SG_Li384ELb0ELb1ELb1ELb0EEENS1_19SingleTileSchedulerILb0ELb1ELb1ELi192EEEEEEEEEvNT_6ParamsE:
	.zero		3456


//--------------------- .nv.constant0._ZN7cutlass13device_kernelIN5flash11enable_sm90INS1_16FlashAttnFwdSm90INS1_25CollectiveMainloopFwdSm90ILi2EN4cute5tupleIJNS5_1CILi1EEES8_S8_EEENS6_IJNS7_ILi192EEENS7_ILi128EEENS7_ILi64EEEEEELi64ENS_6half_tEfNS_4arch4Sm90ELb0ELb1ELb1ELb1ELb0ELb0ELb0ELb1ELb1ELb1ELb1ELb0EEENS1_21CollectiveEpilogueFwdINS6_IJSA_SC_SB_EEES9_SE_SG_Li384ELb1ELb1ELb1ELb0EEENS1_36VarlenDynamicPersistentTileSchedulerILi192ELi128ELi384ELi128ELb1ELb1ELb1ELb1ELb0ELb1EEEEEEEEEvNT_6ParamsE --------------------------
	.section	.nv.constant0._ZN7cutlass13device_kernelIN5flash11enable_sm90INS1_16FlashAttnFwdSm90INS1_25CollectiveMainloopFwdSm90ILi2EN4cute5tupleIJNS5_1CILi1EEES8_S8_EEENS6_IJNS7_ILi192EEENS7_ILi128EEENS7_ILi64EEEEEELi64ENS_6half_tEfNS_4arch4Sm90ELb0ELb1ELb1ELb1ELb0ELb0ELb0ELb1ELb1ELb1ELb1ELb0EEENS1_21CollectiveEpilogueFwdINS6_IJSA_SC_SB_EEES9_SE_SG_Li384ELb1ELb1ELb1ELb0EEENS1_36VarlenDynamicPersistentTileSchedulerILi192ELi128ELi384ELi128ELb1ELb1ELb1ELb1ELb0ELb1EEEEEEEEEvNT_6ParamsE,"a",@progbits
	.sectionflags	@""
	.align	4
.nv.constant0._ZN7cutlass13device_kernelIN5flash11enable_sm90INS1_16FlashAttnFwdSm90INS1_25CollectiveMainloopFwdSm90ILi2EN4cute5tupleIJNS5_1CILi1EEES8_S8_EEENS6_IJNS7_ILi192EEENS7_ILi128EEENS7_ILi64EEEEEELi64ENS_6half_tEfNS_4arch4Sm90ELb0ELb1ELb1ELb1ELb0ELb0ELb0ELb1ELb1ELb1ELb1ELb0EEENS1_21CollectiveEpilogueFwdINS6_IJSA_SC_SB_EEES9_SE_SG_Li384ELb1ELb1ELb1ELb0EEENS1_36VarlenDynamicPersistentTileSchedulerILi192ELi128ELi384ELi128ELb1ELb1ELb1ELb1ELb0ELb1EEEEEEEEEvNT_6ParamsE:
	.zero		3584


//--------------------- .nv.constant0._ZN7cutlass13device_kernelIN5flash11enable_sm90INS1_16FlashAttnFwdSm90INS1_25CollectiveMainloopFwdSm90ILi2EN4cute5tupleIJNS5_1CILi1EEES8_S8_EEENS6_IJNS7_ILi192EEENS7_ILi128EEENS7_ILi64EEEEEELi64ENS_6half_tEfNS_4arch4Sm90ELb0ELb1ELb1ELb1ELb0ELb1ELb0ELb1ELb1ELb1ELb1ELb0EEENS1_21CollectiveEpilogueFwdINS6_IJSA_SC_SB_EEES9_SE_SG_Li384ELb1ELb1ELb1ELb0EEENS1_36VarlenDynamicPersistentTileSchedulerILi192ELi128ELi384ELi128ELb1ELb1ELb1ELb1ELb0ELb1EEEEEEEEEvNT_6ParamsE --------------------------
	.section	.nv.constant0._ZN7cutlass13device_kernelIN5flash11enable_sm90INS1_16FlashAttnFwdSm90INS1_25CollectiveMainloopFwdSm90ILi2EN4cute5tupleIJNS5_1CILi1EEES8_S8_EEENS6_IJNS7_ILi192EEENS7_ILi128EEENS7_ILi64EEEEEELi64ENS_6half_tEfNS_4arch4Sm90ELb0ELb1ELb1ELb1ELb0ELb1ELb0ELb1ELb1ELb1ELb1ELb0EEENS1_21CollectiveEpilogueFwdINS6_IJSA_SC_SB_EEES9_SE_SG_Li384ELb1ELb1ELb1ELb0EEENS1_36VarlenDynamicPersistentTileSchedulerILi192ELi128ELi384ELi128ELb1ELb1ELb1ELb1ELb0ELb1EEEEEEEEEvNT_6ParamsE,"a",@progbits
	.sectionflags	@""
	.align	4
.nv.constant0._ZN7cutlass13device_kernelIN5flash11enable_sm90INS1_16FlashAttnFwdSm90INS1_25CollectiveMainloopFwdSm90ILi2EN4cute5tupleIJNS5_1CILi1EEES8_S8_EEENS6_IJNS7_ILi192EEENS7_ILi128EEENS7_ILi64EEEEEELi64ENS_6half_tEfNS_4arch4Sm90ELb0ELb1ELb1ELb1ELb0ELb1ELb0ELb1ELb1ELb1ELb1ELb0EEENS1_21CollectiveEpilogueFwdINS6_IJSA_SC_SB_EEES9_SE_SG_Li384ELb1ELb1ELb1ELb0EEENS1_36VarlenDynamicPersistentTileSchedulerILi192ELi128ELi384ELi128ELb1ELb1ELb1ELb1ELb0ELb1EEEEEEEEEvNT_6ParamsE:
	.zero		3584


//--------------------- .nv.constant0._ZN7cutlass13device_kernelIN5flash11enable_sm90INS1_16FlashAttnFwdSm90INS1_25CollectiveMainloopFwdSm90ILi2EN4cute5tupleIJNS5_1CILi1EEES8_S8_EEENS6_IJNS7_ILi192EEENS7_ILi128EEENS7_ILi64EEEEEELi64ENS_6half_tEfNS_4arch4Sm90ELb1ELb0ELb1ELb0ELb0ELb0ELb0ELb1ELb1ELb1ELb1ELb0EEENS1_21CollectiveEpilogueFwdINS6_IJSA_SC_SB_EEES9_SE_SG_Li384ELb0ELb1ELb1ELb0EEENS1_19SingleTileSchedulerILb0ELb1ELb1ELi192EEEEEEEEEvNT_6ParamsE --------------------------
	.section	.nv.constant0._ZN7cutlass13device_kernelIN5flash11enable_sm90INS1_16FlashAttnFwdSm90INS1_25CollectiveMainloopFwdSm90ILi2EN4cute5tupleIJNS5_1CILi1EEES8_S8_EEENS6_IJNS7_ILi192EEENS7_ILi128EEENS7_ILi64EEEEEELi64ENS_6half_tEfNS_4arch4Sm90ELb1ELb0ELb1ELb0ELb0ELb0ELb0ELb1ELb1ELb1ELb1ELb0EEENS1_21CollectiveEpilogueFwdINS6_IJSA_SC_SB_EEES9_SE_SG_Li384ELb0ELb1ELb1ELb0EEENS1_19SingleTileSchedulerILb0ELb1ELb1ELi192EEEEEEEEEvNT_6ParamsE,"a",@progbits
	.sectionflags	@""
	.align	4
.nv.constant0._ZN7cutlass13device_kernelIN5flash11enable_sm90INS1_16FlashAttnFwdSm90INS1_25CollectiveMainloopFwdSm90ILi2EN4cute5tupleIJNS5_1CILi1EEES8_S8_EEENS6_IJNS7_ILi192EEENS7_ILi128EEENS7_ILi64EEEEEELi64ENS_6half_tEfNS_4arch4Sm90ELb1ELb0ELb1ELb0ELb0ELb0ELb0ELb1ELb1ELb1ELb1ELb0EEENS1_21CollectiveEpilogueFwdINS6_IJSA_SC_SB_EEES9_SE_SG_Li384ELb0ELb1ELb1ELb0EEENS1_19SingleTileSchedulerILb0ELb1ELb1ELi192EEEEEEEEEvNT_6ParamsE:
	.zero		3456


//--------------------- .nv.constant0._ZN7cutlass13device_kernelIN5flash11enable_sm90INS1_16FlashAttnFwdSm90INS1_25CollectiveMainloopFwdSm90ILi2EN4cute5tupleIJNS5_1CILi1EEES8_S8_EEENS6_IJNS7_ILi192EEENS7_ILi128EEENS7_ILi64EEEEEELi64ENS_6half_tEfNS_4arch4Sm90ELb1ELb0ELb1ELb1ELb0ELb0ELb0ELb1ELb1ELb1ELb1ELb0EEENS1_21CollectiveEpilogueFwdINS6_IJSA_SC_SB_EEES9_SE_SG_Li384ELb1ELb1ELb1ELb0EEENS1_36VarlenDynamicPersistentTileSchedulerILi192ELi128ELi384ELi128ELb1ELb1ELb1ELb1ELb1ELb1EEEEEEEEEvNT_6ParamsE --------------------------
	.section	.nv.constant0._ZN7cutlass13device_kernelIN5flash11enable_sm90INS1_16FlashAttnFwdSm90INS1_25CollectiveMainloopFwdSm90ILi2EN4cute5tupleIJNS5_1CILi1EEES8_S8_EEENS6_IJNS7_ILi192EEENS7_ILi128EEENS7_ILi64EEEEEELi64ENS_6half_tEfNS_4arch4Sm90ELb1ELb0ELb1ELb1ELb0ELb0ELb0ELb1ELb1ELb1ELb1ELb0EEENS1_21CollectiveEpilogueFwdINS6_IJSA_SC_SB_EEES9_SE_SG_Li384ELb1ELb1ELb1ELb0EEENS1_36VarlenDynamicPersistentTileSchedulerILi192ELi128ELi384ELi128ELb1ELb1ELb1ELb1ELb1ELb1EEEEEEEEEvNT_6ParamsE,"a",@progbits
	.sectionflags	@""
	.align	4
.nv.constant0._ZN7cutlass13device_kernelIN5flash11enable_sm90INS1_16FlashAttnFwdSm90INS1_25CollectiveMainloopFwdSm90ILi2EN4cute5tupleIJNS5_1CILi1EEES8_S8_EEENS6_IJNS7_ILi192EEENS7_ILi128EEENS7_ILi64EEEEEELi64ENS_6half_tEfNS_4arch4Sm90ELb1ELb0ELb1ELb1ELb0ELb0ELb0ELb1ELb1ELb1ELb1ELb0EEENS1_21CollectiveEpilogueFwdINS6_IJSA_SC_SB_EEES9_SE_SG_Li384ELb1ELb1ELb1ELb0EEENS1_36VarlenDynamicPersistentTileSchedulerILi192ELi128ELi384ELi128ELb1ELb1ELb1ELb1ELb1ELb1EEEEEEEEEvNT_6ParamsE:
	.zero		3584


//--------------------- .nv.constant0._ZN7cutlass13device_kernelIN5flash11enable_sm90INS1_16FlashAttnFwdSm90INS1_25CollectiveMainloopFwdSm90ILi2EN4cute5tupleIJNS5_1CILi1EEES8_S8_EEENS6_IJNS7_ILi192EEENS7_ILi128EEENS7_ILi64EEEEEELi64ENS_6half_tEfNS_4arch4Sm90ELb1ELb0ELb1ELb1ELb0ELb1ELb0ELb1ELb1ELb1ELb1ELb0EEENS1_21CollectiveEpilogueFwdINS6_IJSA_SC_SB_EEES9_SE_SG_Li384ELb1ELb1ELb1ELb0EEENS1_36VarlenDynamicPersistentTileSchedulerILi192ELi128ELi384ELi128ELb1ELb1ELb1ELb1ELb1ELb1EEEEEEEEEvNT_6ParamsE --------------------------
	.section	.nv.constant0._ZN7cutlass13device_kernelIN5flash11enable_sm90INS1_16FlashAttnFwdSm90INS1_25CollectiveMainloopFwdSm90ILi2EN4cute5tupleIJNS5_1CILi1EEES8_S8_EEENS6_IJNS7_ILi192EEENS7_ILi128EEENS7_ILi64EEEEEELi64ENS_6half_tEfNS_4arch4Sm90ELb1ELb0ELb1ELb1ELb0ELb1ELb0ELb1ELb1ELb1ELb1ELb0EEENS1_21CollectiveEpilogueFwdINS6_IJSA_SC_SB_EEES9_SE_SG_Li384ELb1ELb1ELb1ELb0EEENS1_36VarlenDynamicPersistentTileSchedulerILi192ELi128ELi384ELi128ELb1ELb1ELb1ELb1ELb1ELb1EEEEEEEEEvNT_6ParamsE,"a",@progbits
	.sectionflags	@""
	.align	4
.nv.constant0._ZN7cutlass13device_kernelIN5flash11enable_sm90INS1_16FlashAttnFwdSm90INS1_25CollectiveMainloopFwdSm90ILi2EN4cute5tupleIJNS5_1CILi1EEES8_S8_EEENS6_IJNS7_ILi192EEENS7_ILi128EEENS7_ILi64EEEEEELi64ENS_6half_tEfNS_4arch4Sm90ELb1ELb0ELb1ELb1ELb0ELb1ELb0ELb1ELb1ELb1ELb1ELb0EEENS1_21CollectiveEpilogueFwdINS6_IJSA_SC_SB_EEES9_SE_SG_Li384ELb1ELb1ELb1ELb0EEENS1_36VarlenDynamicPersistentTileSchedulerILi192ELi128ELi384ELi128ELb1ELb1ELb1ELb1ELb1ELb1EEEEEEEEEvNT_6ParamsE:
	.zero		3584


//--------------------- SYMBOLS --------------------------

	.type		.nv.reservedSmem.offset0,@object
	.size		.nv.reservedSmem.offset0,0x4
